//
// Generated by NVIDIA NVVM Compiler
//
// Compiler Build ID: CL-36424714
// Cuda compilation tools, release 13.0, V13.0.88
// Based on NVVM 20.0.0
//

.version 9.0
.target sm_100
.address_size 64

	// .globl	_ZN3cub18CUB_300001_SM_10006detail11EmptyKernelIvEEvv
.extern .func  (.param .b32 func_retval0) vprintf
(
	.param .b64 vprintf_param_0,
	.param .b64 vprintf_param_1
)
;
.global .align 4 .b8 precalc_xorwow_matrix[102400];
.global .align 4 .b8 precalc_xorwow_offset_matrix[102400];
.global .align 4 .b8 mrg32k3aM1[2304];
.global .align 4 .b8 mrg32k3aM2[2304];
.global .align 4 .b8 mrg32k3aM1SubSeq[2016];
.global .align 4 .b8 mrg32k3aM2SubSeq[2016];
.global .align 4 .b8 mrg32k3aM1Seq[2304];
.global .align 4 .b8 mrg32k3aM2Seq[2304];
.const .align 8 .b8 __cr_lgamma_table[72];
.global .align 1 .b8 _ZN30_INTERNAL_012108f8_4_k_cu_main4cuda3std3__45__cpo5beginE[1];
.global .align 1 .b8 _ZN30_INTERNAL_012108f8_4_k_cu_main4cuda3std3__45__cpo3endE[1];
.global .align 1 .b8 _ZN30_INTERNAL_012108f8_4_k_cu_main4cuda3std3__45__cpo6cbeginE[1];
.global .align 1 .b8 _ZN30_INTERNAL_012108f8_4_k_cu_main4cuda3std3__45__cpo4cendE[1];
.global .align 1 .b8 _ZN30_INTERNAL_012108f8_4_k_cu_main4cuda3std3__45__cpo6rbeginE[1];
.global .align 1 .b8 _ZN30_INTERNAL_012108f8_4_k_cu_main4cuda3std3__45__cpo4rendE[1];
.global .align 1 .b8 _ZN30_INTERNAL_012108f8_4_k_cu_main4cuda3std3__45__cpo7crbeginE[1];
.global .align 1 .b8 _ZN30_INTERNAL_012108f8_4_k_cu_main4cuda3std3__45__cpo5crendE[1];
.global .align 1 .b8 _ZN30_INTERNAL_012108f8_4_k_cu_main4cuda3std3__432_GLOBAL__N__012108f8_4_k_cu_main6ignoreE[1];
.global .align 1 .b8 _ZN30_INTERNAL_012108f8_4_k_cu_main4cuda3std3__419piecewise_constructE[1];
.global .align 1 .b8 _ZN30_INTERNAL_012108f8_4_k_cu_main4cuda3std3__48in_placeE[1];
.global .align 1 .b8 _ZN30_INTERNAL_012108f8_4_k_cu_main4cuda3std3__420unreachable_sentinelE[1];
.global .align 1 .b8 _ZN30_INTERNAL_012108f8_4_k_cu_main4cuda3std3__47nulloptE[1];
.global .align 1 .b8 _ZN30_INTERNAL_012108f8_4_k_cu_main4cuda3std6ranges3__45__cpo4swapE[1];
.global .align 1 .b8 _ZN30_INTERNAL_012108f8_4_k_cu_main4cuda3std6ranges3__45__cpo9iter_moveE[1];
.global .align 1 .b8 _ZN30_INTERNAL_012108f8_4_k_cu_main4cuda3std6ranges3__45__cpo5beginE[1];
.global .align 1 .b8 _ZN30_INTERNAL_012108f8_4_k_cu_main4cuda3std6ranges3__45__cpo3endE[1];
.global .align 1 .b8 _ZN30_INTERNAL_012108f8_4_k_cu_main4cuda3std6ranges3__45__cpo6cbeginE[1];
.global .align 1 .b8 _ZN30_INTERNAL_012108f8_4_k_cu_main4cuda3std6ranges3__45__cpo4cendE[1];
.global .align 1 .b8 _ZN30_INTERNAL_012108f8_4_k_cu_main4cuda3std6ranges3__45__cpo7advanceE[1];
.global .align 1 .b8 _ZN30_INTERNAL_012108f8_4_k_cu_main4cuda3std6ranges3__45__cpo9iter_swapE[1];
.global .align 1 .b8 _ZN30_INTERNAL_012108f8_4_k_cu_main4cuda3std6ranges3__45__cpo4nextE[1];
.global .align 1 .b8 _ZN30_INTERNAL_012108f8_4_k_cu_main4cuda3std6ranges3__45__cpo4prevE[1];
.global .align 1 .b8 _ZN30_INTERNAL_012108f8_4_k_cu_main4cuda3std6ranges3__45__cpo4dataE[1];
.global .align 1 .b8 _ZN30_INTERNAL_012108f8_4_k_cu_main4cuda3std6ranges3__45__cpo5cdataE[1];
.global .align 1 .b8 _ZN30_INTERNAL_012108f8_4_k_cu_main4cuda3std6ranges3__45__cpo4sizeE[1];
.global .align 1 .b8 _ZN30_INTERNAL_012108f8_4_k_cu_main4cuda3std6ranges3__45__cpo5ssizeE[1];
.global .align 1 .b8 _ZN30_INTERNAL_012108f8_4_k_cu_main4cuda3std6ranges3__45__cpo8distanceE[1];
.global .align 1 .b8 _ZN30_INTERNAL_012108f8_4_k_cu_main6thrust24THRUST_300001_SM_1000_NS6system6detail10sequential3seqE[1];
.global .align 1 .b8 _ZN30_INTERNAL_012108f8_4_k_cu_main6thrust24THRUST_300001_SM_1000_NS12placeholders2_1E[1];
.global .align 1 .b8 _ZN30_INTERNAL_012108f8_4_k_cu_main6thrust24THRUST_300001_SM_1000_NS12placeholders2_2E[1];
.global .align 1 .b8 _ZN30_INTERNAL_012108f8_4_k_cu_main6thrust24THRUST_300001_SM_1000_NS12placeholders2_3E[1];
.global .align 1 .b8 _ZN30_INTERNAL_012108f8_4_k_cu_main6thrust24THRUST_300001_SM_1000_NS12placeholders2_4E[1];
.global .align 1 .b8 _ZN30_INTERNAL_012108f8_4_k_cu_main6thrust24THRUST_300001_SM_1000_NS12placeholders2_5E[1];
.global .align 1 .b8 _ZN30_INTERNAL_012108f8_4_k_cu_main6thrust24THRUST_300001_SM_1000_NS12placeholders2_6E[1];
.global .align 1 .b8 _ZN30_INTERNAL_012108f8_4_k_cu_main6thrust24THRUST_300001_SM_1000_NS12placeholders2_7E[1];
.global .align 1 .b8 _ZN30_INTERNAL_012108f8_4_k_cu_main6thrust24THRUST_300001_SM_1000_NS12placeholders2_8E[1];
.global .align 1 .b8 _ZN30_INTERNAL_012108f8_4_k_cu_main6thrust24THRUST_300001_SM_1000_NS12placeholders2_9E[1];
.global .align 1 .b8 _ZN30_INTERNAL_012108f8_4_k_cu_main6thrust24THRUST_300001_SM_1000_NS12placeholders3_10E[1];
.global .align 1 .b8 $str[27] = {32, 105, 100, 58, 37, 52, 117, 32, 116, 104, 114, 101, 97, 100, 95, 111, 102, 102, 115, 101, 116, 58, 37, 117, 32, 10};
.global .align 1 .b8 $str$1[6] = {32, 37, 108, 102, 32};
.global .align 1 .b8 $str$2[2] = {10};

.visible .entry _ZN3cub18CUB_300001_SM_10006detail11EmptyKernelIvEEvv()
{


	ret;

}
	// .globl	_ZN3cub18CUB_300001_SM_10006detail8for_each13static_kernelINS2_12policy_hub_t12policy_500_tElNS2_12op_wrapper_tIl13curand_printfN6thrust24THRUST_300001_SM_1000_NS17counting_iteratorIiNS9_11use_defaultESB_SB_EEEEEEvT0_T1_
.visible .entry _ZN3cub18CUB_300001_SM_10006detail8for_each13static_kernelINS2_12policy_hub_t12policy_500_tElNS2_12op_wrapper_tIl13curand_printfN6thrust24THRUST_300001_SM_1000_NS17counting_iteratorIiNS9_11use_defaultESB_SB_EEEEEEvT0_T1_(
	.param .u64 _ZN3cub18CUB_300001_SM_10006detail8for_each13static_kernelINS2_12policy_hub_t12policy_500_tElNS2_12op_wrapper_tIl13curand_printfN6thrust24THRUST_300001_SM_1000_NS17counting_iteratorIiNS9_11use_defaultESB_SB_EEEEEEvT0_T1__param_0,
	.param .align 8 .b8 _ZN3cub18CUB_300001_SM_10006detail8for_each13static_kernelINS2_12policy_hub_t12policy_500_tElNS2_12op_wrapper_tIl13curand_printfN6thrust24THRUST_300001_SM_1000_NS17counting_iteratorIiNS9_11use_defaultESB_SB_EEEEEEvT0_T1__param_1[24]
)
.maxntid 256
{
	.local .align 8 .b8 	__local_depot1[56];
	.reg .b64 	%SP;
	.reg .b64 	%SPL;
	.reg .pred 	%p<746>;
	.reg .b32 	%r<15770>;
	.reg .b32 	%f<257>;
	.reg .b64 	%rd<313>;
	.reg .b64 	%fd<129>;

	mov.u64 	%SPL, __local_depot1;
	cvta.local.u64 	%SP, %SPL;
	ld.param.u64 	%rd104, [_ZN3cub18CUB_300001_SM_10006detail8for_each13static_kernelINS2_12policy_hub_t12policy_500_tElNS2_12op_wrapper_tIl13curand_printfN6thrust24THRUST_300001_SM_1000_NS17counting_iteratorIiNS9_11use_defaultESB_SB_EEEEEEvT0_T1__param_1+16];
	ld.param.u64 	%rd103, [_ZN3cub18CUB_300001_SM_10006detail8for_each13static_kernelINS2_12policy_hub_t12policy_500_tElNS2_12op_wrapper_tIl13curand_printfN6thrust24THRUST_300001_SM_1000_NS17counting_iteratorIiNS9_11use_defaultESB_SB_EEEEEEvT0_T1__param_1+8];
	ld.param.u32 	%r6601, [_ZN3cub18CUB_300001_SM_10006detail8for_each13static_kernelINS2_12policy_hub_t12policy_500_tElNS2_12op_wrapper_tIl13curand_printfN6thrust24THRUST_300001_SM_1000_NS17counting_iteratorIiNS9_11use_defaultESB_SB_EEEEEEvT0_T1__param_1];
	ld.param.u64 	%rd105, [_ZN3cub18CUB_300001_SM_10006detail8for_each13static_kernelINS2_12policy_hub_t12policy_500_tElNS2_12op_wrapper_tIl13curand_printfN6thrust24THRUST_300001_SM_1000_NS17counting_iteratorIiNS9_11use_defaultESB_SB_EEEEEEvT0_T1__param_0];
	add.u64 	%rd1, %SPL, 0;
	add.u64 	%rd107, %SP, 48;
	add.u64 	%rd2, %SPL, 48;
	add.u64 	%rd3, %SPL, 0;
	mov.u32 	%r6602, %ctaid.x;
	mul.wide.u32 	%rd4, %r6602, 512;
	sub.s64 	%rd5, %rd105, %rd4;
	setp.lt.s64 	%p1, %rd5, 512;
	@%p1 bra 	$L__BB1_692;
	mov.u32 	%r9476, %tid.x;
	cvt.u32.u64 	%r9477, %rd4;
	add.s32 	%r9478, %r9476, %r9477;
	add.s32 	%r1, %r9478, %r6601;
	cvt.u32.u64 	%r9479, %rd103;
	xor.b32  	%r9480, %r9479, -1429050551;
	mul.lo.s32 	%r9481, %r9480, 1099087573;
	{ .reg .b32 tmp; mov.b64 {tmp, %r9482}, %rd103; }
	xor.b32  	%r9483, %r9482, -136515619;
	mul.lo.s32 	%r9484, %r9483, -1703105765;
	add.s32 	%r9485, %r9481, %r9484;
	add.s32 	%r2, %r9485, 6615241;
	add.s32 	%r13471, %r9481, 123456789;
	xor.b32  	%r13470, %r9481, 362436069;
	add.s32 	%r13469, %r9484, 521288629;
	xor.b32  	%r13468, %r9484, 88675123;
	add.s32 	%r13467, %r9481, 5783321;
	setp.ne.s64 	%p376, %rd104, 0;
	@%p376 bra 	$L__BB1_233;
	st.local.v2.u32 	[%rd3], {%r2, %r13471};
	st.local.v2.u32 	[%rd3+8], {%r13470, %r13469};
	st.local.v2.u32 	[%rd3+16], {%r13468, %r13467};
	setp.eq.s32 	%p623, %r1, 0;
	mov.u32 	%r12400, %r13471;
	mov.u32 	%r12396, %r13467;
	mov.u32 	%r12397, %r13468;
	mov.u32 	%r12398, %r13469;
	mov.u32 	%r12399, %r13470;
	@%p623 bra 	$L__BB1_116;
	cvt.u64.u32 	%rd301, %r1;
	mov.b32 	%r12291, 0;
	mov.u64 	%rd266, precalc_xorwow_matrix;
	mov.u32 	%r12400, %r13471;
	mov.u32 	%r12396, %r13467;
	mov.u32 	%r12397, %r13468;
	mov.u32 	%r12398, %r13469;
	mov.u32 	%r12399, %r13470;
$L__BB1_4:
	mov.u64 	%rd8, %rd301;
	and.b64  	%rd9, %rd8, 3;
	setp.eq.s64 	%p624, %rd9, 0;
	@%p624 bra 	$L__BB1_115;
	mul.wide.u32 	%rd265, %r12291, 3200;
	add.s64 	%rd23, %rd266, %rd265;
	mov.b32 	%r12396, 0;
	mov.u32 	%r12397, %r12396;
	mov.u32 	%r12398, %r12396;
	mov.u32 	%r12399, %r12396;
	mov.u32 	%r12400, %r12396;
	mov.u32 	%r12297, %r12396;
$L__BB1_6:
	mul.wide.u32 	%rd267, %r12297, 4;
	add.s64 	%rd268, %rd3, %rd267;
	ld.local.u32 	%r32, [%rd268+4];
	shl.b32 	%r33, %r12297, 5;
	mov.b32 	%r12303, 0;
$L__BB1_7:
	.pragma "nounroll";
	shr.u32 	%r11241, %r32, %r12303;
	and.b32  	%r11242, %r11241, 1;
	setp.eq.b32 	%p625, %r11242, 1;
	add.s32 	%r11243, %r33, %r12303;
	mul.lo.s32 	%r11244, %r11243, 5;
	mul.wide.u32 	%rd269, %r11244, 4;
	add.s64 	%rd10, %rd23, %rd269;
	@%p625 bra 	$L__BB1_232;
$L__BB1_8:
	and.b32  	%r11251, %r11241, 2;
	setp.eq.s32 	%p626, %r11251, 0;
	@%p626 bra 	$L__BB1_10;
	ld.global.u32 	%r11252, [%rd10+20];
	xor.b32  	%r12400, %r12400, %r11252;
	ld.global.u32 	%r11253, [%rd10+24];
	xor.b32  	%r12399, %r12399, %r11253;
	ld.global.u32 	%r11254, [%rd10+28];
	xor.b32  	%r12398, %r12398, %r11254;
	ld.global.u32 	%r11255, [%rd10+32];
	xor.b32  	%r12397, %r12397, %r11255;
	ld.global.u32 	%r11256, [%rd10+36];
	xor.b32  	%r12396, %r12396, %r11256;
$L__BB1_10:
	and.b32  	%r11258, %r11241, 4;
	setp.eq.s32 	%p627, %r11258, 0;
	@%p627 bra 	$L__BB1_12;
	ld.global.u32 	%r11259, [%rd10+40];
	xor.b32  	%r12400, %r12400, %r11259;
	ld.global.u32 	%r11260, [%rd10+44];
	xor.b32  	%r12399, %r12399, %r11260;
	ld.global.u32 	%r11261, [%rd10+48];
	xor.b32  	%r12398, %r12398, %r11261;
	ld.global.u32 	%r11262, [%rd10+52];
	xor.b32  	%r12397, %r12397, %r11262;
	ld.global.u32 	%r11263, [%rd10+56];
	xor.b32  	%r12396, %r12396, %r11263;
$L__BB1_12:
	and.b32  	%r11265, %r11241, 8;
	setp.eq.s32 	%p628, %r11265, 0;
	@%p628 bra 	$L__BB1_14;
	ld.global.u32 	%r11266, [%rd10+60];
	xor.b32  	%r12400, %r12400, %r11266;
	ld.global.u32 	%r11267, [%rd10+64];
	xor.b32  	%r12399, %r12399, %r11267;
	ld.global.u32 	%r11268, [%rd10+68];
	xor.b32  	%r12398, %r12398, %r11268;
	ld.global.u32 	%r11269, [%rd10+72];
	xor.b32  	%r12397, %r12397, %r11269;
	ld.global.u32 	%r11270, [%rd10+76];
	xor.b32  	%r12396, %r12396, %r11270;
$L__BB1_14:
	and.b32  	%r11272, %r11241, 16;
	setp.eq.s32 	%p629, %r11272, 0;
	@%p629 bra 	$L__BB1_16;
	ld.global.u32 	%r11273, [%rd10+80];
	xor.b32  	%r12400, %r12400, %r11273;
	ld.global.u32 	%r11274, [%rd10+84];
	xor.b32  	%r12399, %r12399, %r11274;
	ld.global.u32 	%r11275, [%rd10+88];
	xor.b32  	%r12398, %r12398, %r11275;
	ld.global.u32 	%r11276, [%rd10+92];
	xor.b32  	%r12397, %r12397, %r11276;
	ld.global.u32 	%r11277, [%rd10+96];
	xor.b32  	%r12396, %r12396, %r11277;
$L__BB1_16:
	and.b32  	%r11279, %r11241, 32;
	setp.eq.s32 	%p630, %r11279, 0;
	@%p630 bra 	$L__BB1_18;
	ld.global.u32 	%r11280, [%rd10+100];
	xor.b32  	%r12400, %r12400, %r11280;
	ld.global.u32 	%r11281, [%rd10+104];
	xor.b32  	%r12399, %r12399, %r11281;
	ld.global.u32 	%r11282, [%rd10+108];
	xor.b32  	%r12398, %r12398, %r11282;
	ld.global.u32 	%r11283, [%rd10+112];
	xor.b32  	%r12397, %r12397, %r11283;
	ld.global.u32 	%r11284, [%rd10+116];
	xor.b32  	%r12396, %r12396, %r11284;
$L__BB1_18:
	and.b32  	%r11286, %r11241, 64;
	setp.eq.s32 	%p631, %r11286, 0;
	@%p631 bra 	$L__BB1_20;
	ld.global.u32 	%r11287, [%rd10+120];
	xor.b32  	%r12400, %r12400, %r11287;
	ld.global.u32 	%r11288, [%rd10+124];
	xor.b32  	%r12399, %r12399, %r11288;
	ld.global.u32 	%r11289, [%rd10+128];
	xor.b32  	%r12398, %r12398, %r11289;
	ld.global.u32 	%r11290, [%rd10+132];
	xor.b32  	%r12397, %r12397, %r11290;
	ld.global.u32 	%r11291, [%rd10+136];
	xor.b32  	%r12396, %r12396, %r11291;
$L__BB1_20:
	and.b32  	%r11293, %r11241, 128;
	setp.eq.s32 	%p632, %r11293, 0;
	@%p632 bra 	$L__BB1_22;
	ld.global.u32 	%r11294, [%rd10+140];
	xor.b32  	%r12400, %r12400, %r11294;
	ld.global.u32 	%r11295, [%rd10+144];
	xor.b32  	%r12399, %r12399, %r11295;
	ld.global.u32 	%r11296, [%rd10+148];
	xor.b32  	%r12398, %r12398, %r11296;
	ld.global.u32 	%r11297, [%rd10+152];
	xor.b32  	%r12397, %r12397, %r11297;
	ld.global.u32 	%r11298, [%rd10+156];
	xor.b32  	%r12396, %r12396, %r11298;
$L__BB1_22:
	and.b32  	%r11300, %r11241, 256;
	setp.eq.s32 	%p633, %r11300, 0;
	@%p633 bra 	$L__BB1_24;
	ld.global.u32 	%r11301, [%rd10+160];
	xor.b32  	%r12400, %r12400, %r11301;
	ld.global.u32 	%r11302, [%rd10+164];
	xor.b32  	%r12399, %r12399, %r11302;
	ld.global.u32 	%r11303, [%rd10+168];
	xor.b32  	%r12398, %r12398, %r11303;
	ld.global.u32 	%r11304, [%rd10+172];
	xor.b32  	%r12397, %r12397, %r11304;
	ld.global.u32 	%r11305, [%rd10+176];
	xor.b32  	%r12396, %r12396, %r11305;
$L__BB1_24:
	and.b32  	%r11307, %r11241, 512;
	setp.eq.s32 	%p634, %r11307, 0;
	@%p634 bra 	$L__BB1_26;
	ld.global.u32 	%r11308, [%rd10+180];
	xor.b32  	%r12400, %r12400, %r11308;
	ld.global.u32 	%r11309, [%rd10+184];
	xor.b32  	%r12399, %r12399, %r11309;
	ld.global.u32 	%r11310, [%rd10+188];
	xor.b32  	%r12398, %r12398, %r11310;
	ld.global.u32 	%r11311, [%rd10+192];
	xor.b32  	%r12397, %r12397, %r11311;
	ld.global.u32 	%r11312, [%rd10+196];
	xor.b32  	%r12396, %r12396, %r11312;
$L__BB1_26:
	and.b32  	%r11314, %r11241, 1024;
	setp.eq.s32 	%p635, %r11314, 0;
	@%p635 bra 	$L__BB1_28;
	ld.global.u32 	%r11315, [%rd10+200];
	xor.b32  	%r12400, %r12400, %r11315;
	ld.global.u32 	%r11316, [%rd10+204];
	xor.b32  	%r12399, %r12399, %r11316;
	ld.global.u32 	%r11317, [%rd10+208];
	xor.b32  	%r12398, %r12398, %r11317;
	ld.global.u32 	%r11318, [%rd10+212];
	xor.b32  	%r12397, %r12397, %r11318;
	ld.global.u32 	%r11319, [%rd10+216];
	xor.b32  	%r12396, %r12396, %r11319;
$L__BB1_28:
	and.b32  	%r11321, %r11241, 2048;
	setp.eq.s32 	%p636, %r11321, 0;
	@%p636 bra 	$L__BB1_30;
	ld.global.u32 	%r11322, [%rd10+220];
	xor.b32  	%r12400, %r12400, %r11322;
	ld.global.u32 	%r11323, [%rd10+224];
	xor.b32  	%r12399, %r12399, %r11323;
	ld.global.u32 	%r11324, [%rd10+228];
	xor.b32  	%r12398, %r12398, %r11324;
	ld.global.u32 	%r11325, [%rd10+232];
	xor.b32  	%r12397, %r12397, %r11325;
	ld.global.u32 	%r11326, [%rd10+236];
	xor.b32  	%r12396, %r12396, %r11326;
$L__BB1_30:
	and.b32  	%r11328, %r11241, 4096;
	setp.eq.s32 	%p637, %r11328, 0;
	@%p637 bra 	$L__BB1_32;
	ld.global.u32 	%r11329, [%rd10+240];
	xor.b32  	%r12400, %r12400, %r11329;
	ld.global.u32 	%r11330, [%rd10+244];
	xor.b32  	%r12399, %r12399, %r11330;
	ld.global.u32 	%r11331, [%rd10+248];
	xor.b32  	%r12398, %r12398, %r11331;
	ld.global.u32 	%r11332, [%rd10+252];
	xor.b32  	%r12397, %r12397, %r11332;
	ld.global.u32 	%r11333, [%rd10+256];
	xor.b32  	%r12396, %r12396, %r11333;
$L__BB1_32:
	and.b32  	%r11335, %r11241, 8192;
	setp.eq.s32 	%p638, %r11335, 0;
	@%p638 bra 	$L__BB1_34;
	ld.global.u32 	%r11336, [%rd10+260];
	xor.b32  	%r12400, %r12400, %r11336;
	ld.global.u32 	%r11337, [%rd10+264];
	xor.b32  	%r12399, %r12399, %r11337;
	ld.global.u32 	%r11338, [%rd10+268];
	xor.b32  	%r12398, %r12398, %r11338;
	ld.global.u32 	%r11339, [%rd10+272];
	xor.b32  	%r12397, %r12397, %r11339;
	ld.global.u32 	%r11340, [%rd10+276];
	xor.b32  	%r12396, %r12396, %r11340;
$L__BB1_34:
	and.b32  	%r11342, %r11241, 16384;
	setp.eq.s32 	%p639, %r11342, 0;
	@%p639 bra 	$L__BB1_36;
	ld.global.u32 	%r11343, [%rd10+280];
	xor.b32  	%r12400, %r12400, %r11343;
	ld.global.u32 	%r11344, [%rd10+284];
	xor.b32  	%r12399, %r12399, %r11344;
	ld.global.u32 	%r11345, [%rd10+288];
	xor.b32  	%r12398, %r12398, %r11345;
	ld.global.u32 	%r11346, [%rd10+292];
	xor.b32  	%r12397, %r12397, %r11346;
	ld.global.u32 	%r11347, [%rd10+296];
	xor.b32  	%r12396, %r12396, %r11347;
$L__BB1_36:
	and.b32  	%r11349, %r11241, 32768;
	setp.eq.s32 	%p640, %r11349, 0;
	@%p640 bra 	$L__BB1_38;
	ld.global.u32 	%r11350, [%rd10+300];
	xor.b32  	%r12400, %r12400, %r11350;
	ld.global.u32 	%r11351, [%rd10+304];
	xor.b32  	%r12399, %r12399, %r11351;
	ld.global.u32 	%r11352, [%rd10+308];
	xor.b32  	%r12398, %r12398, %r11352;
	ld.global.u32 	%r11353, [%rd10+312];
	xor.b32  	%r12397, %r12397, %r11353;
	ld.global.u32 	%r11354, [%rd10+316];
	xor.b32  	%r12396, %r12396, %r11354;
$L__BB1_38:
	add.s32 	%r12303, %r12303, 16;
	setp.ne.s32 	%p641, %r12303, 32;
	@%p641 bra 	$L__BB1_7;
	mad.lo.s32 	%r11355, %r12297, -31, %r33;
	add.s32 	%r12297, %r11355, 1;
	setp.eq.s32 	%p642, %r12297, 5;
	@%p642 bra 	$L__BB1_40;
	bra.uni 	$L__BB1_6;
$L__BB1_40:
	st.local.u32 	[%rd3+4], %r12400;
	st.local.v2.u32 	[%rd3+8], {%r12399, %r12398};
	st.local.v2.u32 	[%rd3+16], {%r12397, %r12396};
	setp.eq.s64 	%p643, %rd9, 1;
	@%p643 bra 	$L__BB1_115;
	mov.b32 	%r12396, 0;
	mov.u32 	%r12397, %r12396;
	mov.u32 	%r12398, %r12396;
	mov.u32 	%r12399, %r12396;
	mov.u32 	%r12400, %r12396;
	mov.u32 	%r12389, %r12396;
$L__BB1_42:
	mul.wide.u32 	%rd270, %r12389, 4;
	add.s64 	%rd271, %rd3, %rd270;
	ld.local.u32 	%r203, [%rd271+4];
	shl.b32 	%r204, %r12389, 5;
	mov.b32 	%r12395, 0;
$L__BB1_43:
	.pragma "nounroll";
	shr.u32 	%r11358, %r203, %r12395;
	and.b32  	%r11359, %r11358, 1;
	setp.eq.b32 	%p644, %r11359, 1;
	not.pred 	%p645, %p644;
	add.s32 	%r11360, %r204, %r12395;
	mul.lo.s32 	%r11361, %r11360, 5;
	mul.wide.u32 	%rd272, %r11361, 4;
	add.s64 	%rd11, %rd23, %rd272;
	@%p645 bra 	$L__BB1_45;
	ld.global.u32 	%r11362, [%rd11];
	xor.b32  	%r12400, %r12400, %r11362;
	ld.global.u32 	%r11363, [%rd11+4];
	xor.b32  	%r12399, %r12399, %r11363;
	ld.global.u32 	%r11364, [%rd11+8];
	xor.b32  	%r12398, %r12398, %r11364;
	ld.global.u32 	%r11365, [%rd11+12];
	xor.b32  	%r12397, %r12397, %r11365;
	ld.global.u32 	%r11366, [%rd11+16];
	xor.b32  	%r12396, %r12396, %r11366;
$L__BB1_45:
	and.b32  	%r11368, %r11358, 2;
	setp.eq.s32 	%p646, %r11368, 0;
	@%p646 bra 	$L__BB1_47;
	ld.global.u32 	%r11369, [%rd11+20];
	xor.b32  	%r12400, %r12400, %r11369;
	ld.global.u32 	%r11370, [%rd11+24];
	xor.b32  	%r12399, %r12399, %r11370;
	ld.global.u32 	%r11371, [%rd11+28];
	xor.b32  	%r12398, %r12398, %r11371;
	ld.global.u32 	%r11372, [%rd11+32];
	xor.b32  	%r12397, %r12397, %r11372;
	ld.global.u32 	%r11373, [%rd11+36];
	xor.b32  	%r12396, %r12396, %r11373;
$L__BB1_47:
	and.b32  	%r11375, %r11358, 4;
	setp.eq.s32 	%p647, %r11375, 0;
	@%p647 bra 	$L__BB1_49;
	ld.global.u32 	%r11376, [%rd11+40];
	xor.b32  	%r12400, %r12400, %r11376;
	ld.global.u32 	%r11377, [%rd11+44];
	xor.b32  	%r12399, %r12399, %r11377;
	ld.global.u32 	%r11378, [%rd11+48];
	xor.b32  	%r12398, %r12398, %r11378;
	ld.global.u32 	%r11379, [%rd11+52];
	xor.b32  	%r12397, %r12397, %r11379;
	ld.global.u32 	%r11380, [%rd11+56];
	xor.b32  	%r12396, %r12396, %r11380;
$L__BB1_49:
	and.b32  	%r11382, %r11358, 8;
	setp.eq.s32 	%p648, %r11382, 0;
	@%p648 bra 	$L__BB1_51;
	ld.global.u32 	%r11383, [%rd11+60];
	xor.b32  	%r12400, %r12400, %r11383;
	ld.global.u32 	%r11384, [%rd11+64];
	xor.b32  	%r12399, %r12399, %r11384;
	ld.global.u32 	%r11385, [%rd11+68];
	xor.b32  	%r12398, %r12398, %r11385;
	ld.global.u32 	%r11386, [%rd11+72];
	xor.b32  	%r12397, %r12397, %r11386;
	ld.global.u32 	%r11387, [%rd11+76];
	xor.b32  	%r12396, %r12396, %r11387;
$L__BB1_51:
	and.b32  	%r11389, %r11358, 16;
	setp.eq.s32 	%p649, %r11389, 0;
	@%p649 bra 	$L__BB1_53;
	ld.global.u32 	%r11390, [%rd11+80];
	xor.b32  	%r12400, %r12400, %r11390;
	ld.global.u32 	%r11391, [%rd11+84];
	xor.b32  	%r12399, %r12399, %r11391;
	ld.global.u32 	%r11392, [%rd11+88];
	xor.b32  	%r12398, %r12398, %r11392;
	ld.global.u32 	%r11393, [%rd11+92];
	xor.b32  	%r12397, %r12397, %r11393;
	ld.global.u32 	%r11394, [%rd11+96];
	xor.b32  	%r12396, %r12396, %r11394;
$L__BB1_53:
	and.b32  	%r11396, %r11358, 32;
	setp.eq.s32 	%p650, %r11396, 0;
	@%p650 bra 	$L__BB1_55;
	ld.global.u32 	%r11397, [%rd11+100];
	xor.b32  	%r12400, %r12400, %r11397;
	ld.global.u32 	%r11398, [%rd11+104];
	xor.b32  	%r12399, %r12399, %r11398;
	ld.global.u32 	%r11399, [%rd11+108];
	xor.b32  	%r12398, %r12398, %r11399;
	ld.global.u32 	%r11400, [%rd11+112];
	xor.b32  	%r12397, %r12397, %r11400;
	ld.global.u32 	%r11401, [%rd11+116];
	xor.b32  	%r12396, %r12396, %r11401;
$L__BB1_55:
	and.b32  	%r11403, %r11358, 64;
	setp.eq.s32 	%p651, %r11403, 0;
	@%p651 bra 	$L__BB1_57;
	ld.global.u32 	%r11404, [%rd11+120];
	xor.b32  	%r12400, %r12400, %r11404;
	ld.global.u32 	%r11405, [%rd11+124];
	xor.b32  	%r12399, %r12399, %r11405;
	ld.global.u32 	%r11406, [%rd11+128];
	xor.b32  	%r12398, %r12398, %r11406;
	ld.global.u32 	%r11407, [%rd11+132];
	xor.b32  	%r12397, %r12397, %r11407;
	ld.global.u32 	%r11408, [%rd11+136];
	xor.b32  	%r12396, %r12396, %r11408;
$L__BB1_57:
	and.b32  	%r11410, %r11358, 128;
	setp.eq.s32 	%p652, %r11410, 0;
	@%p652 bra 	$L__BB1_59;
	ld.global.u32 	%r11411, [%rd11+140];
	xor.b32  	%r12400, %r12400, %r11411;
	ld.global.u32 	%r11412, [%rd11+144];
	xor.b32  	%r12399, %r12399, %r11412;
	ld.global.u32 	%r11413, [%rd11+148];
	xor.b32  	%r12398, %r12398, %r11413;
	ld.global.u32 	%r11414, [%rd11+152];
	xor.b32  	%r12397, %r12397, %r11414;
	ld.global.u32 	%r11415, [%rd11+156];
	xor.b32  	%r12396, %r12396, %r11415;
$L__BB1_59:
	and.b32  	%r11417, %r11358, 256;
	setp.eq.s32 	%p653, %r11417, 0;
	@%p653 bra 	$L__BB1_61;
	ld.global.u32 	%r11418, [%rd11+160];
	xor.b32  	%r12400, %r12400, %r11418;
	ld.global.u32 	%r11419, [%rd11+164];
	xor.b32  	%r12399, %r12399, %r11419;
	ld.global.u32 	%r11420, [%rd11+168];
	xor.b32  	%r12398, %r12398, %r11420;
	ld.global.u32 	%r11421, [%rd11+172];
	xor.b32  	%r12397, %r12397, %r11421;
	ld.global.u32 	%r11422, [%rd11+176];
	xor.b32  	%r12396, %r12396, %r11422;
$L__BB1_61:
	and.b32  	%r11424, %r11358, 512;
	setp.eq.s32 	%p654, %r11424, 0;
	@%p654 bra 	$L__BB1_63;
	ld.global.u32 	%r11425, [%rd11+180];
	xor.b32  	%r12400, %r12400, %r11425;
	ld.global.u32 	%r11426, [%rd11+184];
	xor.b32  	%r12399, %r12399, %r11426;
	ld.global.u32 	%r11427, [%rd11+188];
	xor.b32  	%r12398, %r12398, %r11427;
	ld.global.u32 	%r11428, [%rd11+192];
	xor.b32  	%r12397, %r12397, %r11428;
	ld.global.u32 	%r11429, [%rd11+196];
	xor.b32  	%r12396, %r12396, %r11429;
$L__BB1_63:
	and.b32  	%r11431, %r11358, 1024;
	setp.eq.s32 	%p655, %r11431, 0;
	@%p655 bra 	$L__BB1_65;
	ld.global.u32 	%r11432, [%rd11+200];
	xor.b32  	%r12400, %r12400, %r11432;
	ld.global.u32 	%r11433, [%rd11+204];
	xor.b32  	%r12399, %r12399, %r11433;
	ld.global.u32 	%r11434, [%rd11+208];
	xor.b32  	%r12398, %r12398, %r11434;
	ld.global.u32 	%r11435, [%rd11+212];
	xor.b32  	%r12397, %r12397, %r11435;
	ld.global.u32 	%r11436, [%rd11+216];
	xor.b32  	%r12396, %r12396, %r11436;
$L__BB1_65:
	and.b32  	%r11438, %r11358, 2048;
	setp.eq.s32 	%p656, %r11438, 0;
	@%p656 bra 	$L__BB1_67;
	ld.global.u32 	%r11439, [%rd11+220];
	xor.b32  	%r12400, %r12400, %r11439;
	ld.global.u32 	%r11440, [%rd11+224];
	xor.b32  	%r12399, %r12399, %r11440;
	ld.global.u32 	%r11441, [%rd11+228];
	xor.b32  	%r12398, %r12398, %r11441;
	ld.global.u32 	%r11442, [%rd11+232];
	xor.b32  	%r12397, %r12397, %r11442;
	ld.global.u32 	%r11443, [%rd11+236];
	xor.b32  	%r12396, %r12396, %r11443;
$L__BB1_67:
	and.b32  	%r11445, %r11358, 4096;
	setp.eq.s32 	%p657, %r11445, 0;
	@%p657 bra 	$L__BB1_69;
	ld.global.u32 	%r11446, [%rd11+240];
	xor.b32  	%r12400, %r12400, %r11446;
	ld.global.u32 	%r11447, [%rd11+244];
	xor.b32  	%r12399, %r12399, %r11447;
	ld.global.u32 	%r11448, [%rd11+248];
	xor.b32  	%r12398, %r12398, %r11448;
	ld.global.u32 	%r11449, [%rd11+252];
	xor.b32  	%r12397, %r12397, %r11449;
	ld.global.u32 	%r11450, [%rd11+256];
	xor.b32  	%r12396, %r12396, %r11450;
$L__BB1_69:
	and.b32  	%r11452, %r11358, 8192;
	setp.eq.s32 	%p658, %r11452, 0;
	@%p658 bra 	$L__BB1_71;
	ld.global.u32 	%r11453, [%rd11+260];
	xor.b32  	%r12400, %r12400, %r11453;
	ld.global.u32 	%r11454, [%rd11+264];
	xor.b32  	%r12399, %r12399, %r11454;
	ld.global.u32 	%r11455, [%rd11+268];
	xor.b32  	%r12398, %r12398, %r11455;
	ld.global.u32 	%r11456, [%rd11+272];
	xor.b32  	%r12397, %r12397, %r11456;
	ld.global.u32 	%r11457, [%rd11+276];
	xor.b32  	%r12396, %r12396, %r11457;
$L__BB1_71:
	and.b32  	%r11459, %r11358, 16384;
	setp.eq.s32 	%p659, %r11459, 0;
	@%p659 bra 	$L__BB1_73;
	ld.global.u32 	%r11460, [%rd11+280];
	xor.b32  	%r12400, %r12400, %r11460;
	ld.global.u32 	%r11461, [%rd11+284];
	xor.b32  	%r12399, %r12399, %r11461;
	ld.global.u32 	%r11462, [%rd11+288];
	xor.b32  	%r12398, %r12398, %r11462;
	ld.global.u32 	%r11463, [%rd11+292];
	xor.b32  	%r12397, %r12397, %r11463;
	ld.global.u32 	%r11464, [%rd11+296];
	xor.b32  	%r12396, %r12396, %r11464;
$L__BB1_73:
	and.b32  	%r11466, %r11358, 32768;
	setp.eq.s32 	%p660, %r11466, 0;
	@%p660 bra 	$L__BB1_75;
	ld.global.u32 	%r11467, [%rd11+300];
	xor.b32  	%r12400, %r12400, %r11467;
	ld.global.u32 	%r11468, [%rd11+304];
	xor.b32  	%r12399, %r12399, %r11468;
	ld.global.u32 	%r11469, [%rd11+308];
	xor.b32  	%r12398, %r12398, %r11469;
	ld.global.u32 	%r11470, [%rd11+312];
	xor.b32  	%r12397, %r12397, %r11470;
	ld.global.u32 	%r11471, [%rd11+316];
	xor.b32  	%r12396, %r12396, %r11471;
$L__BB1_75:
	add.s32 	%r12395, %r12395, 16;
	setp.ne.s32 	%p661, %r12395, 32;
	@%p661 bra 	$L__BB1_43;
	mad.lo.s32 	%r11472, %r12389, -31, %r204;
	add.s32 	%r12389, %r11472, 1;
	setp.ne.s32 	%p662, %r12389, 5;
	@%p662 bra 	$L__BB1_42;
	st.local.u32 	[%rd3+4], %r12400;
	st.local.v2.u32 	[%rd3+8], {%r12399, %r12398};
	st.local.v2.u32 	[%rd3+16], {%r12397, %r12396};
	setp.ne.s64 	%p663, %rd9, 3;
	@%p663 bra 	$L__BB1_115;
	mov.b32 	%r12396, 0;
	mov.u32 	%r12397, %r12396;
	mov.u32 	%r12398, %r12396;
	mov.u32 	%r12399, %r12396;
	mov.u32 	%r12400, %r12396;
	mov.u32 	%r12481, %r12396;
$L__BB1_79:
	mul.wide.u32 	%rd273, %r12481, 4;
	add.s64 	%rd274, %rd3, %rd273;
	ld.local.u32 	%r379, [%rd274+4];
	shl.b32 	%r380, %r12481, 5;
	mov.b32 	%r12487, 0;
$L__BB1_80:
	.pragma "nounroll";
	shr.u32 	%r11475, %r379, %r12487;
	and.b32  	%r11476, %r11475, 1;
	setp.eq.b32 	%p664, %r11476, 1;
	not.pred 	%p665, %p664;
	add.s32 	%r11477, %r380, %r12487;
	mul.lo.s32 	%r11478, %r11477, 5;
	mul.wide.u32 	%rd275, %r11478, 4;
	add.s64 	%rd12, %rd23, %rd275;
	@%p665 bra 	$L__BB1_82;
	ld.global.u32 	%r11479, [%rd12];
	xor.b32  	%r12400, %r12400, %r11479;
	ld.global.u32 	%r11480, [%rd12+4];
	xor.b32  	%r12399, %r12399, %r11480;
	ld.global.u32 	%r11481, [%rd12+8];
	xor.b32  	%r12398, %r12398, %r11481;
	ld.global.u32 	%r11482, [%rd12+12];
	xor.b32  	%r12397, %r12397, %r11482;
	ld.global.u32 	%r11483, [%rd12+16];
	xor.b32  	%r12396, %r12396, %r11483;
$L__BB1_82:
	and.b32  	%r11485, %r11475, 2;
	setp.eq.s32 	%p666, %r11485, 0;
	@%p666 bra 	$L__BB1_84;
	ld.global.u32 	%r11486, [%rd12+20];
	xor.b32  	%r12400, %r12400, %r11486;
	ld.global.u32 	%r11487, [%rd12+24];
	xor.b32  	%r12399, %r12399, %r11487;
	ld.global.u32 	%r11488, [%rd12+28];
	xor.b32  	%r12398, %r12398, %r11488;
	ld.global.u32 	%r11489, [%rd12+32];
	xor.b32  	%r12397, %r12397, %r11489;
	ld.global.u32 	%r11490, [%rd12+36];
	xor.b32  	%r12396, %r12396, %r11490;
$L__BB1_84:
	and.b32  	%r11492, %r11475, 4;
	setp.eq.s32 	%p667, %r11492, 0;
	@%p667 bra 	$L__BB1_86;
	ld.global.u32 	%r11493, [%rd12+40];
	xor.b32  	%r12400, %r12400, %r11493;
	ld.global.u32 	%r11494, [%rd12+44];
	xor.b32  	%r12399, %r12399, %r11494;
	ld.global.u32 	%r11495, [%rd12+48];
	xor.b32  	%r12398, %r12398, %r11495;
	ld.global.u32 	%r11496, [%rd12+52];
	xor.b32  	%r12397, %r12397, %r11496;
	ld.global.u32 	%r11497, [%rd12+56];
	xor.b32  	%r12396, %r12396, %r11497;
$L__BB1_86:
	and.b32  	%r11499, %r11475, 8;
	setp.eq.s32 	%p668, %r11499, 0;
	@%p668 bra 	$L__BB1_88;
	ld.global.u32 	%r11500, [%rd12+60];
	xor.b32  	%r12400, %r12400, %r11500;
	ld.global.u32 	%r11501, [%rd12+64];
	xor.b32  	%r12399, %r12399, %r11501;
	ld.global.u32 	%r11502, [%rd12+68];
	xor.b32  	%r12398, %r12398, %r11502;
	ld.global.u32 	%r11503, [%rd12+72];
	xor.b32  	%r12397, %r12397, %r11503;
	ld.global.u32 	%r11504, [%rd12+76];
	xor.b32  	%r12396, %r12396, %r11504;
$L__BB1_88:
	and.b32  	%r11506, %r11475, 16;
	setp.eq.s32 	%p669, %r11506, 0;
	@%p669 bra 	$L__BB1_90;
	ld.global.u32 	%r11507, [%rd12+80];
	xor.b32  	%r12400, %r12400, %r11507;
	ld.global.u32 	%r11508, [%rd12+84];
	xor.b32  	%r12399, %r12399, %r11508;
	ld.global.u32 	%r11509, [%rd12+88];
	xor.b32  	%r12398, %r12398, %r11509;
	ld.global.u32 	%r11510, [%rd12+92];
	xor.b32  	%r12397, %r12397, %r11510;
	ld.global.u32 	%r11511, [%rd12+96];
	xor.b32  	%r12396, %r12396, %r11511;
$L__BB1_90:
	and.b32  	%r11513, %r11475, 32;
	setp.eq.s32 	%p670, %r11513, 0;
	@%p670 bra 	$L__BB1_92;
	ld.global.u32 	%r11514, [%rd12+100];
	xor.b32  	%r12400, %r12400, %r11514;
	ld.global.u32 	%r11515, [%rd12+104];
	xor.b32  	%r12399, %r12399, %r11515;
	ld.global.u32 	%r11516, [%rd12+108];
	xor.b32  	%r12398, %r12398, %r11516;
	ld.global.u32 	%r11517, [%rd12+112];
	xor.b32  	%r12397, %r12397, %r11517;
	ld.global.u32 	%r11518, [%rd12+116];
	xor.b32  	%r12396, %r12396, %r11518;
$L__BB1_92:
	and.b32  	%r11520, %r11475, 64;
	setp.eq.s32 	%p671, %r11520, 0;
	@%p671 bra 	$L__BB1_94;
	ld.global.u32 	%r11521, [%rd12+120];
	xor.b32  	%r12400, %r12400, %r11521;
	ld.global.u32 	%r11522, [%rd12+124];
	xor.b32  	%r12399, %r12399, %r11522;
	ld.global.u32 	%r11523, [%rd12+128];
	xor.b32  	%r12398, %r12398, %r11523;
	ld.global.u32 	%r11524, [%rd12+132];
	xor.b32  	%r12397, %r12397, %r11524;
	ld.global.u32 	%r11525, [%rd12+136];
	xor.b32  	%r12396, %r12396, %r11525;
$L__BB1_94:
	and.b32  	%r11527, %r11475, 128;
	setp.eq.s32 	%p672, %r11527, 0;
	@%p672 bra 	$L__BB1_96;
	ld.global.u32 	%r11528, [%rd12+140];
	xor.b32  	%r12400, %r12400, %r11528;
	ld.global.u32 	%r11529, [%rd12+144];
	xor.b32  	%r12399, %r12399, %r11529;
	ld.global.u32 	%r11530, [%rd12+148];
	xor.b32  	%r12398, %r12398, %r11530;
	ld.global.u32 	%r11531, [%rd12+152];
	xor.b32  	%r12397, %r12397, %r11531;
	ld.global.u32 	%r11532, [%rd12+156];
	xor.b32  	%r12396, %r12396, %r11532;
$L__BB1_96:
	and.b32  	%r11534, %r11475, 256;
	setp.eq.s32 	%p673, %r11534, 0;
	@%p673 bra 	$L__BB1_98;
	ld.global.u32 	%r11535, [%rd12+160];
	xor.b32  	%r12400, %r12400, %r11535;
	ld.global.u32 	%r11536, [%rd12+164];
	xor.b32  	%r12399, %r12399, %r11536;
	ld.global.u32 	%r11537, [%rd12+168];
	xor.b32  	%r12398, %r12398, %r11537;
	ld.global.u32 	%r11538, [%rd12+172];
	xor.b32  	%r12397, %r12397, %r11538;
	ld.global.u32 	%r11539, [%rd12+176];
	xor.b32  	%r12396, %r12396, %r11539;
$L__BB1_98:
	and.b32  	%r11541, %r11475, 512;
	setp.eq.s32 	%p674, %r11541, 0;
	@%p674 bra 	$L__BB1_100;
	ld.global.u32 	%r11542, [%rd12+180];
	xor.b32  	%r12400, %r12400, %r11542;
	ld.global.u32 	%r11543, [%rd12+184];
	xor.b32  	%r12399, %r12399, %r11543;
	ld.global.u32 	%r11544, [%rd12+188];
	xor.b32  	%r12398, %r12398, %r11544;
	ld.global.u32 	%r11545, [%rd12+192];
	xor.b32  	%r12397, %r12397, %r11545;
	ld.global.u32 	%r11546, [%rd12+196];
	xor.b32  	%r12396, %r12396, %r11546;
$L__BB1_100:
	and.b32  	%r11548, %r11475, 1024;
	setp.eq.s32 	%p675, %r11548, 0;
	@%p675 bra 	$L__BB1_102;
	ld.global.u32 	%r11549, [%rd12+200];
	xor.b32  	%r12400, %r12400, %r11549;
	ld.global.u32 	%r11550, [%rd12+204];
	xor.b32  	%r12399, %r12399, %r11550;
	ld.global.u32 	%r11551, [%rd12+208];
	xor.b32  	%r12398, %r12398, %r11551;
	ld.global.u32 	%r11552, [%rd12+212];
	xor.b32  	%r12397, %r12397, %r11552;
	ld.global.u32 	%r11553, [%rd12+216];
	xor.b32  	%r12396, %r12396, %r11553;
$L__BB1_102:
	and.b32  	%r11555, %r11475, 2048;
	setp.eq.s32 	%p676, %r11555, 0;
	@%p676 bra 	$L__BB1_104;
	ld.global.u32 	%r11556, [%rd12+220];
	xor.b32  	%r12400, %r12400, %r11556;
	ld.global.u32 	%r11557, [%rd12+224];
	xor.b32  	%r12399, %r12399, %r11557;
	ld.global.u32 	%r11558, [%rd12+228];
	xor.b32  	%r12398, %r12398, %r11558;
	ld.global.u32 	%r11559, [%rd12+232];
	xor.b32  	%r12397, %r12397, %r11559;
	ld.global.u32 	%r11560, [%rd12+236];
	xor.b32  	%r12396, %r12396, %r11560;
$L__BB1_104:
	and.b32  	%r11562, %r11475, 4096;
	setp.eq.s32 	%p677, %r11562, 0;
	@%p677 bra 	$L__BB1_106;
	ld.global.u32 	%r11563, [%rd12+240];
	xor.b32  	%r12400, %r12400, %r11563;
	ld.global.u32 	%r11564, [%rd12+244];
	xor.b32  	%r12399, %r12399, %r11564;
	ld.global.u32 	%r11565, [%rd12+248];
	xor.b32  	%r12398, %r12398, %r11565;
	ld.global.u32 	%r11566, [%rd12+252];
	xor.b32  	%r12397, %r12397, %r11566;
	ld.global.u32 	%r11567, [%rd12+256];
	xor.b32  	%r12396, %r12396, %r11567;
$L__BB1_106:
	and.b32  	%r11569, %r11475, 8192;
	setp.eq.s32 	%p678, %r11569, 0;
	@%p678 bra 	$L__BB1_108;
	ld.global.u32 	%r11570, [%rd12+260];
	xor.b32  	%r12400, %r12400, %r11570;
	ld.global.u32 	%r11571, [%rd12+264];
	xor.b32  	%r12399, %r12399, %r11571;
	ld.global.u32 	%r11572, [%rd12+268];
	xor.b32  	%r12398, %r12398, %r11572;
	ld.global.u32 	%r11573, [%rd12+272];
	xor.b32  	%r12397, %r12397, %r11573;
	ld.global.u32 	%r11574, [%rd12+276];
	xor.b32  	%r12396, %r12396, %r11574;
$L__BB1_108:
	and.b32  	%r11576, %r11475, 16384;
	setp.eq.s32 	%p679, %r11576, 0;
	@%p679 bra 	$L__BB1_110;
	ld.global.u32 	%r11577, [%rd12+280];
	xor.b32  	%r12400, %r12400, %r11577;
	ld.global.u32 	%r11578, [%rd12+284];
	xor.b32  	%r12399, %r12399, %r11578;
	ld.global.u32 	%r11579, [%rd12+288];
	xor.b32  	%r12398, %r12398, %r11579;
	ld.global.u32 	%r11580, [%rd12+292];
	xor.b32  	%r12397, %r12397, %r11580;
	ld.global.u32 	%r11581, [%rd12+296];
	xor.b32  	%r12396, %r12396, %r11581;
$L__BB1_110:
	and.b32  	%r11583, %r11475, 32768;
	setp.eq.s32 	%p680, %r11583, 0;
	@%p680 bra 	$L__BB1_112;
	ld.global.u32 	%r11584, [%rd12+300];
	xor.b32  	%r12400, %r12400, %r11584;
	ld.global.u32 	%r11585, [%rd12+304];
	xor.b32  	%r12399, %r12399, %r11585;
	ld.global.u32 	%r11586, [%rd12+308];
	xor.b32  	%r12398, %r12398, %r11586;
	ld.global.u32 	%r11587, [%rd12+312];
	xor.b32  	%r12397, %r12397, %r11587;
	ld.global.u32 	%r11588, [%rd12+316];
	xor.b32  	%r12396, %r12396, %r11588;
$L__BB1_112:
	add.s32 	%r12487, %r12487, 16;
	setp.ne.s32 	%p681, %r12487, 32;
	@%p681 bra 	$L__BB1_80;
	mad.lo.s32 	%r11589, %r12481, -31, %r380;
	add.s32 	%r12481, %r11589, 1;
	setp.ne.s32 	%p682, %r12481, 5;
	@%p682 bra 	$L__BB1_79;
	st.local.u32 	[%rd3+4], %r12400;
	st.local.v2.u32 	[%rd3+8], {%r12399, %r12398};
	st.local.v2.u32 	[%rd3+16], {%r12397, %r12396};
$L__BB1_115:
	shr.u64 	%rd301, %rd8, 2;
	add.s32 	%r12291, %r12291, 1;
	setp.gt.u64 	%p683, %rd8, 3;
	@%p683 bra 	$L__BB1_4;
$L__BB1_116:
	cvt.u32.u64 	%r11590, %rd104;
	mad.lo.s32 	%r11591, %r11590, 362437, %r2;
	add.u64 	%rd276, %SP, 48;
	add.u64 	%rd14, %SPL, 48;
	mov.b32 	%r11592, 0;
	st.local.v2.u32 	[%rd14], {%r1, %r11592};
	mov.u64 	%rd277, $str;
	cvta.global.u64 	%rd278, %rd277;
	{ // callseq 126, 0
	.param .b64 param0;
	st.param.b64 	[param0], %rd278;
	.param .b64 param1;
	st.param.b64 	[param1], %rd276;
	.param .b32 retval0;
	call.uni (retval0), 
	vprintf, 
	(
	param0, 
	param1
	);
	ld.param.b32 	%r11593, [retval0];
	} // callseq 126
	shr.u32 	%r11595, %r12400, 2;
	xor.b32  	%r11596, %r11595, %r12400;
	shl.b32 	%r11597, %r12396, 4;
	shl.b32 	%r11598, %r11596, 1;
	xor.b32  	%r11599, %r11598, %r11597;
	xor.b32  	%r11600, %r11599, %r11596;
	xor.b32  	%r11601, %r11600, %r12396;
	add.s32 	%r560, %r11591, 362437;
	add.s32 	%r11602, %r11601, %r560;
	cvt.rn.f32.u32 	%f193, %r11602;
	fma.rn.f32 	%f194, %f193, 0f2F800000, 0f2F000000;
	cvt.f64.f32 	%fd97, %f194;
	st.local.f64 	[%rd14], %fd97;
	mov.u64 	%rd279, $str$1;
	cvta.global.u64 	%rd280, %rd279;
	{ // callseq 127, 0
	.param .b64 param0;
	st.param.b64 	[param0], %rd280;
	.param .b64 param1;
	st.param.b64 	[param1], %rd276;
	.param .b32 retval0;
	call.uni (retval0), 
	vprintf, 
	(
	param0, 
	param1
	);
	ld.param.b32 	%r11603, [retval0];
	} // callseq 127
	shr.u32 	%r11605, %r12399, 2;
	xor.b32  	%r11606, %r11605, %r12399;
	shl.b32 	%r11607, %r11601, 4;
	shl.b32 	%r11608, %r11606, 1;
	xor.b32  	%r11609, %r11608, %r11607;
	xor.b32  	%r11610, %r11609, %r11606;
	xor.b32  	%r11611, %r11610, %r11601;
	add.s32 	%r561, %r11591, 724874;
	add.s32 	%r11612, %r11611, %r561;
	cvt.rn.f32.u32 	%f195, %r11612;
	fma.rn.f32 	%f196, %f195, 0f2F800000, 0f2F000000;
	cvt.f64.f32 	%fd98, %f196;
	st.local.f64 	[%rd14], %fd98;
	{ // callseq 128, 0
	.param .b64 param0;
	st.param.b64 	[param0], %rd280;
	.param .b64 param1;
	st.param.b64 	[param1], %rd276;
	.param .b32 retval0;
	call.uni (retval0), 
	vprintf, 
	(
	param0, 
	param1
	);
	ld.param.b32 	%r11613, [retval0];
	} // callseq 128
	shr.u32 	%r11615, %r12398, 2;
	xor.b32  	%r11616, %r11615, %r12398;
	shl.b32 	%r11617, %r11611, 4;
	shl.b32 	%r11618, %r11616, 1;
	xor.b32  	%r11619, %r11618, %r11617;
	xor.b32  	%r11620, %r11619, %r11616;
	xor.b32  	%r11621, %r11620, %r11611;
	add.s32 	%r562, %r11591, 1087311;
	add.s32 	%r11622, %r11621, %r562;
	cvt.rn.f32.u32 	%f197, %r11622;
	fma.rn.f32 	%f198, %f197, 0f2F800000, 0f2F000000;
	cvt.f64.f32 	%fd99, %f198;
	st.local.f64 	[%rd14], %fd99;
	{ // callseq 129, 0
	.param .b64 param0;
	st.param.b64 	[param0], %rd280;
	.param .b64 param1;
	st.param.b64 	[param1], %rd276;
	.param .b32 retval0;
	call.uni (retval0), 
	vprintf, 
	(
	param0, 
	param1
	);
	ld.param.b32 	%r11623, [retval0];
	} // callseq 129
	shr.u32 	%r11625, %r12397, 2;
	xor.b32  	%r11626, %r11625, %r12397;
	shl.b32 	%r11627, %r11621, 4;
	shl.b32 	%r11628, %r11626, 1;
	xor.b32  	%r11629, %r11628, %r11627;
	xor.b32  	%r11630, %r11629, %r11626;
	xor.b32  	%r11631, %r11630, %r11621;
	add.s32 	%r563, %r11591, 1449748;
	add.s32 	%r11632, %r11631, %r563;
	cvt.rn.f32.u32 	%f199, %r11632;
	fma.rn.f32 	%f200, %f199, 0f2F800000, 0f2F000000;
	cvt.f64.f32 	%fd100, %f200;
	st.local.f64 	[%rd14], %fd100;
	{ // callseq 130, 0
	.param .b64 param0;
	st.param.b64 	[param0], %rd280;
	.param .b64 param1;
	st.param.b64 	[param1], %rd276;
	.param .b32 retval0;
	call.uni (retval0), 
	vprintf, 
	(
	param0, 
	param1
	);
	ld.param.b32 	%r11633, [retval0];
	} // callseq 130
	mov.u64 	%rd281, $str$2;
	cvta.global.u64 	%rd282, %rd281;
	{ // callseq 131, 0
	.param .b64 param0;
	st.param.b64 	[param0], %rd282;
	.param .b64 param1;
	st.param.b64 	[param1], 0;
	.param .b32 retval0;
	call.uni (retval0), 
	vprintf, 
	(
	param0, 
	param1
	);
	ld.param.b32 	%r11635, [retval0];
	} // callseq 131
	shr.u32 	%r11637, %r12396, 2;
	xor.b32  	%r11638, %r11637, %r12396;
	shl.b32 	%r11639, %r11631, 4;
	shl.b32 	%r11640, %r11638, 1;
	xor.b32  	%r11641, %r11640, %r11639;
	xor.b32  	%r11642, %r11641, %r11638;
	xor.b32  	%r11643, %r11642, %r11631;
	add.s32 	%r564, %r11591, 1812185;
	add.s32 	%r11644, %r11643, %r564;
	cvt.rn.f32.u32 	%f201, %r11644;
	fma.rn.f32 	%f202, %f201, 0f2F800000, 0f2F000000;
	cvt.f64.f32 	%fd101, %f202;
	st.local.f64 	[%rd14], %fd101;
	{ // callseq 132, 0
	.param .b64 param0;
	st.param.b64 	[param0], %rd280;
	.param .b64 param1;
	st.param.b64 	[param1], %rd276;
	.param .b32 retval0;
	call.uni (retval0), 
	vprintf, 
	(
	param0, 
	param1
	);
	ld.param.b32 	%r11645, [retval0];
	} // callseq 132
	shr.u32 	%r11647, %r11601, 2;
	xor.b32  	%r11648, %r11647, %r11601;
	shl.b32 	%r11649, %r11643, 4;
	shl.b32 	%r11650, %r11648, 1;
	xor.b32  	%r11651, %r11650, %r11649;
	xor.b32  	%r11652, %r11651, %r11648;
	xor.b32  	%r11653, %r11652, %r11643;
	add.s32 	%r565, %r11591, 2174622;
	add.s32 	%r11654, %r11653, %r565;
	cvt.rn.f32.u32 	%f203, %r11654;
	fma.rn.f32 	%f204, %f203, 0f2F800000, 0f2F000000;
	cvt.f64.f32 	%fd102, %f204;
	st.local.f64 	[%rd14], %fd102;
	{ // callseq 133, 0
	.param .b64 param0;
	st.param.b64 	[param0], %rd280;
	.param .b64 param1;
	st.param.b64 	[param1], %rd276;
	.param .b32 retval0;
	call.uni (retval0), 
	vprintf, 
	(
	param0, 
	param1
	);
	ld.param.b32 	%r11655, [retval0];
	} // callseq 133
	shr.u32 	%r11657, %r11611, 2;
	xor.b32  	%r11658, %r11657, %r11611;
	shl.b32 	%r11659, %r11653, 4;
	shl.b32 	%r11660, %r11658, 1;
	xor.b32  	%r11661, %r11660, %r11659;
	xor.b32  	%r11662, %r11661, %r11658;
	xor.b32  	%r11663, %r11662, %r11653;
	add.s32 	%r566, %r11591, 2537059;
	add.s32 	%r11664, %r11663, %r566;
	cvt.rn.f32.u32 	%f205, %r11664;
	fma.rn.f32 	%f206, %f205, 0f2F800000, 0f2F000000;
	cvt.f64.f32 	%fd103, %f206;
	st.local.f64 	[%rd14], %fd103;
	{ // callseq 134, 0
	.param .b64 param0;
	st.param.b64 	[param0], %rd280;
	.param .b64 param1;
	st.param.b64 	[param1], %rd276;
	.param .b32 retval0;
	call.uni (retval0), 
	vprintf, 
	(
	param0, 
	param1
	);
	ld.param.b32 	%r11665, [retval0];
	} // callseq 134
	shr.u32 	%r11667, %r11621, 2;
	xor.b32  	%r11668, %r11667, %r11621;
	shl.b32 	%r11669, %r11663, 4;
	shl.b32 	%r11670, %r11668, 1;
	xor.b32  	%r11671, %r11670, %r11669;
	xor.b32  	%r11672, %r11671, %r11668;
	xor.b32  	%r11673, %r11672, %r11663;
	add.s32 	%r567, %r11591, 2899496;
	add.s32 	%r11674, %r11673, %r567;
	cvt.rn.f32.u32 	%f207, %r11674;
	fma.rn.f32 	%f208, %f207, 0f2F800000, 0f2F000000;
	cvt.f64.f32 	%fd104, %f208;
	st.local.f64 	[%rd14], %fd104;
	{ // callseq 135, 0
	.param .b64 param0;
	st.param.b64 	[param0], %rd280;
	.param .b64 param1;
	st.param.b64 	[param1], %rd276;
	.param .b32 retval0;
	call.uni (retval0), 
	vprintf, 
	(
	param0, 
	param1
	);
	ld.param.b32 	%r11675, [retval0];
	} // callseq 135
	{ // callseq 136, 0
	.param .b64 param0;
	st.param.b64 	[param0], %rd282;
	.param .b64 param1;
	st.param.b64 	[param1], 0;
	.param .b32 retval0;
	call.uni (retval0), 
	vprintf, 
	(
	param0, 
	param1
	);
	ld.param.b32 	%r11677, [retval0];
	} // callseq 136
	shr.u32 	%r11679, %r11631, 2;
	xor.b32  	%r11680, %r11679, %r11631;
	shl.b32 	%r11681, %r11673, 4;
	shl.b32 	%r11682, %r11680, 1;
	xor.b32  	%r11683, %r11682, %r11681;
	xor.b32  	%r11684, %r11683, %r11680;
	xor.b32  	%r11685, %r11684, %r11673;
	add.s32 	%r568, %r11591, 3261933;
	add.s32 	%r11686, %r11685, %r568;
	cvt.rn.f32.u32 	%f209, %r11686;
	fma.rn.f32 	%f210, %f209, 0f2F800000, 0f2F000000;
	cvt.f64.f32 	%fd105, %f210;
	st.local.f64 	[%rd14], %fd105;
	{ // callseq 137, 0
	.param .b64 param0;
	st.param.b64 	[param0], %rd280;
	.param .b64 param1;
	st.param.b64 	[param1], %rd276;
	.param .b32 retval0;
	call.uni (retval0), 
	vprintf, 
	(
	param0, 
	param1
	);
	ld.param.b32 	%r11687, [retval0];
	} // callseq 137
	shr.u32 	%r11689, %r11643, 2;
	xor.b32  	%r11690, %r11689, %r11643;
	shl.b32 	%r11691, %r11685, 4;
	shl.b32 	%r11692, %r11690, 1;
	xor.b32  	%r11693, %r11692, %r11691;
	xor.b32  	%r11694, %r11693, %r11690;
	xor.b32  	%r11695, %r11694, %r11685;
	add.s32 	%r569, %r11591, 3624370;
	add.s32 	%r11696, %r11695, %r569;
	cvt.rn.f32.u32 	%f211, %r11696;
	fma.rn.f32 	%f212, %f211, 0f2F800000, 0f2F000000;
	cvt.f64.f32 	%fd106, %f212;
	st.local.f64 	[%rd14], %fd106;
	{ // callseq 138, 0
	.param .b64 param0;
	st.param.b64 	[param0], %rd280;
	.param .b64 param1;
	st.param.b64 	[param1], %rd276;
	.param .b32 retval0;
	call.uni (retval0), 
	vprintf, 
	(
	param0, 
	param1
	);
	ld.param.b32 	%r11697, [retval0];
	} // callseq 138
	shr.u32 	%r11699, %r11653, 2;
	xor.b32  	%r11700, %r11699, %r11653;
	shl.b32 	%r11701, %r11695, 4;
	shl.b32 	%r11702, %r11700, 1;
	xor.b32  	%r11703, %r11702, %r11701;
	xor.b32  	%r11704, %r11703, %r11700;
	xor.b32  	%r11705, %r11704, %r11695;
	add.s32 	%r570, %r11591, 3986807;
	add.s32 	%r11706, %r11705, %r570;
	cvt.rn.f32.u32 	%f213, %r11706;
	fma.rn.f32 	%f214, %f213, 0f2F800000, 0f2F000000;
	cvt.f64.f32 	%fd107, %f214;
	st.local.f64 	[%rd14], %fd107;
	{ // callseq 139, 0
	.param .b64 param0;
	st.param.b64 	[param0], %rd280;
	.param .b64 param1;
	st.param.b64 	[param1], %rd276;
	.param .b32 retval0;
	call.uni (retval0), 
	vprintf, 
	(
	param0, 
	param1
	);
	ld.param.b32 	%r11707, [retval0];
	} // callseq 139
	shr.u32 	%r11709, %r11663, 2;
	xor.b32  	%r11710, %r11709, %r11663;
	shl.b32 	%r11711, %r11705, 4;
	shl.b32 	%r11712, %r11710, 1;
	xor.b32  	%r11713, %r11712, %r11711;
	xor.b32  	%r11714, %r11713, %r11710;
	xor.b32  	%r11715, %r11714, %r11705;
	add.s32 	%r571, %r11591, 4349244;
	add.s32 	%r11716, %r11715, %r571;
	cvt.rn.f32.u32 	%f215, %r11716;
	fma.rn.f32 	%f216, %f215, 0f2F800000, 0f2F000000;
	cvt.f64.f32 	%fd108, %f216;
	st.local.f64 	[%rd14], %fd108;
	{ // callseq 140, 0
	.param .b64 param0;
	st.param.b64 	[param0], %rd280;
	.param .b64 param1;
	st.param.b64 	[param1], %rd276;
	.param .b32 retval0;
	call.uni (retval0), 
	vprintf, 
	(
	param0, 
	param1
	);
	ld.param.b32 	%r11717, [retval0];
	} // callseq 140
	{ // callseq 141, 0
	.param .b64 param0;
	st.param.b64 	[param0], %rd282;
	.param .b64 param1;
	st.param.b64 	[param1], 0;
	.param .b32 retval0;
	call.uni (retval0), 
	vprintf, 
	(
	param0, 
	param1
	);
	ld.param.b32 	%r11719, [retval0];
	} // callseq 141
	shr.u32 	%r11721, %r11673, 2;
	xor.b32  	%r11722, %r11721, %r11673;
	shl.b32 	%r11723, %r11715, 4;
	shl.b32 	%r11724, %r11722, 1;
	xor.b32  	%r11725, %r11724, %r11723;
	xor.b32  	%r11726, %r11725, %r11722;
	xor.b32  	%r11727, %r11726, %r11715;
	add.s32 	%r572, %r11591, 4711681;
	add.s32 	%r11728, %r11727, %r572;
	cvt.rn.f32.u32 	%f217, %r11728;
	fma.rn.f32 	%f218, %f217, 0f2F800000, 0f2F000000;
	cvt.f64.f32 	%fd109, %f218;
	st.local.f64 	[%rd14], %fd109;
	{ // callseq 142, 0
	.param .b64 param0;
	st.param.b64 	[param0], %rd280;
	.param .b64 param1;
	st.param.b64 	[param1], %rd276;
	.param .b32 retval0;
	call.uni (retval0), 
	vprintf, 
	(
	param0, 
	param1
	);
	ld.param.b32 	%r11729, [retval0];
	} // callseq 142
	shr.u32 	%r11731, %r11685, 2;
	xor.b32  	%r11732, %r11731, %r11685;
	shl.b32 	%r11733, %r11727, 4;
	shl.b32 	%r11734, %r11732, 1;
	xor.b32  	%r11735, %r11734, %r11733;
	xor.b32  	%r11736, %r11735, %r11732;
	xor.b32  	%r11737, %r11736, %r11727;
	add.s32 	%r573, %r11591, 5074118;
	add.s32 	%r11738, %r11737, %r573;
	cvt.rn.f32.u32 	%f219, %r11738;
	fma.rn.f32 	%f220, %f219, 0f2F800000, 0f2F000000;
	cvt.f64.f32 	%fd110, %f220;
	st.local.f64 	[%rd14], %fd110;
	{ // callseq 143, 0
	.param .b64 param0;
	st.param.b64 	[param0], %rd280;
	.param .b64 param1;
	st.param.b64 	[param1], %rd276;
	.param .b32 retval0;
	call.uni (retval0), 
	vprintf, 
	(
	param0, 
	param1
	);
	ld.param.b32 	%r11739, [retval0];
	} // callseq 143
	shr.u32 	%r11741, %r11695, 2;
	xor.b32  	%r11742, %r11741, %r11695;
	shl.b32 	%r11743, %r11737, 4;
	shl.b32 	%r11744, %r11742, 1;
	xor.b32  	%r11745, %r11744, %r11743;
	xor.b32  	%r11746, %r11745, %r11742;
	xor.b32  	%r11747, %r11746, %r11737;
	add.s32 	%r574, %r11591, 5436555;
	add.s32 	%r11748, %r11747, %r574;
	cvt.rn.f32.u32 	%f221, %r11748;
	fma.rn.f32 	%f222, %f221, 0f2F800000, 0f2F000000;
	cvt.f64.f32 	%fd111, %f222;
	st.local.f64 	[%rd14], %fd111;
	{ // callseq 144, 0
	.param .b64 param0;
	st.param.b64 	[param0], %rd280;
	.param .b64 param1;
	st.param.b64 	[param1], %rd276;
	.param .b32 retval0;
	call.uni (retval0), 
	vprintf, 
	(
	param0, 
	param1
	);
	ld.param.b32 	%r11749, [retval0];
	} // callseq 144
	shr.u32 	%r11751, %r11705, 2;
	xor.b32  	%r11752, %r11751, %r11705;
	shl.b32 	%r11753, %r11747, 4;
	shl.b32 	%r11754, %r11752, 1;
	xor.b32  	%r11755, %r11754, %r11753;
	xor.b32  	%r11756, %r11755, %r11752;
	xor.b32  	%r11757, %r11756, %r11747;
	add.s32 	%r575, %r11591, 5798992;
	add.s32 	%r11758, %r11757, %r575;
	cvt.rn.f32.u32 	%f223, %r11758;
	fma.rn.f32 	%f224, %f223, 0f2F800000, 0f2F000000;
	cvt.f64.f32 	%fd112, %f224;
	st.local.f64 	[%rd14], %fd112;
	{ // callseq 145, 0
	.param .b64 param0;
	st.param.b64 	[param0], %rd280;
	.param .b64 param1;
	st.param.b64 	[param1], %rd276;
	.param .b32 retval0;
	call.uni (retval0), 
	vprintf, 
	(
	param0, 
	param1
	);
	ld.param.b32 	%r11759, [retval0];
	} // callseq 145
	{ // callseq 146, 0
	.param .b64 param0;
	st.param.b64 	[param0], %rd282;
	.param .b64 param1;
	st.param.b64 	[param1], 0;
	.param .b32 retval0;
	call.uni (retval0), 
	vprintf, 
	(
	param0, 
	param1
	);
	ld.param.b32 	%r11761, [retval0];
	} // callseq 146
	add.s32 	%r576, %r1, 256;
	st.local.v2.u32 	[%rd3], {%r2, %r13471};
	st.local.v2.u32 	[%rd3+8], {%r13470, %r13469};
	st.local.v2.u32 	[%rd3+16], {%r13468, %r13467};
	setp.eq.s32 	%p684, %r576, 0;
	@%p684 bra 	$L__BB1_231;
	cvt.u64.u32 	%rd302, %r576;
	mov.b32 	%r12583, 0;
$L__BB1_118:
	mov.u64 	%rd16, %rd302;
	and.b64  	%rd17, %rd16, 3;
	setp.eq.s64 	%p685, %rd17, 0;
	@%p685 bra 	$L__BB1_230;
	mul.wide.u32 	%rd283, %r12583, 3200;
	mov.u64 	%rd284, precalc_xorwow_matrix;
	add.s64 	%rd18, %rd284, %rd283;
	mov.b32 	%r13467, 0;
	mov.u32 	%r13468, %r13467;
	mov.u32 	%r13469, %r13467;
	mov.u32 	%r13470, %r13467;
	mov.u32 	%r13471, %r13467;
	mov.u32 	%r12589, %r13467;
$L__BB1_120:
	mul.wide.u32 	%rd285, %r12589, 4;
	add.s64 	%rd286, %rd3, %rd285;
	ld.local.u32 	%r589, [%rd286+4];
	shl.b32 	%r590, %r12589, 5;
	mov.b32 	%r12595, 0;
$L__BB1_121:
	.pragma "nounroll";
	shr.u32 	%r11766, %r589, %r12595;
	and.b32  	%r11767, %r11766, 1;
	setp.eq.b32 	%p686, %r11767, 1;
	not.pred 	%p687, %p686;
	add.s32 	%r11768, %r590, %r12595;
	mul.lo.s32 	%r11769, %r11768, 5;
	mul.wide.u32 	%rd287, %r11769, 4;
	add.s64 	%rd19, %rd18, %rd287;
	@%p687 bra 	$L__BB1_123;
	ld.global.u32 	%r11770, [%rd19];
	xor.b32  	%r13471, %r13471, %r11770;
	ld.global.u32 	%r11771, [%rd19+4];
	xor.b32  	%r13470, %r13470, %r11771;
	ld.global.u32 	%r11772, [%rd19+8];
	xor.b32  	%r13469, %r13469, %r11772;
	ld.global.u32 	%r11773, [%rd19+12];
	xor.b32  	%r13468, %r13468, %r11773;
	ld.global.u32 	%r11774, [%rd19+16];
	xor.b32  	%r13467, %r13467, %r11774;
$L__BB1_123:
	and.b32  	%r11776, %r11766, 2;
	setp.eq.s32 	%p688, %r11776, 0;
	@%p688 bra 	$L__BB1_125;
	ld.global.u32 	%r11777, [%rd19+20];
	xor.b32  	%r13471, %r13471, %r11777;
	ld.global.u32 	%r11778, [%rd19+24];
	xor.b32  	%r13470, %r13470, %r11778;
	ld.global.u32 	%r11779, [%rd19+28];
	xor.b32  	%r13469, %r13469, %r11779;
	ld.global.u32 	%r11780, [%rd19+32];
	xor.b32  	%r13468, %r13468, %r11780;
	ld.global.u32 	%r11781, [%rd19+36];
	xor.b32  	%r13467, %r13467, %r11781;
$L__BB1_125:
	and.b32  	%r11783, %r11766, 4;
	setp.eq.s32 	%p689, %r11783, 0;
	@%p689 bra 	$L__BB1_127;
	ld.global.u32 	%r11784, [%rd19+40];
	xor.b32  	%r13471, %r13471, %r11784;
	ld.global.u32 	%r11785, [%rd19+44];
	xor.b32  	%r13470, %r13470, %r11785;
	ld.global.u32 	%r11786, [%rd19+48];
	xor.b32  	%r13469, %r13469, %r11786;
	ld.global.u32 	%r11787, [%rd19+52];
	xor.b32  	%r13468, %r13468, %r11787;
	ld.global.u32 	%r11788, [%rd19+56];
	xor.b32  	%r13467, %r13467, %r11788;
$L__BB1_127:
	and.b32  	%r11790, %r11766, 8;
	setp.eq.s32 	%p690, %r11790, 0;
	@%p690 bra 	$L__BB1_129;
	ld.global.u32 	%r11791, [%rd19+60];
	xor.b32  	%r13471, %r13471, %r11791;
	ld.global.u32 	%r11792, [%rd19+64];
	xor.b32  	%r13470, %r13470, %r11792;
	ld.global.u32 	%r11793, [%rd19+68];
	xor.b32  	%r13469, %r13469, %r11793;
	ld.global.u32 	%r11794, [%rd19+72];
	xor.b32  	%r13468, %r13468, %r11794;
	ld.global.u32 	%r11795, [%rd19+76];
	xor.b32  	%r13467, %r13467, %r11795;
$L__BB1_129:
	and.b32  	%r11797, %r11766, 16;
	setp.eq.s32 	%p691, %r11797, 0;
	@%p691 bra 	$L__BB1_131;
	ld.global.u32 	%r11798, [%rd19+80];
	xor.b32  	%r13471, %r13471, %r11798;
	ld.global.u32 	%r11799, [%rd19+84];
	xor.b32  	%r13470, %r13470, %r11799;
	ld.global.u32 	%r11800, [%rd19+88];
	xor.b32  	%r13469, %r13469, %r11800;
	ld.global.u32 	%r11801, [%rd19+92];
	xor.b32  	%r13468, %r13468, %r11801;
	ld.global.u32 	%r11802, [%rd19+96];
	xor.b32  	%r13467, %r13467, %r11802;
$L__BB1_131:
	and.b32  	%r11804, %r11766, 32;
	setp.eq.s32 	%p692, %r11804, 0;
	@%p692 bra 	$L__BB1_133;
	ld.global.u32 	%r11805, [%rd19+100];
	xor.b32  	%r13471, %r13471, %r11805;
	ld.global.u32 	%r11806, [%rd19+104];
	xor.b32  	%r13470, %r13470, %r11806;
	ld.global.u32 	%r11807, [%rd19+108];
	xor.b32  	%r13469, %r13469, %r11807;
	ld.global.u32 	%r11808, [%rd19+112];
	xor.b32  	%r13468, %r13468, %r11808;
	ld.global.u32 	%r11809, [%rd19+116];
	xor.b32  	%r13467, %r13467, %r11809;
$L__BB1_133:
	and.b32  	%r11811, %r11766, 64;
	setp.eq.s32 	%p693, %r11811, 0;
	@%p693 bra 	$L__BB1_135;
	ld.global.u32 	%r11812, [%rd19+120];
	xor.b32  	%r13471, %r13471, %r11812;
	ld.global.u32 	%r11813, [%rd19+124];
	xor.b32  	%r13470, %r13470, %r11813;
	ld.global.u32 	%r11814, [%rd19+128];
	xor.b32  	%r13469, %r13469, %r11814;
	ld.global.u32 	%r11815, [%rd19+132];
	xor.b32  	%r13468, %r13468, %r11815;
	ld.global.u32 	%r11816, [%rd19+136];
	xor.b32  	%r13467, %r13467, %r11816;
$L__BB1_135:
	and.b32  	%r11818, %r11766, 128;
	setp.eq.s32 	%p694, %r11818, 0;
	@%p694 bra 	$L__BB1_137;
	ld.global.u32 	%r11819, [%rd19+140];
	xor.b32  	%r13471, %r13471, %r11819;
	ld.global.u32 	%r11820, [%rd19+144];
	xor.b32  	%r13470, %r13470, %r11820;
	ld.global.u32 	%r11821, [%rd19+148];
	xor.b32  	%r13469, %r13469, %r11821;
	ld.global.u32 	%r11822, [%rd19+152];
	xor.b32  	%r13468, %r13468, %r11822;
	ld.global.u32 	%r11823, [%rd19+156];
	xor.b32  	%r13467, %r13467, %r11823;
$L__BB1_137:
	and.b32  	%r11825, %r11766, 256;
	setp.eq.s32 	%p695, %r11825, 0;
	@%p695 bra 	$L__BB1_139;
	ld.global.u32 	%r11826, [%rd19+160];
	xor.b32  	%r13471, %r13471, %r11826;
	ld.global.u32 	%r11827, [%rd19+164];
	xor.b32  	%r13470, %r13470, %r11827;
	ld.global.u32 	%r11828, [%rd19+168];
	xor.b32  	%r13469, %r13469, %r11828;
	ld.global.u32 	%r11829, [%rd19+172];
	xor.b32  	%r13468, %r13468, %r11829;
	ld.global.u32 	%r11830, [%rd19+176];
	xor.b32  	%r13467, %r13467, %r11830;
$L__BB1_139:
	and.b32  	%r11832, %r11766, 512;
	setp.eq.s32 	%p696, %r11832, 0;
	@%p696 bra 	$L__BB1_141;
	ld.global.u32 	%r11833, [%rd19+180];
	xor.b32  	%r13471, %r13471, %r11833;
	ld.global.u32 	%r11834, [%rd19+184];
	xor.b32  	%r13470, %r13470, %r11834;
	ld.global.u32 	%r11835, [%rd19+188];
	xor.b32  	%r13469, %r13469, %r11835;
	ld.global.u32 	%r11836, [%rd19+192];
	xor.b32  	%r13468, %r13468, %r11836;
	ld.global.u32 	%r11837, [%rd19+196];
	xor.b32  	%r13467, %r13467, %r11837;
$L__BB1_141:
	and.b32  	%r11839, %r11766, 1024;
	setp.eq.s32 	%p697, %r11839, 0;
	@%p697 bra 	$L__BB1_143;
	ld.global.u32 	%r11840, [%rd19+200];
	xor.b32  	%r13471, %r13471, %r11840;
	ld.global.u32 	%r11841, [%rd19+204];
	xor.b32  	%r13470, %r13470, %r11841;
	ld.global.u32 	%r11842, [%rd19+208];
	xor.b32  	%r13469, %r13469, %r11842;
	ld.global.u32 	%r11843, [%rd19+212];
	xor.b32  	%r13468, %r13468, %r11843;
	ld.global.u32 	%r11844, [%rd19+216];
	xor.b32  	%r13467, %r13467, %r11844;
$L__BB1_143:
	and.b32  	%r11846, %r11766, 2048;
	setp.eq.s32 	%p698, %r11846, 0;
	@%p698 bra 	$L__BB1_145;
	ld.global.u32 	%r11847, [%rd19+220];
	xor.b32  	%r13471, %r13471, %r11847;
	ld.global.u32 	%r11848, [%rd19+224];
	xor.b32  	%r13470, %r13470, %r11848;
	ld.global.u32 	%r11849, [%rd19+228];
	xor.b32  	%r13469, %r13469, %r11849;
	ld.global.u32 	%r11850, [%rd19+232];
	xor.b32  	%r13468, %r13468, %r11850;
	ld.global.u32 	%r11851, [%rd19+236];
	xor.b32  	%r13467, %r13467, %r11851;
$L__BB1_145:
	and.b32  	%r11853, %r11766, 4096;
	setp.eq.s32 	%p699, %r11853, 0;
	@%p699 bra 	$L__BB1_147;
	ld.global.u32 	%r11854, [%rd19+240];
	xor.b32  	%r13471, %r13471, %r11854;
	ld.global.u32 	%r11855, [%rd19+244];
	xor.b32  	%r13470, %r13470, %r11855;
	ld.global.u32 	%r11856, [%rd19+248];
	xor.b32  	%r13469, %r13469, %r11856;
	ld.global.u32 	%r11857, [%rd19+252];
	xor.b32  	%r13468, %r13468, %r11857;
	ld.global.u32 	%r11858, [%rd19+256];
	xor.b32  	%r13467, %r13467, %r11858;
$L__BB1_147:
	and.b32  	%r11860, %r11766, 8192;
	setp.eq.s32 	%p700, %r11860, 0;
	@%p700 bra 	$L__BB1_149;
	ld.global.u32 	%r11861, [%rd19+260];
	xor.b32  	%r13471, %r13471, %r11861;
	ld.global.u32 	%r11862, [%rd19+264];
	xor.b32  	%r13470, %r13470, %r11862;
	ld.global.u32 	%r11863, [%rd19+268];
	xor.b32  	%r13469, %r13469, %r11863;
	ld.global.u32 	%r11864, [%rd19+272];
	xor.b32  	%r13468, %r13468, %r11864;
	ld.global.u32 	%r11865, [%rd19+276];
	xor.b32  	%r13467, %r13467, %r11865;
$L__BB1_149:
	and.b32  	%r11867, %r11766, 16384;
	setp.eq.s32 	%p701, %r11867, 0;
	@%p701 bra 	$L__BB1_151;
	ld.global.u32 	%r11868, [%rd19+280];
	xor.b32  	%r13471, %r13471, %r11868;
	ld.global.u32 	%r11869, [%rd19+284];
	xor.b32  	%r13470, %r13470, %r11869;
	ld.global.u32 	%r11870, [%rd19+288];
	xor.b32  	%r13469, %r13469, %r11870;
	ld.global.u32 	%r11871, [%rd19+292];
	xor.b32  	%r13468, %r13468, %r11871;
	ld.global.u32 	%r11872, [%rd19+296];
	xor.b32  	%r13467, %r13467, %r11872;
$L__BB1_151:
	and.b32  	%r11874, %r11766, 32768;
	setp.eq.s32 	%p702, %r11874, 0;
	@%p702 bra 	$L__BB1_153;
	ld.global.u32 	%r11875, [%rd19+300];
	xor.b32  	%r13471, %r13471, %r11875;
	ld.global.u32 	%r11876, [%rd19+304];
	xor.b32  	%r13470, %r13470, %r11876;
	ld.global.u32 	%r11877, [%rd19+308];
	xor.b32  	%r13469, %r13469, %r11877;
	ld.global.u32 	%r11878, [%rd19+312];
	xor.b32  	%r13468, %r13468, %r11878;
	ld.global.u32 	%r11879, [%rd19+316];
	xor.b32  	%r13467, %r13467, %r11879;
$L__BB1_153:
	add.s32 	%r12595, %r12595, 16;
	setp.ne.s32 	%p703, %r12595, 32;
	@%p703 bra 	$L__BB1_121;
	mad.lo.s32 	%r11880, %r12589, -31, %r590;
	add.s32 	%r12589, %r11880, 1;
	setp.ne.s32 	%p704, %r12589, 5;
	@%p704 bra 	$L__BB1_120;
	st.local.u32 	[%rd3+4], %r13471;
	st.local.v2.u32 	[%rd3+8], {%r13470, %r13469};
	st.local.v2.u32 	[%rd3+16], {%r13468, %r13467};
	setp.eq.s64 	%p705, %rd17, 1;
	@%p705 bra 	$L__BB1_230;
	mov.b32 	%r13467, 0;
	mov.u32 	%r13468, %r13467;
	mov.u32 	%r13469, %r13467;
	mov.u32 	%r13470, %r13467;
	mov.u32 	%r13471, %r13467;
	mov.u32 	%r12681, %r13467;
$L__BB1_157:
	mul.wide.u32 	%rd288, %r12681, 4;
	add.s64 	%rd289, %rd3, %rd288;
	ld.local.u32 	%r765, [%rd289+4];
	shl.b32 	%r766, %r12681, 5;
	mov.b32 	%r12687, 0;
$L__BB1_158:
	.pragma "nounroll";
	shr.u32 	%r11883, %r765, %r12687;
	and.b32  	%r11884, %r11883, 1;
	setp.eq.b32 	%p706, %r11884, 1;
	not.pred 	%p707, %p706;
	add.s32 	%r11885, %r766, %r12687;
	mul.lo.s32 	%r11886, %r11885, 5;
	mul.wide.u32 	%rd290, %r11886, 4;
	add.s64 	%rd20, %rd18, %rd290;
	@%p707 bra 	$L__BB1_160;
	ld.global.u32 	%r11887, [%rd20];
	xor.b32  	%r13471, %r13471, %r11887;
	ld.global.u32 	%r11888, [%rd20+4];
	xor.b32  	%r13470, %r13470, %r11888;
	ld.global.u32 	%r11889, [%rd20+8];
	xor.b32  	%r13469, %r13469, %r11889;
	ld.global.u32 	%r11890, [%rd20+12];
	xor.b32  	%r13468, %r13468, %r11890;
	ld.global.u32 	%r11891, [%rd20+16];
	xor.b32  	%r13467, %r13467, %r11891;
$L__BB1_160:
	and.b32  	%r11893, %r11883, 2;
	setp.eq.s32 	%p708, %r11893, 0;
	@%p708 bra 	$L__BB1_162;
	ld.global.u32 	%r11894, [%rd20+20];
	xor.b32  	%r13471, %r13471, %r11894;
	ld.global.u32 	%r11895, [%rd20+24];
	xor.b32  	%r13470, %r13470, %r11895;
	ld.global.u32 	%r11896, [%rd20+28];
	xor.b32  	%r13469, %r13469, %r11896;
	ld.global.u32 	%r11897, [%rd20+32];
	xor.b32  	%r13468, %r13468, %r11897;
	ld.global.u32 	%r11898, [%rd20+36];
	xor.b32  	%r13467, %r13467, %r11898;
$L__BB1_162:
	and.b32  	%r11900, %r11883, 4;
	setp.eq.s32 	%p709, %r11900, 0;
	@%p709 bra 	$L__BB1_164;
	ld.global.u32 	%r11901, [%rd20+40];
	xor.b32  	%r13471, %r13471, %r11901;
	ld.global.u32 	%r11902, [%rd20+44];
	xor.b32  	%r13470, %r13470, %r11902;
	ld.global.u32 	%r11903, [%rd20+48];
	xor.b32  	%r13469, %r13469, %r11903;
	ld.global.u32 	%r11904, [%rd20+52];
	xor.b32  	%r13468, %r13468, %r11904;
	ld.global.u32 	%r11905, [%rd20+56];
	xor.b32  	%r13467, %r13467, %r11905;
$L__BB1_164:
	and.b32  	%r11907, %r11883, 8;
	setp.eq.s32 	%p710, %r11907, 0;
	@%p710 bra 	$L__BB1_166;
	ld.global.u32 	%r11908, [%rd20+60];
	xor.b32  	%r13471, %r13471, %r11908;
	ld.global.u32 	%r11909, [%rd20+64];
	xor.b32  	%r13470, %r13470, %r11909;
	ld.global.u32 	%r11910, [%rd20+68];
	xor.b32  	%r13469, %r13469, %r11910;
	ld.global.u32 	%r11911, [%rd20+72];
	xor.b32  	%r13468, %r13468, %r11911;
	ld.global.u32 	%r11912, [%rd20+76];
	xor.b32  	%r13467, %r13467, %r11912;
$L__BB1_166:
	and.b32  	%r11914, %r11883, 16;
	setp.eq.s32 	%p711, %r11914, 0;
	@%p711 bra 	$L__BB1_168;
	ld.global.u32 	%r11915, [%rd20+80];
	xor.b32  	%r13471, %r13471, %r11915;
	ld.global.u32 	%r11916, [%rd20+84];
	xor.b32  	%r13470, %r13470, %r11916;
	ld.global.u32 	%r11917, [%rd20+88];
	xor.b32  	%r13469, %r13469, %r11917;
	ld.global.u32 	%r11918, [%rd20+92];
	xor.b32  	%r13468, %r13468, %r11918;
	ld.global.u32 	%r11919, [%rd20+96];
	xor.b32  	%r13467, %r13467, %r11919;
$L__BB1_168:
	and.b32  	%r11921, %r11883, 32;
	setp.eq.s32 	%p712, %r11921, 0;
	@%p712 bra 	$L__BB1_170;
	ld.global.u32 	%r11922, [%rd20+100];
	xor.b32  	%r13471, %r13471, %r11922;
	ld.global.u32 	%r11923, [%rd20+104];
	xor.b32  	%r13470, %r13470, %r11923;
	ld.global.u32 	%r11924, [%rd20+108];
	xor.b32  	%r13469, %r13469, %r11924;
	ld.global.u32 	%r11925, [%rd20+112];
	xor.b32  	%r13468, %r13468, %r11925;
	ld.global.u32 	%r11926, [%rd20+116];
	xor.b32  	%r13467, %r13467, %r11926;
$L__BB1_170:
	and.b32  	%r11928, %r11883, 64;
	setp.eq.s32 	%p713, %r11928, 0;
	@%p713 bra 	$L__BB1_172;
	ld.global.u32 	%r11929, [%rd20+120];
	xor.b32  	%r13471, %r13471, %r11929;
	ld.global.u32 	%r11930, [%rd20+124];
	xor.b32  	%r13470, %r13470, %r11930;
	ld.global.u32 	%r11931, [%rd20+128];
	xor.b32  	%r13469, %r13469, %r11931;
	ld.global.u32 	%r11932, [%rd20+132];
	xor.b32  	%r13468, %r13468, %r11932;
	ld.global.u32 	%r11933, [%rd20+136];
	xor.b32  	%r13467, %r13467, %r11933;
$L__BB1_172:
	and.b32  	%r11935, %r11883, 128;
	setp.eq.s32 	%p714, %r11935, 0;
	@%p714 bra 	$L__BB1_174;
	ld.global.u32 	%r11936, [%rd20+140];
	xor.b32  	%r13471, %r13471, %r11936;
	ld.global.u32 	%r11937, [%rd20+144];
	xor.b32  	%r13470, %r13470, %r11937;
	ld.global.u32 	%r11938, [%rd20+148];
	xor.b32  	%r13469, %r13469, %r11938;
	ld.global.u32 	%r11939, [%rd20+152];
	xor.b32  	%r13468, %r13468, %r11939;
	ld.global.u32 	%r11940, [%rd20+156];
	xor.b32  	%r13467, %r13467, %r11940;
$L__BB1_174:
	and.b32  	%r11942, %r11883, 256;
	setp.eq.s32 	%p715, %r11942, 0;
	@%p715 bra 	$L__BB1_176;
	ld.global.u32 	%r11943, [%rd20+160];
	xor.b32  	%r13471, %r13471, %r11943;
	ld.global.u32 	%r11944, [%rd20+164];
	xor.b32  	%r13470, %r13470, %r11944;
	ld.global.u32 	%r11945, [%rd20+168];
	xor.b32  	%r13469, %r13469, %r11945;
	ld.global.u32 	%r11946, [%rd20+172];
	xor.b32  	%r13468, %r13468, %r11946;
	ld.global.u32 	%r11947, [%rd20+176];
	xor.b32  	%r13467, %r13467, %r11947;
$L__BB1_176:
	and.b32  	%r11949, %r11883, 512;
	setp.eq.s32 	%p716, %r11949, 0;
	@%p716 bra 	$L__BB1_178;
	ld.global.u32 	%r11950, [%rd20+180];
	xor.b32  	%r13471, %r13471, %r11950;
	ld.global.u32 	%r11951, [%rd20+184];
	xor.b32  	%r13470, %r13470, %r11951;
	ld.global.u32 	%r11952, [%rd20+188];
	xor.b32  	%r13469, %r13469, %r11952;
	ld.global.u32 	%r11953, [%rd20+192];
	xor.b32  	%r13468, %r13468, %r11953;
	ld.global.u32 	%r11954, [%rd20+196];
	xor.b32  	%r13467, %r13467, %r11954;
$L__BB1_178:
	and.b32  	%r11956, %r11883, 1024;
	setp.eq.s32 	%p717, %r11956, 0;
	@%p717 bra 	$L__BB1_180;
	ld.global.u32 	%r11957, [%rd20+200];
	xor.b32  	%r13471, %r13471, %r11957;
	ld.global.u32 	%r11958, [%rd20+204];
	xor.b32  	%r13470, %r13470, %r11958;
	ld.global.u32 	%r11959, [%rd20+208];
	xor.b32  	%r13469, %r13469, %r11959;
	ld.global.u32 	%r11960, [%rd20+212];
	xor.b32  	%r13468, %r13468, %r11960;
	ld.global.u32 	%r11961, [%rd20+216];
	xor.b32  	%r13467, %r13467, %r11961;
$L__BB1_180:
	and.b32  	%r11963, %r11883, 2048;
	setp.eq.s32 	%p718, %r11963, 0;
	@%p718 bra 	$L__BB1_182;
	ld.global.u32 	%r11964, [%rd20+220];
	xor.b32  	%r13471, %r13471, %r11964;
	ld.global.u32 	%r11965, [%rd20+224];
	xor.b32  	%r13470, %r13470, %r11965;
	ld.global.u32 	%r11966, [%rd20+228];
	xor.b32  	%r13469, %r13469, %r11966;
	ld.global.u32 	%r11967, [%rd20+232];
	xor.b32  	%r13468, %r13468, %r11967;
	ld.global.u32 	%r11968, [%rd20+236];
	xor.b32  	%r13467, %r13467, %r11968;
$L__BB1_182:
	and.b32  	%r11970, %r11883, 4096;
	setp.eq.s32 	%p719, %r11970, 0;
	@%p719 bra 	$L__BB1_184;
	ld.global.u32 	%r11971, [%rd20+240];
	xor.b32  	%r13471, %r13471, %r11971;
	ld.global.u32 	%r11972, [%rd20+244];
	xor.b32  	%r13470, %r13470, %r11972;
	ld.global.u32 	%r11973, [%rd20+248];
	xor.b32  	%r13469, %r13469, %r11973;
	ld.global.u32 	%r11974, [%rd20+252];
	xor.b32  	%r13468, %r13468, %r11974;
	ld.global.u32 	%r11975, [%rd20+256];
	xor.b32  	%r13467, %r13467, %r11975;
$L__BB1_184:
	and.b32  	%r11977, %r11883, 8192;
	setp.eq.s32 	%p720, %r11977, 0;
	@%p720 bra 	$L__BB1_186;
	ld.global.u32 	%r11978, [%rd20+260];
	xor.b32  	%r13471, %r13471, %r11978;
	ld.global.u32 	%r11979, [%rd20+264];
	xor.b32  	%r13470, %r13470, %r11979;
	ld.global.u32 	%r11980, [%rd20+268];
	xor.b32  	%r13469, %r13469, %r11980;
	ld.global.u32 	%r11981, [%rd20+272];
	xor.b32  	%r13468, %r13468, %r11981;
	ld.global.u32 	%r11982, [%rd20+276];
	xor.b32  	%r13467, %r13467, %r11982;
$L__BB1_186:
	and.b32  	%r11984, %r11883, 16384;
	setp.eq.s32 	%p721, %r11984, 0;
	@%p721 bra 	$L__BB1_188;
	ld.global.u32 	%r11985, [%rd20+280];
	xor.b32  	%r13471, %r13471, %r11985;
	ld.global.u32 	%r11986, [%rd20+284];
	xor.b32  	%r13470, %r13470, %r11986;
	ld.global.u32 	%r11987, [%rd20+288];
	xor.b32  	%r13469, %r13469, %r11987;
	ld.global.u32 	%r11988, [%rd20+292];
	xor.b32  	%r13468, %r13468, %r11988;
	ld.global.u32 	%r11989, [%rd20+296];
	xor.b32  	%r13467, %r13467, %r11989;
$L__BB1_188:
	and.b32  	%r11991, %r11883, 32768;
	setp.eq.s32 	%p722, %r11991, 0;
	@%p722 bra 	$L__BB1_190;
	ld.global.u32 	%r11992, [%rd20+300];
	xor.b32  	%r13471, %r13471, %r11992;
	ld.global.u32 	%r11993, [%rd20+304];
	xor.b32  	%r13470, %r13470, %r11993;
	ld.global.u32 	%r11994, [%rd20+308];
	xor.b32  	%r13469, %r13469, %r11994;
	ld.global.u32 	%r11995, [%rd20+312];
	xor.b32  	%r13468, %r13468, %r11995;
	ld.global.u32 	%r11996, [%rd20+316];
	xor.b32  	%r13467, %r13467, %r11996;
$L__BB1_190:
	add.s32 	%r12687, %r12687, 16;
	setp.ne.s32 	%p723, %r12687, 32;
	@%p723 bra 	$L__BB1_158;
	mad.lo.s32 	%r11997, %r12681, -31, %r766;
	add.s32 	%r12681, %r11997, 1;
	setp.ne.s32 	%p724, %r12681, 5;
	@%p724 bra 	$L__BB1_157;
	st.local.u32 	[%rd3+4], %r13471;
	st.local.v2.u32 	[%rd3+8], {%r13470, %r13469};
	st.local.v2.u32 	[%rd3+16], {%r13468, %r13467};
	setp.ne.s64 	%p725, %rd17, 3;
	@%p725 bra 	$L__BB1_230;
	mov.b32 	%r13467, 0;
	mov.u32 	%r13468, %r13467;
	mov.u32 	%r13469, %r13467;
	mov.u32 	%r13470, %r13467;
	mov.u32 	%r13471, %r13467;
	mov.u32 	%r12773, %r13467;
$L__BB1_194:
	mul.wide.u32 	%rd291, %r12773, 4;
	add.s64 	%rd292, %rd3, %rd291;
	ld.local.u32 	%r941, [%rd292+4];
	shl.b32 	%r942, %r12773, 5;
	mov.b32 	%r12779, 0;
$L__BB1_195:
	.pragma "nounroll";
	shr.u32 	%r12000, %r941, %r12779;
	and.b32  	%r12001, %r12000, 1;
	setp.eq.b32 	%p726, %r12001, 1;
	not.pred 	%p727, %p726;
	add.s32 	%r12002, %r942, %r12779;
	mul.lo.s32 	%r12003, %r12002, 5;
	mul.wide.u32 	%rd293, %r12003, 4;
	add.s64 	%rd21, %rd18, %rd293;
	@%p727 bra 	$L__BB1_197;
	ld.global.u32 	%r12004, [%rd21];
	xor.b32  	%r13471, %r13471, %r12004;
	ld.global.u32 	%r12005, [%rd21+4];
	xor.b32  	%r13470, %r13470, %r12005;
	ld.global.u32 	%r12006, [%rd21+8];
	xor.b32  	%r13469, %r13469, %r12006;
	ld.global.u32 	%r12007, [%rd21+12];
	xor.b32  	%r13468, %r13468, %r12007;
	ld.global.u32 	%r12008, [%rd21+16];
	xor.b32  	%r13467, %r13467, %r12008;
$L__BB1_197:
	and.b32  	%r12010, %r12000, 2;
	setp.eq.s32 	%p728, %r12010, 0;
	@%p728 bra 	$L__BB1_199;
	ld.global.u32 	%r12011, [%rd21+20];
	xor.b32  	%r13471, %r13471, %r12011;
	ld.global.u32 	%r12012, [%rd21+24];
	xor.b32  	%r13470, %r13470, %r12012;
	ld.global.u32 	%r12013, [%rd21+28];
	xor.b32  	%r13469, %r13469, %r12013;
	ld.global.u32 	%r12014, [%rd21+32];
	xor.b32  	%r13468, %r13468, %r12014;
	ld.global.u32 	%r12015, [%rd21+36];
	xor.b32  	%r13467, %r13467, %r12015;
$L__BB1_199:
	and.b32  	%r12017, %r12000, 4;
	setp.eq.s32 	%p729, %r12017, 0;
	@%p729 bra 	$L__BB1_201;
	ld.global.u32 	%r12018, [%rd21+40];
	xor.b32  	%r13471, %r13471, %r12018;
	ld.global.u32 	%r12019, [%rd21+44];
	xor.b32  	%r13470, %r13470, %r12019;
	ld.global.u32 	%r12020, [%rd21+48];
	xor.b32  	%r13469, %r13469, %r12020;
	ld.global.u32 	%r12021, [%rd21+52];
	xor.b32  	%r13468, %r13468, %r12021;
	ld.global.u32 	%r12022, [%rd21+56];
	xor.b32  	%r13467, %r13467, %r12022;
$L__BB1_201:
	and.b32  	%r12024, %r12000, 8;
	setp.eq.s32 	%p730, %r12024, 0;
	@%p730 bra 	$L__BB1_203;
	ld.global.u32 	%r12025, [%rd21+60];
	xor.b32  	%r13471, %r13471, %r12025;
	ld.global.u32 	%r12026, [%rd21+64];
	xor.b32  	%r13470, %r13470, %r12026;
	ld.global.u32 	%r12027, [%rd21+68];
	xor.b32  	%r13469, %r13469, %r12027;
	ld.global.u32 	%r12028, [%rd21+72];
	xor.b32  	%r13468, %r13468, %r12028;
	ld.global.u32 	%r12029, [%rd21+76];
	xor.b32  	%r13467, %r13467, %r12029;
$L__BB1_203:
	and.b32  	%r12031, %r12000, 16;
	setp.eq.s32 	%p731, %r12031, 0;
	@%p731 bra 	$L__BB1_205;
	ld.global.u32 	%r12032, [%rd21+80];
	xor.b32  	%r13471, %r13471, %r12032;
	ld.global.u32 	%r12033, [%rd21+84];
	xor.b32  	%r13470, %r13470, %r12033;
	ld.global.u32 	%r12034, [%rd21+88];
	xor.b32  	%r13469, %r13469, %r12034;
	ld.global.u32 	%r12035, [%rd21+92];
	xor.b32  	%r13468, %r13468, %r12035;
	ld.global.u32 	%r12036, [%rd21+96];
	xor.b32  	%r13467, %r13467, %r12036;
$L__BB1_205:
	and.b32  	%r12038, %r12000, 32;
	setp.eq.s32 	%p732, %r12038, 0;
	@%p732 bra 	$L__BB1_207;
	ld.global.u32 	%r12039, [%rd21+100];
	xor.b32  	%r13471, %r13471, %r12039;
	ld.global.u32 	%r12040, [%rd21+104];
	xor.b32  	%r13470, %r13470, %r12040;
	ld.global.u32 	%r12041, [%rd21+108];
	xor.b32  	%r13469, %r13469, %r12041;
	ld.global.u32 	%r12042, [%rd21+112];
	xor.b32  	%r13468, %r13468, %r12042;
	ld.global.u32 	%r12043, [%rd21+116];
	xor.b32  	%r13467, %r13467, %r12043;
$L__BB1_207:
	and.b32  	%r12045, %r12000, 64;
	setp.eq.s32 	%p733, %r12045, 0;
	@%p733 bra 	$L__BB1_209;
	ld.global.u32 	%r12046, [%rd21+120];
	xor.b32  	%r13471, %r13471, %r12046;
	ld.global.u32 	%r12047, [%rd21+124];
	xor.b32  	%r13470, %r13470, %r12047;
	ld.global.u32 	%r12048, [%rd21+128];
	xor.b32  	%r13469, %r13469, %r12048;
	ld.global.u32 	%r12049, [%rd21+132];
	xor.b32  	%r13468, %r13468, %r12049;
	ld.global.u32 	%r12050, [%rd21+136];
	xor.b32  	%r13467, %r13467, %r12050;
$L__BB1_209:
	and.b32  	%r12052, %r12000, 128;
	setp.eq.s32 	%p734, %r12052, 0;
	@%p734 bra 	$L__BB1_211;
	ld.global.u32 	%r12053, [%rd21+140];
	xor.b32  	%r13471, %r13471, %r12053;
	ld.global.u32 	%r12054, [%rd21+144];
	xor.b32  	%r13470, %r13470, %r12054;
	ld.global.u32 	%r12055, [%rd21+148];
	xor.b32  	%r13469, %r13469, %r12055;
	ld.global.u32 	%r12056, [%rd21+152];
	xor.b32  	%r13468, %r13468, %r12056;
	ld.global.u32 	%r12057, [%rd21+156];
	xor.b32  	%r13467, %r13467, %r12057;
$L__BB1_211:
	and.b32  	%r12059, %r12000, 256;
	setp.eq.s32 	%p735, %r12059, 0;
	@%p735 bra 	$L__BB1_213;
	ld.global.u32 	%r12060, [%rd21+160];
	xor.b32  	%r13471, %r13471, %r12060;
	ld.global.u32 	%r12061, [%rd21+164];
	xor.b32  	%r13470, %r13470, %r12061;
	ld.global.u32 	%r12062, [%rd21+168];
	xor.b32  	%r13469, %r13469, %r12062;
	ld.global.u32 	%r12063, [%rd21+172];
	xor.b32  	%r13468, %r13468, %r12063;
	ld.global.u32 	%r12064, [%rd21+176];
	xor.b32  	%r13467, %r13467, %r12064;
$L__BB1_213:
	and.b32  	%r12066, %r12000, 512;
	setp.eq.s32 	%p736, %r12066, 0;
	@%p736 bra 	$L__BB1_215;
	ld.global.u32 	%r12067, [%rd21+180];
	xor.b32  	%r13471, %r13471, %r12067;
	ld.global.u32 	%r12068, [%rd21+184];
	xor.b32  	%r13470, %r13470, %r12068;
	ld.global.u32 	%r12069, [%rd21+188];
	xor.b32  	%r13469, %r13469, %r12069;
	ld.global.u32 	%r12070, [%rd21+192];
	xor.b32  	%r13468, %r13468, %r12070;
	ld.global.u32 	%r12071, [%rd21+196];
	xor.b32  	%r13467, %r13467, %r12071;
$L__BB1_215:
	and.b32  	%r12073, %r12000, 1024;
	setp.eq.s32 	%p737, %r12073, 0;
	@%p737 bra 	$L__BB1_217;
	ld.global.u32 	%r12074, [%rd21+200];
	xor.b32  	%r13471, %r13471, %r12074;
	ld.global.u32 	%r12075, [%rd21+204];
	xor.b32  	%r13470, %r13470, %r12075;
	ld.global.u32 	%r12076, [%rd21+208];
	xor.b32  	%r13469, %r13469, %r12076;
	ld.global.u32 	%r12077, [%rd21+212];
	xor.b32  	%r13468, %r13468, %r12077;
	ld.global.u32 	%r12078, [%rd21+216];
	xor.b32  	%r13467, %r13467, %r12078;
$L__BB1_217:
	and.b32  	%r12080, %r12000, 2048;
	setp.eq.s32 	%p738, %r12080, 0;
	@%p738 bra 	$L__BB1_219;
	ld.global.u32 	%r12081, [%rd21+220];
	xor.b32  	%r13471, %r13471, %r12081;
	ld.global.u32 	%r12082, [%rd21+224];
	xor.b32  	%r13470, %r13470, %r12082;
	ld.global.u32 	%r12083, [%rd21+228];
	xor.b32  	%r13469, %r13469, %r12083;
	ld.global.u32 	%r12084, [%rd21+232];
	xor.b32  	%r13468, %r13468, %r12084;
	ld.global.u32 	%r12085, [%rd21+236];
	xor.b32  	%r13467, %r13467, %r12085;
$L__BB1_219:
	and.b32  	%r12087, %r12000, 4096;
	setp.eq.s32 	%p739, %r12087, 0;
	@%p739 bra 	$L__BB1_221;
	ld.global.u32 	%r12088, [%rd21+240];
	xor.b32  	%r13471, %r13471, %r12088;
	ld.global.u32 	%r12089, [%rd21+244];
	xor.b32  	%r13470, %r13470, %r12089;
	ld.global.u32 	%r12090, [%rd21+248];
	xor.b32  	%r13469, %r13469, %r12090;
	ld.global.u32 	%r12091, [%rd21+252];
	xor.b32  	%r13468, %r13468, %r12091;
	ld.global.u32 	%r12092, [%rd21+256];
	xor.b32  	%r13467, %r13467, %r12092;
$L__BB1_221:
	and.b32  	%r12094, %r12000, 8192;
	setp.eq.s32 	%p740, %r12094, 0;
	@%p740 bra 	$L__BB1_223;
	ld.global.u32 	%r12095, [%rd21+260];
	xor.b32  	%r13471, %r13471, %r12095;
	ld.global.u32 	%r12096, [%rd21+264];
	xor.b32  	%r13470, %r13470, %r12096;
	ld.global.u32 	%r12097, [%rd21+268];
	xor.b32  	%r13469, %r13469, %r12097;
	ld.global.u32 	%r12098, [%rd21+272];
	xor.b32  	%r13468, %r13468, %r12098;
	ld.global.u32 	%r12099, [%rd21+276];
	xor.b32  	%r13467, %r13467, %r12099;
$L__BB1_223:
	and.b32  	%r12101, %r12000, 16384;
	setp.eq.s32 	%p741, %r12101, 0;
	@%p741 bra 	$L__BB1_225;
	ld.global.u32 	%r12102, [%rd21+280];
	xor.b32  	%r13471, %r13471, %r12102;
	ld.global.u32 	%r12103, [%rd21+284];
	xor.b32  	%r13470, %r13470, %r12103;
	ld.global.u32 	%r12104, [%rd21+288];
	xor.b32  	%r13469, %r13469, %r12104;
	ld.global.u32 	%r12105, [%rd21+292];
	xor.b32  	%r13468, %r13468, %r12105;
	ld.global.u32 	%r12106, [%rd21+296];
	xor.b32  	%r13467, %r13467, %r12106;
$L__BB1_225:
	and.b32  	%r12108, %r12000, 32768;
	setp.eq.s32 	%p742, %r12108, 0;
	@%p742 bra 	$L__BB1_227;
	ld.global.u32 	%r12109, [%rd21+300];
	xor.b32  	%r13471, %r13471, %r12109;
	ld.global.u32 	%r12110, [%rd21+304];
	xor.b32  	%r13470, %r13470, %r12110;
	ld.global.u32 	%r12111, [%rd21+308];
	xor.b32  	%r13469, %r13469, %r12111;
	ld.global.u32 	%r12112, [%rd21+312];
	xor.b32  	%r13468, %r13468, %r12112;
	ld.global.u32 	%r12113, [%rd21+316];
	xor.b32  	%r13467, %r13467, %r12113;
$L__BB1_227:
	add.s32 	%r12779, %r12779, 16;
	setp.ne.s32 	%p743, %r12779, 32;
	@%p743 bra 	$L__BB1_195;
	mad.lo.s32 	%r12114, %r12773, -31, %r942;
	add.s32 	%r12773, %r12114, 1;
	setp.ne.s32 	%p744, %r12773, 5;
	@%p744 bra 	$L__BB1_194;
	st.local.u32 	[%rd3+4], %r13471;
	st.local.v2.u32 	[%rd3+8], {%r13470, %r13469};
	st.local.v2.u32 	[%rd3+16], {%r13468, %r13467};
$L__BB1_230:
	shr.u64 	%rd302, %rd16, 2;
	add.s32 	%r12583, %r12583, 1;
	setp.gt.u64 	%p745, %rd16, 3;
	@%p745 bra 	$L__BB1_118;
$L__BB1_231:
	mov.b32 	%r12115, 0;
	st.local.v2.u32 	[%rd14], {%r576, %r12115};
	cvta.global.u64 	%rd295, %rd277;
	{ // callseq 147, 0
	.param .b64 param0;
	st.param.b64 	[param0], %rd295;
	.param .b64 param1;
	st.param.b64 	[param1], %rd276;
	.param .b32 retval0;
	call.uni (retval0), 
	vprintf, 
	(
	param0, 
	param1
	);
	ld.param.b32 	%r12116, [retval0];
	} // callseq 147
	shr.u32 	%r12118, %r13471, 2;
	xor.b32  	%r12119, %r12118, %r13471;
	shl.b32 	%r12120, %r13467, 4;
	shl.b32 	%r12121, %r12119, 1;
	xor.b32  	%r12122, %r12121, %r12120;
	xor.b32  	%r12123, %r12122, %r12119;
	xor.b32  	%r12124, %r12123, %r13467;
	add.s32 	%r12125, %r12124, %r560;
	cvt.rn.f32.u32 	%f225, %r12125;
	fma.rn.f32 	%f226, %f225, 0f2F800000, 0f2F000000;
	cvt.f64.f32 	%fd113, %f226;
	st.local.f64 	[%rd14], %fd113;
	cvta.global.u64 	%rd298, %rd279;
	{ // callseq 148, 0
	.param .b64 param0;
	st.param.b64 	[param0], %rd298;
	.param .b64 param1;
	st.param.b64 	[param1], %rd276;
	.param .b32 retval0;
	call.uni (retval0), 
	vprintf, 
	(
	param0, 
	param1
	);
	ld.param.b32 	%r12126, [retval0];
	} // callseq 148
	shr.u32 	%r12128, %r13470, 2;
	xor.b32  	%r12129, %r12128, %r13470;
	shl.b32 	%r12130, %r12124, 4;
	shl.b32 	%r12131, %r12129, 1;
	xor.b32  	%r12132, %r12131, %r12130;
	xor.b32  	%r12133, %r12132, %r12129;
	xor.b32  	%r12134, %r12133, %r12124;
	add.s32 	%r12135, %r12134, %r561;
	cvt.rn.f32.u32 	%f227, %r12135;
	fma.rn.f32 	%f228, %f227, 0f2F800000, 0f2F000000;
	cvt.f64.f32 	%fd114, %f228;
	st.local.f64 	[%rd14], %fd114;
	{ // callseq 149, 0
	.param .b64 param0;
	st.param.b64 	[param0], %rd298;
	.param .b64 param1;
	st.param.b64 	[param1], %rd276;
	.param .b32 retval0;
	call.uni (retval0), 
	vprintf, 
	(
	param0, 
	param1
	);
	ld.param.b32 	%r12136, [retval0];
	} // callseq 149
	shr.u32 	%r12138, %r13469, 2;
	xor.b32  	%r12139, %r12138, %r13469;
	shl.b32 	%r12140, %r12134, 4;
	shl.b32 	%r12141, %r12139, 1;
	xor.b32  	%r12142, %r12141, %r12140;
	xor.b32  	%r12143, %r12142, %r12139;
	xor.b32  	%r12144, %r12143, %r12134;
	add.s32 	%r12145, %r12144, %r562;
	cvt.rn.f32.u32 	%f229, %r12145;
	fma.rn.f32 	%f230, %f229, 0f2F800000, 0f2F000000;
	cvt.f64.f32 	%fd115, %f230;
	st.local.f64 	[%rd14], %fd115;
	{ // callseq 150, 0
	.param .b64 param0;
	st.param.b64 	[param0], %rd298;
	.param .b64 param1;
	st.param.b64 	[param1], %rd276;
	.param .b32 retval0;
	call.uni (retval0), 
	vprintf, 
	(
	param0, 
	param1
	);
	ld.param.b32 	%r12146, [retval0];
	} // callseq 150
	shr.u32 	%r12148, %r13468, 2;
	xor.b32  	%r12149, %r12148, %r13468;
	shl.b32 	%r12150, %r12144, 4;
	shl.b32 	%r12151, %r12149, 1;
	xor.b32  	%r12152, %r12151, %r12150;
	xor.b32  	%r12153, %r12152, %r12149;
	xor.b32  	%r12154, %r12153, %r12144;
	add.s32 	%r12155, %r12154, %r563;
	cvt.rn.f32.u32 	%f231, %r12155;
	fma.rn.f32 	%f232, %f231, 0f2F800000, 0f2F000000;
	cvt.f64.f32 	%fd116, %f232;
	st.local.f64 	[%rd14], %fd116;
	{ // callseq 151, 0
	.param .b64 param0;
	st.param.b64 	[param0], %rd298;
	.param .b64 param1;
	st.param.b64 	[param1], %rd276;
	.param .b32 retval0;
	call.uni (retval0), 
	vprintf, 
	(
	param0, 
	param1
	);
	ld.param.b32 	%r12156, [retval0];
	} // callseq 151
	mov.u64 	%rd299, $str$2;
	cvta.global.u64 	%rd300, %rd299;
	{ // callseq 152, 0
	.param .b64 param0;
	st.param.b64 	[param0], %rd300;
	.param .b64 param1;
	st.param.b64 	[param1], 0;
	.param .b32 retval0;
	call.uni (retval0), 
	vprintf, 
	(
	param0, 
	param1
	);
	ld.param.b32 	%r12158, [retval0];
	} // callseq 152
	shr.u32 	%r12160, %r13467, 2;
	xor.b32  	%r12161, %r12160, %r13467;
	shl.b32 	%r12162, %r12154, 4;
	shl.b32 	%r12163, %r12161, 1;
	xor.b32  	%r12164, %r12163, %r12162;
	xor.b32  	%r12165, %r12164, %r12161;
	xor.b32  	%r12166, %r12165, %r12154;
	add.s32 	%r12167, %r12166, %r564;
	cvt.rn.f32.u32 	%f233, %r12167;
	fma.rn.f32 	%f234, %f233, 0f2F800000, 0f2F000000;
	cvt.f64.f32 	%fd117, %f234;
	st.local.f64 	[%rd14], %fd117;
	{ // callseq 153, 0
	.param .b64 param0;
	st.param.b64 	[param0], %rd298;
	.param .b64 param1;
	st.param.b64 	[param1], %rd276;
	.param .b32 retval0;
	call.uni (retval0), 
	vprintf, 
	(
	param0, 
	param1
	);
	ld.param.b32 	%r12168, [retval0];
	} // callseq 153
	shr.u32 	%r12170, %r12124, 2;
	xor.b32  	%r12171, %r12170, %r12124;
	shl.b32 	%r12172, %r12166, 4;
	shl.b32 	%r12173, %r12171, 1;
	xor.b32  	%r12174, %r12173, %r12172;
	xor.b32  	%r12175, %r12174, %r12171;
	xor.b32  	%r12176, %r12175, %r12166;
	add.s32 	%r12177, %r12176, %r565;
	cvt.rn.f32.u32 	%f235, %r12177;
	fma.rn.f32 	%f236, %f235, 0f2F800000, 0f2F000000;
	cvt.f64.f32 	%fd118, %f236;
	st.local.f64 	[%rd14], %fd118;
	{ // callseq 154, 0
	.param .b64 param0;
	st.param.b64 	[param0], %rd298;
	.param .b64 param1;
	st.param.b64 	[param1], %rd276;
	.param .b32 retval0;
	call.uni (retval0), 
	vprintf, 
	(
	param0, 
	param1
	);
	ld.param.b32 	%r12178, [retval0];
	} // callseq 154
	shr.u32 	%r12180, %r12134, 2;
	xor.b32  	%r12181, %r12180, %r12134;
	shl.b32 	%r12182, %r12176, 4;
	shl.b32 	%r12183, %r12181, 1;
	xor.b32  	%r12184, %r12183, %r12182;
	xor.b32  	%r12185, %r12184, %r12181;
	xor.b32  	%r12186, %r12185, %r12176;
	add.s32 	%r12187, %r12186, %r566;
	cvt.rn.f32.u32 	%f237, %r12187;
	fma.rn.f32 	%f238, %f237, 0f2F800000, 0f2F000000;
	cvt.f64.f32 	%fd119, %f238;
	st.local.f64 	[%rd14], %fd119;
	{ // callseq 155, 0
	.param .b64 param0;
	st.param.b64 	[param0], %rd298;
	.param .b64 param1;
	st.param.b64 	[param1], %rd276;
	.param .b32 retval0;
	call.uni (retval0), 
	vprintf, 
	(
	param0, 
	param1
	);
	ld.param.b32 	%r12188, [retval0];
	} // callseq 155
	shr.u32 	%r12190, %r12144, 2;
	xor.b32  	%r12191, %r12190, %r12144;
	shl.b32 	%r12192, %r12186, 4;
	shl.b32 	%r12193, %r12191, 1;
	xor.b32  	%r12194, %r12193, %r12192;
	xor.b32  	%r12195, %r12194, %r12191;
	xor.b32  	%r12196, %r12195, %r12186;
	add.s32 	%r12197, %r12196, %r567;
	cvt.rn.f32.u32 	%f239, %r12197;
	fma.rn.f32 	%f240, %f239, 0f2F800000, 0f2F000000;
	cvt.f64.f32 	%fd120, %f240;
	st.local.f64 	[%rd14], %fd120;
	{ // callseq 156, 0
	.param .b64 param0;
	st.param.b64 	[param0], %rd298;
	.param .b64 param1;
	st.param.b64 	[param1], %rd276;
	.param .b32 retval0;
	call.uni (retval0), 
	vprintf, 
	(
	param0, 
	param1
	);
	ld.param.b32 	%r12198, [retval0];
	} // callseq 156
	{ // callseq 157, 0
	.param .b64 param0;
	st.param.b64 	[param0], %rd300;
	.param .b64 param1;
	st.param.b64 	[param1], 0;
	.param .b32 retval0;
	call.uni (retval0), 
	vprintf, 
	(
	param0, 
	param1
	);
	ld.param.b32 	%r12200, [retval0];
	} // callseq 157
	shr.u32 	%r12202, %r12154, 2;
	xor.b32  	%r12203, %r12202, %r12154;
	shl.b32 	%r12204, %r12196, 4;
	shl.b32 	%r12205, %r12203, 1;
	xor.b32  	%r12206, %r12205, %r12204;
	xor.b32  	%r12207, %r12206, %r12203;
	xor.b32  	%r12208, %r12207, %r12196;
	add.s32 	%r12209, %r12208, %r568;
	cvt.rn.f32.u32 	%f241, %r12209;
	fma.rn.f32 	%f242, %f241, 0f2F800000, 0f2F000000;
	cvt.f64.f32 	%fd121, %f242;
	st.local.f64 	[%rd14], %fd121;
	{ // callseq 158, 0
	.param .b64 param0;
	st.param.b64 	[param0], %rd298;
	.param .b64 param1;
	st.param.b64 	[param1], %rd276;
	.param .b32 retval0;
	call.uni (retval0), 
	vprintf, 
	(
	param0, 
	param1
	);
	ld.param.b32 	%r12210, [retval0];
	} // callseq 158
	shr.u32 	%r12212, %r12166, 2;
	xor.b32  	%r12213, %r12212, %r12166;
	shl.b32 	%r12214, %r12208, 4;
	shl.b32 	%r12215, %r12213, 1;
	xor.b32  	%r12216, %r12215, %r12214;
	xor.b32  	%r12217, %r12216, %r12213;
	xor.b32  	%r12218, %r12217, %r12208;
	add.s32 	%r12219, %r12218, %r569;
	cvt.rn.f32.u32 	%f243, %r12219;
	fma.rn.f32 	%f244, %f243, 0f2F800000, 0f2F000000;
	cvt.f64.f32 	%fd122, %f244;
	st.local.f64 	[%rd14], %fd122;
	{ // callseq 159, 0
	.param .b64 param0;
	st.param.b64 	[param0], %rd298;
	.param .b64 param1;
	st.param.b64 	[param1], %rd276;
	.param .b32 retval0;
	call.uni (retval0), 
	vprintf, 
	(
	param0, 
	param1
	);
	ld.param.b32 	%r12220, [retval0];
	} // callseq 159
	shr.u32 	%r12222, %r12176, 2;
	xor.b32  	%r12223, %r12222, %r12176;
	shl.b32 	%r12224, %r12218, 4;
	shl.b32 	%r12225, %r12223, 1;
	xor.b32  	%r12226, %r12225, %r12224;
	xor.b32  	%r12227, %r12226, %r12223;
	xor.b32  	%r12228, %r12227, %r12218;
	add.s32 	%r12229, %r12228, %r570;
	cvt.rn.f32.u32 	%f245, %r12229;
	fma.rn.f32 	%f246, %f245, 0f2F800000, 0f2F000000;
	cvt.f64.f32 	%fd123, %f246;
	st.local.f64 	[%rd14], %fd123;
	{ // callseq 160, 0
	.param .b64 param0;
	st.param.b64 	[param0], %rd298;
	.param .b64 param1;
	st.param.b64 	[param1], %rd276;
	.param .b32 retval0;
	call.uni (retval0), 
	vprintf, 
	(
	param0, 
	param1
	);
	ld.param.b32 	%r12230, [retval0];
	} // callseq 160
	shr.u32 	%r12232, %r12186, 2;
	xor.b32  	%r12233, %r12232, %r12186;
	shl.b32 	%r12234, %r12228, 4;
	shl.b32 	%r12235, %r12233, 1;
	xor.b32  	%r12236, %r12235, %r12234;
	xor.b32  	%r12237, %r12236, %r12233;
	xor.b32  	%r12238, %r12237, %r12228;
	add.s32 	%r12239, %r12238, %r571;
	cvt.rn.f32.u32 	%f247, %r12239;
	fma.rn.f32 	%f248, %f247, 0f2F800000, 0f2F000000;
	cvt.f64.f32 	%fd124, %f248;
	st.local.f64 	[%rd14], %fd124;
	{ // callseq 161, 0
	.param .b64 param0;
	st.param.b64 	[param0], %rd298;
	.param .b64 param1;
	st.param.b64 	[param1], %rd276;
	.param .b32 retval0;
	call.uni (retval0), 
	vprintf, 
	(
	param0, 
	param1
	);
	ld.param.b32 	%r12240, [retval0];
	} // callseq 161
	{ // callseq 162, 0
	.param .b64 param0;
	st.param.b64 	[param0], %rd300;
	.param .b64 param1;
	st.param.b64 	[param1], 0;
	.param .b32 retval0;
	call.uni (retval0), 
	vprintf, 
	(
	param0, 
	param1
	);
	ld.param.b32 	%r12242, [retval0];
	} // callseq 162
	shr.u32 	%r12244, %r12196, 2;
	xor.b32  	%r12245, %r12244, %r12196;
	shl.b32 	%r12246, %r12238, 4;
	shl.b32 	%r12247, %r12245, 1;
	xor.b32  	%r12248, %r12247, %r12246;
	xor.b32  	%r12249, %r12248, %r12245;
	xor.b32  	%r12250, %r12249, %r12238;
	add.s32 	%r12251, %r12250, %r572;
	cvt.rn.f32.u32 	%f249, %r12251;
	fma.rn.f32 	%f250, %f249, 0f2F800000, 0f2F000000;
	cvt.f64.f32 	%fd125, %f250;
	st.local.f64 	[%rd14], %fd125;
	{ // callseq 163, 0
	.param .b64 param0;
	st.param.b64 	[param0], %rd298;
	.param .b64 param1;
	st.param.b64 	[param1], %rd276;
	.param .b32 retval0;
	call.uni (retval0), 
	vprintf, 
	(
	param0, 
	param1
	);
	ld.param.b32 	%r12252, [retval0];
	} // callseq 163
	shr.u32 	%r12254, %r12208, 2;
	xor.b32  	%r12255, %r12254, %r12208;
	shl.b32 	%r12256, %r12250, 4;
	shl.b32 	%r12257, %r12255, 1;
	xor.b32  	%r12258, %r12257, %r12256;
	xor.b32  	%r12259, %r12258, %r12255;
	xor.b32  	%r12260, %r12259, %r12250;
	add.s32 	%r12261, %r12260, %r573;
	cvt.rn.f32.u32 	%f251, %r12261;
	fma.rn.f32 	%f252, %f251, 0f2F800000, 0f2F000000;
	cvt.f64.f32 	%fd126, %f252;
	st.local.f64 	[%rd14], %fd126;
	{ // callseq 164, 0
	.param .b64 param0;
	st.param.b64 	[param0], %rd298;
	.param .b64 param1;
	st.param.b64 	[param1], %rd276;
	.param .b32 retval0;
	call.uni (retval0), 
	vprintf, 
	(
	param0, 
	param1
	);
	ld.param.b32 	%r12262, [retval0];
	} // callseq 164
	shr.u32 	%r12264, %r12218, 2;
	xor.b32  	%r12265, %r12264, %r12218;
	shl.b32 	%r12266, %r12260, 4;
	shl.b32 	%r12267, %r12265, 1;
	xor.b32  	%r12268, %r12267, %r12266;
	xor.b32  	%r12269, %r12268, %r12265;
	xor.b32  	%r12270, %r12269, %r12260;
	add.s32 	%r12271, %r12270, %r574;
	cvt.rn.f32.u32 	%f253, %r12271;
	fma.rn.f32 	%f254, %f253, 0f2F800000, 0f2F000000;
	cvt.f64.f32 	%fd127, %f254;
	st.local.f64 	[%rd14], %fd127;
	{ // callseq 165, 0
	.param .b64 param0;
	st.param.b64 	[param0], %rd298;
	.param .b64 param1;
	st.param.b64 	[param1], %rd276;
	.param .b32 retval0;
	call.uni (retval0), 
	vprintf, 
	(
	param0, 
	param1
	);
	ld.param.b32 	%r12272, [retval0];
	} // callseq 165
	shr.u32 	%r12274, %r12228, 2;
	xor.b32  	%r12275, %r12274, %r12228;
	shl.b32 	%r12276, %r12270, 4;
	shl.b32 	%r12277, %r12275, 1;
	xor.b32  	%r12278, %r12277, %r12276;
	xor.b32  	%r12279, %r12278, %r12275;
	xor.b32  	%r12280, %r12279, %r12270;
	add.s32 	%r12281, %r12280, %r575;
	cvt.rn.f32.u32 	%f255, %r12281;
	fma.rn.f32 	%f256, %f255, 0f2F800000, 0f2F000000;
	cvt.f64.f32 	%fd128, %f256;
	st.local.f64 	[%rd14], %fd128;
	{ // callseq 166, 0
	.param .b64 param0;
	st.param.b64 	[param0], %rd298;
	.param .b64 param1;
	st.param.b64 	[param1], %rd276;
	.param .b32 retval0;
	call.uni (retval0), 
	vprintf, 
	(
	param0, 
	param1
	);
	ld.param.b32 	%r12282, [retval0];
	} // callseq 166
	{ // callseq 167, 0
	.param .b64 param0;
	st.param.b64 	[param0], %rd300;
	.param .b64 param1;
	st.param.b64 	[param1], 0;
	.param .b32 retval0;
	call.uni (retval0), 
	vprintf, 
	(
	param0, 
	param1
	);
	ld.param.b32 	%r12284, [retval0];
	} // callseq 167
	bra.uni 	$L__BB1_1389;
$L__BB1_232:
	ld.global.u32 	%r11245, [%rd10];
	xor.b32  	%r12400, %r12400, %r11245;
	ld.global.u32 	%r11246, [%rd10+4];
	xor.b32  	%r12399, %r12399, %r11246;
	ld.global.u32 	%r11247, [%rd10+8];
	xor.b32  	%r12398, %r12398, %r11247;
	ld.global.u32 	%r11248, [%rd10+12];
	xor.b32  	%r12397, %r12397, %r11248;
	ld.global.u32 	%r11249, [%rd10+16];
	xor.b32  	%r12396, %r12396, %r11249;
	bra.uni 	$L__BB1_8;
$L__BB1_233:
	st.local.v2.u32 	[%rd3], {%r2, %r13471};
	st.local.v2.u32 	[%rd3+8], {%r13470, %r13469};
	st.local.v2.u32 	[%rd3+16], {%r13468, %r13467};
	setp.eq.s32 	%p377, %r1, 0;
	mov.u32 	%r12897, %r13471;
	mov.u32 	%r12893, %r13467;
	mov.u32 	%r12894, %r13468;
	mov.u32 	%r12895, %r13469;
	mov.u32 	%r12896, %r13470;
	@%p377 bra 	$L__BB1_348;
	cvt.u64.u32 	%rd303, %r1;
	mov.b32 	%r12880, 0;
	mov.u64 	%rd208, precalc_xorwow_matrix;
	mov.u32 	%r12897, %r13471;
	mov.u32 	%r12893, %r13467;
	mov.u32 	%r12894, %r13468;
	mov.u32 	%r12895, %r13469;
	mov.u32 	%r12896, %r13470;
$L__BB1_235:
	mov.u64 	%rd25, %rd303;
	and.b64  	%rd26, %rd25, 3;
	setp.eq.s64 	%p378, %rd26, 0;
	@%p378 bra 	$L__BB1_347;
	mul.wide.u32 	%rd207, %r12880, 3200;
	add.s64 	%rd27, %rd208, %rd207;
	mov.b32 	%r12893, 0;
	mov.u32 	%r12894, %r12893;
	mov.u32 	%r12895, %r12893;
	mov.u32 	%r12896, %r12893;
	mov.u32 	%r12897, %r12893;
	mov.u32 	%r12886, %r12893;
$L__BB1_237:
	mul.wide.u32 	%rd209, %r12886, 4;
	add.s64 	%rd210, %rd3, %rd209;
	ld.local.u32 	%r1156, [%rd210+4];
	shl.b32 	%r1157, %r12886, 5;
	mov.b32 	%r12892, 0;
$L__BB1_238:
	.pragma "nounroll";
	shr.u32 	%r9489, %r1156, %r12892;
	and.b32  	%r9490, %r9489, 1;
	setp.eq.b32 	%p379, %r9490, 1;
	not.pred 	%p380, %p379;
	add.s32 	%r9491, %r1157, %r12892;
	mul.lo.s32 	%r9492, %r9491, 5;
	mul.wide.u32 	%rd211, %r9492, 4;
	add.s64 	%rd28, %rd27, %rd211;
	@%p380 bra 	$L__BB1_240;
	ld.global.u32 	%r9493, [%rd28];
	xor.b32  	%r12897, %r12897, %r9493;
	ld.global.u32 	%r9494, [%rd28+4];
	xor.b32  	%r12896, %r12896, %r9494;
	ld.global.u32 	%r9495, [%rd28+8];
	xor.b32  	%r12895, %r12895, %r9495;
	ld.global.u32 	%r9496, [%rd28+12];
	xor.b32  	%r12894, %r12894, %r9496;
	ld.global.u32 	%r9497, [%rd28+16];
	xor.b32  	%r12893, %r12893, %r9497;
$L__BB1_240:
	and.b32  	%r9499, %r9489, 2;
	setp.eq.s32 	%p381, %r9499, 0;
	@%p381 bra 	$L__BB1_242;
	ld.global.u32 	%r9500, [%rd28+20];
	xor.b32  	%r12897, %r12897, %r9500;
	ld.global.u32 	%r9501, [%rd28+24];
	xor.b32  	%r12896, %r12896, %r9501;
	ld.global.u32 	%r9502, [%rd28+28];
	xor.b32  	%r12895, %r12895, %r9502;
	ld.global.u32 	%r9503, [%rd28+32];
	xor.b32  	%r12894, %r12894, %r9503;
	ld.global.u32 	%r9504, [%rd28+36];
	xor.b32  	%r12893, %r12893, %r9504;
$L__BB1_242:
	and.b32  	%r9506, %r9489, 4;
	setp.eq.s32 	%p382, %r9506, 0;
	@%p382 bra 	$L__BB1_244;
	ld.global.u32 	%r9507, [%rd28+40];
	xor.b32  	%r12897, %r12897, %r9507;
	ld.global.u32 	%r9508, [%rd28+44];
	xor.b32  	%r12896, %r12896, %r9508;
	ld.global.u32 	%r9509, [%rd28+48];
	xor.b32  	%r12895, %r12895, %r9509;
	ld.global.u32 	%r9510, [%rd28+52];
	xor.b32  	%r12894, %r12894, %r9510;
	ld.global.u32 	%r9511, [%rd28+56];
	xor.b32  	%r12893, %r12893, %r9511;
$L__BB1_244:
	and.b32  	%r9513, %r9489, 8;
	setp.eq.s32 	%p383, %r9513, 0;
	@%p383 bra 	$L__BB1_246;
	ld.global.u32 	%r9514, [%rd28+60];
	xor.b32  	%r12897, %r12897, %r9514;
	ld.global.u32 	%r9515, [%rd28+64];
	xor.b32  	%r12896, %r12896, %r9515;
	ld.global.u32 	%r9516, [%rd28+68];
	xor.b32  	%r12895, %r12895, %r9516;
	ld.global.u32 	%r9517, [%rd28+72];
	xor.b32  	%r12894, %r12894, %r9517;
	ld.global.u32 	%r9518, [%rd28+76];
	xor.b32  	%r12893, %r12893, %r9518;
$L__BB1_246:
	and.b32  	%r9520, %r9489, 16;
	setp.eq.s32 	%p384, %r9520, 0;
	@%p384 bra 	$L__BB1_248;
	ld.global.u32 	%r9521, [%rd28+80];
	xor.b32  	%r12897, %r12897, %r9521;
	ld.global.u32 	%r9522, [%rd28+84];
	xor.b32  	%r12896, %r12896, %r9522;
	ld.global.u32 	%r9523, [%rd28+88];
	xor.b32  	%r12895, %r12895, %r9523;
	ld.global.u32 	%r9524, [%rd28+92];
	xor.b32  	%r12894, %r12894, %r9524;
	ld.global.u32 	%r9525, [%rd28+96];
	xor.b32  	%r12893, %r12893, %r9525;
$L__BB1_248:
	and.b32  	%r9527, %r9489, 32;
	setp.eq.s32 	%p385, %r9527, 0;
	@%p385 bra 	$L__BB1_250;
	ld.global.u32 	%r9528, [%rd28+100];
	xor.b32  	%r12897, %r12897, %r9528;
	ld.global.u32 	%r9529, [%rd28+104];
	xor.b32  	%r12896, %r12896, %r9529;
	ld.global.u32 	%r9530, [%rd28+108];
	xor.b32  	%r12895, %r12895, %r9530;
	ld.global.u32 	%r9531, [%rd28+112];
	xor.b32  	%r12894, %r12894, %r9531;
	ld.global.u32 	%r9532, [%rd28+116];
	xor.b32  	%r12893, %r12893, %r9532;
$L__BB1_250:
	and.b32  	%r9534, %r9489, 64;
	setp.eq.s32 	%p386, %r9534, 0;
	@%p386 bra 	$L__BB1_252;
	ld.global.u32 	%r9535, [%rd28+120];
	xor.b32  	%r12897, %r12897, %r9535;
	ld.global.u32 	%r9536, [%rd28+124];
	xor.b32  	%r12896, %r12896, %r9536;
	ld.global.u32 	%r9537, [%rd28+128];
	xor.b32  	%r12895, %r12895, %r9537;
	ld.global.u32 	%r9538, [%rd28+132];
	xor.b32  	%r12894, %r12894, %r9538;
	ld.global.u32 	%r9539, [%rd28+136];
	xor.b32  	%r12893, %r12893, %r9539;
$L__BB1_252:
	and.b32  	%r9541, %r9489, 128;
	setp.eq.s32 	%p387, %r9541, 0;
	@%p387 bra 	$L__BB1_254;
	ld.global.u32 	%r9542, [%rd28+140];
	xor.b32  	%r12897, %r12897, %r9542;
	ld.global.u32 	%r9543, [%rd28+144];
	xor.b32  	%r12896, %r12896, %r9543;
	ld.global.u32 	%r9544, [%rd28+148];
	xor.b32  	%r12895, %r12895, %r9544;
	ld.global.u32 	%r9545, [%rd28+152];
	xor.b32  	%r12894, %r12894, %r9545;
	ld.global.u32 	%r9546, [%rd28+156];
	xor.b32  	%r12893, %r12893, %r9546;
$L__BB1_254:
	and.b32  	%r9548, %r9489, 256;
	setp.eq.s32 	%p388, %r9548, 0;
	@%p388 bra 	$L__BB1_256;
	ld.global.u32 	%r9549, [%rd28+160];
	xor.b32  	%r12897, %r12897, %r9549;
	ld.global.u32 	%r9550, [%rd28+164];
	xor.b32  	%r12896, %r12896, %r9550;
	ld.global.u32 	%r9551, [%rd28+168];
	xor.b32  	%r12895, %r12895, %r9551;
	ld.global.u32 	%r9552, [%rd28+172];
	xor.b32  	%r12894, %r12894, %r9552;
	ld.global.u32 	%r9553, [%rd28+176];
	xor.b32  	%r12893, %r12893, %r9553;
$L__BB1_256:
	and.b32  	%r9555, %r9489, 512;
	setp.eq.s32 	%p389, %r9555, 0;
	@%p389 bra 	$L__BB1_258;
	ld.global.u32 	%r9556, [%rd28+180];
	xor.b32  	%r12897, %r12897, %r9556;
	ld.global.u32 	%r9557, [%rd28+184];
	xor.b32  	%r12896, %r12896, %r9557;
	ld.global.u32 	%r9558, [%rd28+188];
	xor.b32  	%r12895, %r12895, %r9558;
	ld.global.u32 	%r9559, [%rd28+192];
	xor.b32  	%r12894, %r12894, %r9559;
	ld.global.u32 	%r9560, [%rd28+196];
	xor.b32  	%r12893, %r12893, %r9560;
$L__BB1_258:
	and.b32  	%r9562, %r9489, 1024;
	setp.eq.s32 	%p390, %r9562, 0;
	@%p390 bra 	$L__BB1_260;
	ld.global.u32 	%r9563, [%rd28+200];
	xor.b32  	%r12897, %r12897, %r9563;
	ld.global.u32 	%r9564, [%rd28+204];
	xor.b32  	%r12896, %r12896, %r9564;
	ld.global.u32 	%r9565, [%rd28+208];
	xor.b32  	%r12895, %r12895, %r9565;
	ld.global.u32 	%r9566, [%rd28+212];
	xor.b32  	%r12894, %r12894, %r9566;
	ld.global.u32 	%r9567, [%rd28+216];
	xor.b32  	%r12893, %r12893, %r9567;
$L__BB1_260:
	and.b32  	%r9569, %r9489, 2048;
	setp.eq.s32 	%p391, %r9569, 0;
	@%p391 bra 	$L__BB1_262;
	ld.global.u32 	%r9570, [%rd28+220];
	xor.b32  	%r12897, %r12897, %r9570;
	ld.global.u32 	%r9571, [%rd28+224];
	xor.b32  	%r12896, %r12896, %r9571;
	ld.global.u32 	%r9572, [%rd28+228];
	xor.b32  	%r12895, %r12895, %r9572;
	ld.global.u32 	%r9573, [%rd28+232];
	xor.b32  	%r12894, %r12894, %r9573;
	ld.global.u32 	%r9574, [%rd28+236];
	xor.b32  	%r12893, %r12893, %r9574;
$L__BB1_262:
	and.b32  	%r9576, %r9489, 4096;
	setp.eq.s32 	%p392, %r9576, 0;
	@%p392 bra 	$L__BB1_264;
	ld.global.u32 	%r9577, [%rd28+240];
	xor.b32  	%r12897, %r12897, %r9577;
	ld.global.u32 	%r9578, [%rd28+244];
	xor.b32  	%r12896, %r12896, %r9578;
	ld.global.u32 	%r9579, [%rd28+248];
	xor.b32  	%r12895, %r12895, %r9579;
	ld.global.u32 	%r9580, [%rd28+252];
	xor.b32  	%r12894, %r12894, %r9580;
	ld.global.u32 	%r9581, [%rd28+256];
	xor.b32  	%r12893, %r12893, %r9581;
$L__BB1_264:
	and.b32  	%r9583, %r9489, 8192;
	setp.eq.s32 	%p393, %r9583, 0;
	@%p393 bra 	$L__BB1_266;
	ld.global.u32 	%r9584, [%rd28+260];
	xor.b32  	%r12897, %r12897, %r9584;
	ld.global.u32 	%r9585, [%rd28+264];
	xor.b32  	%r12896, %r12896, %r9585;
	ld.global.u32 	%r9586, [%rd28+268];
	xor.b32  	%r12895, %r12895, %r9586;
	ld.global.u32 	%r9587, [%rd28+272];
	xor.b32  	%r12894, %r12894, %r9587;
	ld.global.u32 	%r9588, [%rd28+276];
	xor.b32  	%r12893, %r12893, %r9588;
$L__BB1_266:
	and.b32  	%r9590, %r9489, 16384;
	setp.eq.s32 	%p394, %r9590, 0;
	@%p394 bra 	$L__BB1_268;
	ld.global.u32 	%r9591, [%rd28+280];
	xor.b32  	%r12897, %r12897, %r9591;
	ld.global.u32 	%r9592, [%rd28+284];
	xor.b32  	%r12896, %r12896, %r9592;
	ld.global.u32 	%r9593, [%rd28+288];
	xor.b32  	%r12895, %r12895, %r9593;
	ld.global.u32 	%r9594, [%rd28+292];
	xor.b32  	%r12894, %r12894, %r9594;
	ld.global.u32 	%r9595, [%rd28+296];
	xor.b32  	%r12893, %r12893, %r9595;
$L__BB1_268:
	and.b32  	%r9597, %r9489, 32768;
	setp.eq.s32 	%p395, %r9597, 0;
	@%p395 bra 	$L__BB1_270;
	ld.global.u32 	%r9598, [%rd28+300];
	xor.b32  	%r12897, %r12897, %r9598;
	ld.global.u32 	%r9599, [%rd28+304];
	xor.b32  	%r12896, %r12896, %r9599;
	ld.global.u32 	%r9600, [%rd28+308];
	xor.b32  	%r12895, %r12895, %r9600;
	ld.global.u32 	%r9601, [%rd28+312];
	xor.b32  	%r12894, %r12894, %r9601;
	ld.global.u32 	%r9602, [%rd28+316];
	xor.b32  	%r12893, %r12893, %r9602;
$L__BB1_270:
	add.s32 	%r12892, %r12892, 16;
	setp.ne.s32 	%p396, %r12892, 32;
	@%p396 bra 	$L__BB1_238;
	mad.lo.s32 	%r9603, %r12886, -31, %r1157;
	add.s32 	%r12886, %r9603, 1;
	setp.ne.s32 	%p397, %r12886, 5;
	@%p397 bra 	$L__BB1_237;
	st.local.u32 	[%rd3+4], %r12897;
	st.local.v2.u32 	[%rd3+8], {%r12896, %r12895};
	st.local.v2.u32 	[%rd3+16], {%r12894, %r12893};
	setp.eq.s64 	%p398, %rd26, 1;
	@%p398 bra 	$L__BB1_347;
	mov.b32 	%r12893, 0;
	mov.u32 	%r12894, %r12893;
	mov.u32 	%r12895, %r12893;
	mov.u32 	%r12896, %r12893;
	mov.u32 	%r12897, %r12893;
	mov.u32 	%r12978, %r12893;
$L__BB1_274:
	mul.wide.u32 	%rd212, %r12978, 4;
	add.s64 	%rd213, %rd3, %rd212;
	ld.local.u32 	%r1332, [%rd213+4];
	shl.b32 	%r1333, %r12978, 5;
	mov.b32 	%r12984, 0;
$L__BB1_275:
	.pragma "nounroll";
	shr.u32 	%r9606, %r1332, %r12984;
	and.b32  	%r9607, %r9606, 1;
	setp.eq.b32 	%p399, %r9607, 1;
	not.pred 	%p400, %p399;
	add.s32 	%r9608, %r1333, %r12984;
	mul.lo.s32 	%r9609, %r9608, 5;
	mul.wide.u32 	%rd214, %r9609, 4;
	add.s64 	%rd29, %rd27, %rd214;
	@%p400 bra 	$L__BB1_277;
	ld.global.u32 	%r9610, [%rd29];
	xor.b32  	%r12897, %r12897, %r9610;
	ld.global.u32 	%r9611, [%rd29+4];
	xor.b32  	%r12896, %r12896, %r9611;
	ld.global.u32 	%r9612, [%rd29+8];
	xor.b32  	%r12895, %r12895, %r9612;
	ld.global.u32 	%r9613, [%rd29+12];
	xor.b32  	%r12894, %r12894, %r9613;
	ld.global.u32 	%r9614, [%rd29+16];
	xor.b32  	%r12893, %r12893, %r9614;
$L__BB1_277:
	and.b32  	%r9616, %r9606, 2;
	setp.eq.s32 	%p401, %r9616, 0;
	@%p401 bra 	$L__BB1_279;
	ld.global.u32 	%r9617, [%rd29+20];
	xor.b32  	%r12897, %r12897, %r9617;
	ld.global.u32 	%r9618, [%rd29+24];
	xor.b32  	%r12896, %r12896, %r9618;
	ld.global.u32 	%r9619, [%rd29+28];
	xor.b32  	%r12895, %r12895, %r9619;
	ld.global.u32 	%r9620, [%rd29+32];
	xor.b32  	%r12894, %r12894, %r9620;
	ld.global.u32 	%r9621, [%rd29+36];
	xor.b32  	%r12893, %r12893, %r9621;
$L__BB1_279:
	and.b32  	%r9623, %r9606, 4;
	setp.eq.s32 	%p402, %r9623, 0;
	@%p402 bra 	$L__BB1_281;
	ld.global.u32 	%r9624, [%rd29+40];
	xor.b32  	%r12897, %r12897, %r9624;
	ld.global.u32 	%r9625, [%rd29+44];
	xor.b32  	%r12896, %r12896, %r9625;
	ld.global.u32 	%r9626, [%rd29+48];
	xor.b32  	%r12895, %r12895, %r9626;
	ld.global.u32 	%r9627, [%rd29+52];
	xor.b32  	%r12894, %r12894, %r9627;
	ld.global.u32 	%r9628, [%rd29+56];
	xor.b32  	%r12893, %r12893, %r9628;
$L__BB1_281:
	and.b32  	%r9630, %r9606, 8;
	setp.eq.s32 	%p403, %r9630, 0;
	@%p403 bra 	$L__BB1_283;
	ld.global.u32 	%r9631, [%rd29+60];
	xor.b32  	%r12897, %r12897, %r9631;
	ld.global.u32 	%r9632, [%rd29+64];
	xor.b32  	%r12896, %r12896, %r9632;
	ld.global.u32 	%r9633, [%rd29+68];
	xor.b32  	%r12895, %r12895, %r9633;
	ld.global.u32 	%r9634, [%rd29+72];
	xor.b32  	%r12894, %r12894, %r9634;
	ld.global.u32 	%r9635, [%rd29+76];
	xor.b32  	%r12893, %r12893, %r9635;
$L__BB1_283:
	and.b32  	%r9637, %r9606, 16;
	setp.eq.s32 	%p404, %r9637, 0;
	@%p404 bra 	$L__BB1_285;
	ld.global.u32 	%r9638, [%rd29+80];
	xor.b32  	%r12897, %r12897, %r9638;
	ld.global.u32 	%r9639, [%rd29+84];
	xor.b32  	%r12896, %r12896, %r9639;
	ld.global.u32 	%r9640, [%rd29+88];
	xor.b32  	%r12895, %r12895, %r9640;
	ld.global.u32 	%r9641, [%rd29+92];
	xor.b32  	%r12894, %r12894, %r9641;
	ld.global.u32 	%r9642, [%rd29+96];
	xor.b32  	%r12893, %r12893, %r9642;
$L__BB1_285:
	and.b32  	%r9644, %r9606, 32;
	setp.eq.s32 	%p405, %r9644, 0;
	@%p405 bra 	$L__BB1_287;
	ld.global.u32 	%r9645, [%rd29+100];
	xor.b32  	%r12897, %r12897, %r9645;
	ld.global.u32 	%r9646, [%rd29+104];
	xor.b32  	%r12896, %r12896, %r9646;
	ld.global.u32 	%r9647, [%rd29+108];
	xor.b32  	%r12895, %r12895, %r9647;
	ld.global.u32 	%r9648, [%rd29+112];
	xor.b32  	%r12894, %r12894, %r9648;
	ld.global.u32 	%r9649, [%rd29+116];
	xor.b32  	%r12893, %r12893, %r9649;
$L__BB1_287:
	and.b32  	%r9651, %r9606, 64;
	setp.eq.s32 	%p406, %r9651, 0;
	@%p406 bra 	$L__BB1_289;
	ld.global.u32 	%r9652, [%rd29+120];
	xor.b32  	%r12897, %r12897, %r9652;
	ld.global.u32 	%r9653, [%rd29+124];
	xor.b32  	%r12896, %r12896, %r9653;
	ld.global.u32 	%r9654, [%rd29+128];
	xor.b32  	%r12895, %r12895, %r9654;
	ld.global.u32 	%r9655, [%rd29+132];
	xor.b32  	%r12894, %r12894, %r9655;
	ld.global.u32 	%r9656, [%rd29+136];
	xor.b32  	%r12893, %r12893, %r9656;
$L__BB1_289:
	and.b32  	%r9658, %r9606, 128;
	setp.eq.s32 	%p407, %r9658, 0;
	@%p407 bra 	$L__BB1_291;
	ld.global.u32 	%r9659, [%rd29+140];
	xor.b32  	%r12897, %r12897, %r9659;
	ld.global.u32 	%r9660, [%rd29+144];
	xor.b32  	%r12896, %r12896, %r9660;
	ld.global.u32 	%r9661, [%rd29+148];
	xor.b32  	%r12895, %r12895, %r9661;
	ld.global.u32 	%r9662, [%rd29+152];
	xor.b32  	%r12894, %r12894, %r9662;
	ld.global.u32 	%r9663, [%rd29+156];
	xor.b32  	%r12893, %r12893, %r9663;
$L__BB1_291:
	and.b32  	%r9665, %r9606, 256;
	setp.eq.s32 	%p408, %r9665, 0;
	@%p408 bra 	$L__BB1_293;
	ld.global.u32 	%r9666, [%rd29+160];
	xor.b32  	%r12897, %r12897, %r9666;
	ld.global.u32 	%r9667, [%rd29+164];
	xor.b32  	%r12896, %r12896, %r9667;
	ld.global.u32 	%r9668, [%rd29+168];
	xor.b32  	%r12895, %r12895, %r9668;
	ld.global.u32 	%r9669, [%rd29+172];
	xor.b32  	%r12894, %r12894, %r9669;
	ld.global.u32 	%r9670, [%rd29+176];
	xor.b32  	%r12893, %r12893, %r9670;
$L__BB1_293:
	and.b32  	%r9672, %r9606, 512;
	setp.eq.s32 	%p409, %r9672, 0;
	@%p409 bra 	$L__BB1_295;
	ld.global.u32 	%r9673, [%rd29+180];
	xor.b32  	%r12897, %r12897, %r9673;
	ld.global.u32 	%r9674, [%rd29+184];
	xor.b32  	%r12896, %r12896, %r9674;
	ld.global.u32 	%r9675, [%rd29+188];
	xor.b32  	%r12895, %r12895, %r9675;
	ld.global.u32 	%r9676, [%rd29+192];
	xor.b32  	%r12894, %r12894, %r9676;
	ld.global.u32 	%r9677, [%rd29+196];
	xor.b32  	%r12893, %r12893, %r9677;
$L__BB1_295:
	and.b32  	%r9679, %r9606, 1024;
	setp.eq.s32 	%p410, %r9679, 0;
	@%p410 bra 	$L__BB1_297;
	ld.global.u32 	%r9680, [%rd29+200];
	xor.b32  	%r12897, %r12897, %r9680;
	ld.global.u32 	%r9681, [%rd29+204];
	xor.b32  	%r12896, %r12896, %r9681;
	ld.global.u32 	%r9682, [%rd29+208];
	xor.b32  	%r12895, %r12895, %r9682;
	ld.global.u32 	%r9683, [%rd29+212];
	xor.b32  	%r12894, %r12894, %r9683;
	ld.global.u32 	%r9684, [%rd29+216];
	xor.b32  	%r12893, %r12893, %r9684;
$L__BB1_297:
	and.b32  	%r9686, %r9606, 2048;
	setp.eq.s32 	%p411, %r9686, 0;
	@%p411 bra 	$L__BB1_299;
	ld.global.u32 	%r9687, [%rd29+220];
	xor.b32  	%r12897, %r12897, %r9687;
	ld.global.u32 	%r9688, [%rd29+224];
	xor.b32  	%r12896, %r12896, %r9688;
	ld.global.u32 	%r9689, [%rd29+228];
	xor.b32  	%r12895, %r12895, %r9689;
	ld.global.u32 	%r9690, [%rd29+232];
	xor.b32  	%r12894, %r12894, %r9690;
	ld.global.u32 	%r9691, [%rd29+236];
	xor.b32  	%r12893, %r12893, %r9691;
$L__BB1_299:
	and.b32  	%r9693, %r9606, 4096;
	setp.eq.s32 	%p412, %r9693, 0;
	@%p412 bra 	$L__BB1_301;
	ld.global.u32 	%r9694, [%rd29+240];
	xor.b32  	%r12897, %r12897, %r9694;
	ld.global.u32 	%r9695, [%rd29+244];
	xor.b32  	%r12896, %r12896, %r9695;
	ld.global.u32 	%r9696, [%rd29+248];
	xor.b32  	%r12895, %r12895, %r9696;
	ld.global.u32 	%r9697, [%rd29+252];
	xor.b32  	%r12894, %r12894, %r9697;
	ld.global.u32 	%r9698, [%rd29+256];
	xor.b32  	%r12893, %r12893, %r9698;
$L__BB1_301:
	and.b32  	%r9700, %r9606, 8192;
	setp.eq.s32 	%p413, %r9700, 0;
	@%p413 bra 	$L__BB1_303;
	ld.global.u32 	%r9701, [%rd29+260];
	xor.b32  	%r12897, %r12897, %r9701;
	ld.global.u32 	%r9702, [%rd29+264];
	xor.b32  	%r12896, %r12896, %r9702;
	ld.global.u32 	%r9703, [%rd29+268];
	xor.b32  	%r12895, %r12895, %r9703;
	ld.global.u32 	%r9704, [%rd29+272];
	xor.b32  	%r12894, %r12894, %r9704;
	ld.global.u32 	%r9705, [%rd29+276];
	xor.b32  	%r12893, %r12893, %r9705;
$L__BB1_303:
	and.b32  	%r9707, %r9606, 16384;
	setp.eq.s32 	%p414, %r9707, 0;
	@%p414 bra 	$L__BB1_305;
	ld.global.u32 	%r9708, [%rd29+280];
	xor.b32  	%r12897, %r12897, %r9708;
	ld.global.u32 	%r9709, [%rd29+284];
	xor.b32  	%r12896, %r12896, %r9709;
	ld.global.u32 	%r9710, [%rd29+288];
	xor.b32  	%r12895, %r12895, %r9710;
	ld.global.u32 	%r9711, [%rd29+292];
	xor.b32  	%r12894, %r12894, %r9711;
	ld.global.u32 	%r9712, [%rd29+296];
	xor.b32  	%r12893, %r12893, %r9712;
$L__BB1_305:
	and.b32  	%r9714, %r9606, 32768;
	setp.eq.s32 	%p415, %r9714, 0;
	@%p415 bra 	$L__BB1_307;
	ld.global.u32 	%r9715, [%rd29+300];
	xor.b32  	%r12897, %r12897, %r9715;
	ld.global.u32 	%r9716, [%rd29+304];
	xor.b32  	%r12896, %r12896, %r9716;
	ld.global.u32 	%r9717, [%rd29+308];
	xor.b32  	%r12895, %r12895, %r9717;
	ld.global.u32 	%r9718, [%rd29+312];
	xor.b32  	%r12894, %r12894, %r9718;
	ld.global.u32 	%r9719, [%rd29+316];
	xor.b32  	%r12893, %r12893, %r9719;
$L__BB1_307:
	add.s32 	%r12984, %r12984, 16;
	setp.ne.s32 	%p416, %r12984, 32;
	@%p416 bra 	$L__BB1_275;
	mad.lo.s32 	%r9720, %r12978, -31, %r1333;
	add.s32 	%r12978, %r9720, 1;
	setp.ne.s32 	%p417, %r12978, 5;
	@%p417 bra 	$L__BB1_274;
	st.local.u32 	[%rd3+4], %r12897;
	st.local.v2.u32 	[%rd3+8], {%r12896, %r12895};
	st.local.v2.u32 	[%rd3+16], {%r12894, %r12893};
	setp.ne.s64 	%p418, %rd26, 3;
	@%p418 bra 	$L__BB1_347;
	mov.b32 	%r12893, 0;
	mov.u32 	%r12894, %r12893;
	mov.u32 	%r12895, %r12893;
	mov.u32 	%r12896, %r12893;
	mov.u32 	%r12897, %r12893;
	mov.u32 	%r13070, %r12893;
$L__BB1_311:
	mul.wide.u32 	%rd215, %r13070, 4;
	add.s64 	%rd216, %rd3, %rd215;
	ld.local.u32 	%r1508, [%rd216+4];
	shl.b32 	%r1509, %r13070, 5;
	mov.b32 	%r13076, 0;
$L__BB1_312:
	.pragma "nounroll";
	shr.u32 	%r9723, %r1508, %r13076;
	and.b32  	%r9724, %r9723, 1;
	setp.eq.b32 	%p419, %r9724, 1;
	not.pred 	%p420, %p419;
	add.s32 	%r9725, %r1509, %r13076;
	mul.lo.s32 	%r9726, %r9725, 5;
	mul.wide.u32 	%rd217, %r9726, 4;
	add.s64 	%rd30, %rd27, %rd217;
	@%p420 bra 	$L__BB1_314;
	ld.global.u32 	%r9727, [%rd30];
	xor.b32  	%r12897, %r12897, %r9727;
	ld.global.u32 	%r9728, [%rd30+4];
	xor.b32  	%r12896, %r12896, %r9728;
	ld.global.u32 	%r9729, [%rd30+8];
	xor.b32  	%r12895, %r12895, %r9729;
	ld.global.u32 	%r9730, [%rd30+12];
	xor.b32  	%r12894, %r12894, %r9730;
	ld.global.u32 	%r9731, [%rd30+16];
	xor.b32  	%r12893, %r12893, %r9731;
$L__BB1_314:
	and.b32  	%r9733, %r9723, 2;
	setp.eq.s32 	%p421, %r9733, 0;
	@%p421 bra 	$L__BB1_316;
	ld.global.u32 	%r9734, [%rd30+20];
	xor.b32  	%r12897, %r12897, %r9734;
	ld.global.u32 	%r9735, [%rd30+24];
	xor.b32  	%r12896, %r12896, %r9735;
	ld.global.u32 	%r9736, [%rd30+28];
	xor.b32  	%r12895, %r12895, %r9736;
	ld.global.u32 	%r9737, [%rd30+32];
	xor.b32  	%r12894, %r12894, %r9737;
	ld.global.u32 	%r9738, [%rd30+36];
	xor.b32  	%r12893, %r12893, %r9738;
$L__BB1_316:
	and.b32  	%r9740, %r9723, 4;
	setp.eq.s32 	%p422, %r9740, 0;
	@%p422 bra 	$L__BB1_318;
	ld.global.u32 	%r9741, [%rd30+40];
	xor.b32  	%r12897, %r12897, %r9741;
	ld.global.u32 	%r9742, [%rd30+44];
	xor.b32  	%r12896, %r12896, %r9742;
	ld.global.u32 	%r9743, [%rd30+48];
	xor.b32  	%r12895, %r12895, %r9743;
	ld.global.u32 	%r9744, [%rd30+52];
	xor.b32  	%r12894, %r12894, %r9744;
	ld.global.u32 	%r9745, [%rd30+56];
	xor.b32  	%r12893, %r12893, %r9745;
$L__BB1_318:
	and.b32  	%r9747, %r9723, 8;
	setp.eq.s32 	%p423, %r9747, 0;
	@%p423 bra 	$L__BB1_320;
	ld.global.u32 	%r9748, [%rd30+60];
	xor.b32  	%r12897, %r12897, %r9748;
	ld.global.u32 	%r9749, [%rd30+64];
	xor.b32  	%r12896, %r12896, %r9749;
	ld.global.u32 	%r9750, [%rd30+68];
	xor.b32  	%r12895, %r12895, %r9750;
	ld.global.u32 	%r9751, [%rd30+72];
	xor.b32  	%r12894, %r12894, %r9751;
	ld.global.u32 	%r9752, [%rd30+76];
	xor.b32  	%r12893, %r12893, %r9752;
$L__BB1_320:
	and.b32  	%r9754, %r9723, 16;
	setp.eq.s32 	%p424, %r9754, 0;
	@%p424 bra 	$L__BB1_322;
	ld.global.u32 	%r9755, [%rd30+80];
	xor.b32  	%r12897, %r12897, %r9755;
	ld.global.u32 	%r9756, [%rd30+84];
	xor.b32  	%r12896, %r12896, %r9756;
	ld.global.u32 	%r9757, [%rd30+88];
	xor.b32  	%r12895, %r12895, %r9757;
	ld.global.u32 	%r9758, [%rd30+92];
	xor.b32  	%r12894, %r12894, %r9758;
	ld.global.u32 	%r9759, [%rd30+96];
	xor.b32  	%r12893, %r12893, %r9759;
$L__BB1_322:
	and.b32  	%r9761, %r9723, 32;
	setp.eq.s32 	%p425, %r9761, 0;
	@%p425 bra 	$L__BB1_324;
	ld.global.u32 	%r9762, [%rd30+100];
	xor.b32  	%r12897, %r12897, %r9762;
	ld.global.u32 	%r9763, [%rd30+104];
	xor.b32  	%r12896, %r12896, %r9763;
	ld.global.u32 	%r9764, [%rd30+108];
	xor.b32  	%r12895, %r12895, %r9764;
	ld.global.u32 	%r9765, [%rd30+112];
	xor.b32  	%r12894, %r12894, %r9765;
	ld.global.u32 	%r9766, [%rd30+116];
	xor.b32  	%r12893, %r12893, %r9766;
$L__BB1_324:
	and.b32  	%r9768, %r9723, 64;
	setp.eq.s32 	%p426, %r9768, 0;
	@%p426 bra 	$L__BB1_326;
	ld.global.u32 	%r9769, [%rd30+120];
	xor.b32  	%r12897, %r12897, %r9769;
	ld.global.u32 	%r9770, [%rd30+124];
	xor.b32  	%r12896, %r12896, %r9770;
	ld.global.u32 	%r9771, [%rd30+128];
	xor.b32  	%r12895, %r12895, %r9771;
	ld.global.u32 	%r9772, [%rd30+132];
	xor.b32  	%r12894, %r12894, %r9772;
	ld.global.u32 	%r9773, [%rd30+136];
	xor.b32  	%r12893, %r12893, %r9773;
$L__BB1_326:
	and.b32  	%r9775, %r9723, 128;
	setp.eq.s32 	%p427, %r9775, 0;
	@%p427 bra 	$L__BB1_328;
	ld.global.u32 	%r9776, [%rd30+140];
	xor.b32  	%r12897, %r12897, %r9776;
	ld.global.u32 	%r9777, [%rd30+144];
	xor.b32  	%r12896, %r12896, %r9777;
	ld.global.u32 	%r9778, [%rd30+148];
	xor.b32  	%r12895, %r12895, %r9778;
	ld.global.u32 	%r9779, [%rd30+152];
	xor.b32  	%r12894, %r12894, %r9779;
	ld.global.u32 	%r9780, [%rd30+156];
	xor.b32  	%r12893, %r12893, %r9780;
$L__BB1_328:
	and.b32  	%r9782, %r9723, 256;
	setp.eq.s32 	%p428, %r9782, 0;
	@%p428 bra 	$L__BB1_330;
	ld.global.u32 	%r9783, [%rd30+160];
	xor.b32  	%r12897, %r12897, %r9783;
	ld.global.u32 	%r9784, [%rd30+164];
	xor.b32  	%r12896, %r12896, %r9784;
	ld.global.u32 	%r9785, [%rd30+168];
	xor.b32  	%r12895, %r12895, %r9785;
	ld.global.u32 	%r9786, [%rd30+172];
	xor.b32  	%r12894, %r12894, %r9786;
	ld.global.u32 	%r9787, [%rd30+176];
	xor.b32  	%r12893, %r12893, %r9787;
$L__BB1_330:
	and.b32  	%r9789, %r9723, 512;
	setp.eq.s32 	%p429, %r9789, 0;
	@%p429 bra 	$L__BB1_332;
	ld.global.u32 	%r9790, [%rd30+180];
	xor.b32  	%r12897, %r12897, %r9790;
	ld.global.u32 	%r9791, [%rd30+184];
	xor.b32  	%r12896, %r12896, %r9791;
	ld.global.u32 	%r9792, [%rd30+188];
	xor.b32  	%r12895, %r12895, %r9792;
	ld.global.u32 	%r9793, [%rd30+192];
	xor.b32  	%r12894, %r12894, %r9793;
	ld.global.u32 	%r9794, [%rd30+196];
	xor.b32  	%r12893, %r12893, %r9794;
$L__BB1_332:
	and.b32  	%r9796, %r9723, 1024;
	setp.eq.s32 	%p430, %r9796, 0;
	@%p430 bra 	$L__BB1_334;
	ld.global.u32 	%r9797, [%rd30+200];
	xor.b32  	%r12897, %r12897, %r9797;
	ld.global.u32 	%r9798, [%rd30+204];
	xor.b32  	%r12896, %r12896, %r9798;
	ld.global.u32 	%r9799, [%rd30+208];
	xor.b32  	%r12895, %r12895, %r9799;
	ld.global.u32 	%r9800, [%rd30+212];
	xor.b32  	%r12894, %r12894, %r9800;
	ld.global.u32 	%r9801, [%rd30+216];
	xor.b32  	%r12893, %r12893, %r9801;
$L__BB1_334:
	and.b32  	%r9803, %r9723, 2048;
	setp.eq.s32 	%p431, %r9803, 0;
	@%p431 bra 	$L__BB1_336;
	ld.global.u32 	%r9804, [%rd30+220];
	xor.b32  	%r12897, %r12897, %r9804;
	ld.global.u32 	%r9805, [%rd30+224];
	xor.b32  	%r12896, %r12896, %r9805;
	ld.global.u32 	%r9806, [%rd30+228];
	xor.b32  	%r12895, %r12895, %r9806;
	ld.global.u32 	%r9807, [%rd30+232];
	xor.b32  	%r12894, %r12894, %r9807;
	ld.global.u32 	%r9808, [%rd30+236];
	xor.b32  	%r12893, %r12893, %r9808;
$L__BB1_336:
	and.b32  	%r9810, %r9723, 4096;
	setp.eq.s32 	%p432, %r9810, 0;
	@%p432 bra 	$L__BB1_338;
	ld.global.u32 	%r9811, [%rd30+240];
	xor.b32  	%r12897, %r12897, %r9811;
	ld.global.u32 	%r9812, [%rd30+244];
	xor.b32  	%r12896, %r12896, %r9812;
	ld.global.u32 	%r9813, [%rd30+248];
	xor.b32  	%r12895, %r12895, %r9813;
	ld.global.u32 	%r9814, [%rd30+252];
	xor.b32  	%r12894, %r12894, %r9814;
	ld.global.u32 	%r9815, [%rd30+256];
	xor.b32  	%r12893, %r12893, %r9815;
$L__BB1_338:
	and.b32  	%r9817, %r9723, 8192;
	setp.eq.s32 	%p433, %r9817, 0;
	@%p433 bra 	$L__BB1_340;
	ld.global.u32 	%r9818, [%rd30+260];
	xor.b32  	%r12897, %r12897, %r9818;
	ld.global.u32 	%r9819, [%rd30+264];
	xor.b32  	%r12896, %r12896, %r9819;
	ld.global.u32 	%r9820, [%rd30+268];
	xor.b32  	%r12895, %r12895, %r9820;
	ld.global.u32 	%r9821, [%rd30+272];
	xor.b32  	%r12894, %r12894, %r9821;
	ld.global.u32 	%r9822, [%rd30+276];
	xor.b32  	%r12893, %r12893, %r9822;
$L__BB1_340:
	and.b32  	%r9824, %r9723, 16384;
	setp.eq.s32 	%p434, %r9824, 0;
	@%p434 bra 	$L__BB1_342;
	ld.global.u32 	%r9825, [%rd30+280];
	xor.b32  	%r12897, %r12897, %r9825;
	ld.global.u32 	%r9826, [%rd30+284];
	xor.b32  	%r12896, %r12896, %r9826;
	ld.global.u32 	%r9827, [%rd30+288];
	xor.b32  	%r12895, %r12895, %r9827;
	ld.global.u32 	%r9828, [%rd30+292];
	xor.b32  	%r12894, %r12894, %r9828;
	ld.global.u32 	%r9829, [%rd30+296];
	xor.b32  	%r12893, %r12893, %r9829;
$L__BB1_342:
	and.b32  	%r9831, %r9723, 32768;
	setp.eq.s32 	%p435, %r9831, 0;
	@%p435 bra 	$L__BB1_344;
	ld.global.u32 	%r9832, [%rd30+300];
	xor.b32  	%r12897, %r12897, %r9832;
	ld.global.u32 	%r9833, [%rd30+304];
	xor.b32  	%r12896, %r12896, %r9833;
	ld.global.u32 	%r9834, [%rd30+308];
	xor.b32  	%r12895, %r12895, %r9834;
	ld.global.u32 	%r9835, [%rd30+312];
	xor.b32  	%r12894, %r12894, %r9835;
	ld.global.u32 	%r9836, [%rd30+316];
	xor.b32  	%r12893, %r12893, %r9836;
$L__BB1_344:
	add.s32 	%r13076, %r13076, 16;
	setp.ne.s32 	%p436, %r13076, 32;
	@%p436 bra 	$L__BB1_312;
	mad.lo.s32 	%r9837, %r13070, -31, %r1509;
	add.s32 	%r13070, %r9837, 1;
	setp.ne.s32 	%p437, %r13070, 5;
	@%p437 bra 	$L__BB1_311;
	st.local.u32 	[%rd3+4], %r12897;
	st.local.v2.u32 	[%rd3+8], {%r12896, %r12895};
	st.local.v2.u32 	[%rd3+16], {%r12894, %r12893};
$L__BB1_347:
	shr.u64 	%rd303, %rd25, 2;
	add.s32 	%r12880, %r12880, 1;
	setp.lt.u64 	%p438, %rd25, 4;
	@%p438 bra 	$L__BB1_348;
	bra.uni 	$L__BB1_235;
$L__BB1_348:
	mov.b32 	%r13167, 0;
	mov.u64 	%rd219, precalc_xorwow_offset_matrix;
	mov.u64 	%rd304, %rd104;
$L__BB1_349:
	mov.u64 	%rd32, %rd304;
	and.b64  	%rd33, %rd32, 3;
	setp.eq.s64 	%p439, %rd33, 0;
	@%p439 bra 	$L__BB1_461;
	mul.wide.u32 	%rd218, %r13167, 3200;
	add.s64 	%rd34, %rd219, %rd218;
	mov.b32 	%r12893, 0;
	mov.u32 	%r12894, %r12893;
	mov.u32 	%r12895, %r12893;
	mov.u32 	%r12896, %r12893;
	mov.u32 	%r12897, %r12893;
	mov.u32 	%r13173, %r12893;
$L__BB1_351:
	mul.wide.u32 	%rd220, %r13173, 4;
	add.s64 	%rd221, %rd3, %rd220;
	ld.local.u32 	%r1696, [%rd221+4];
	shl.b32 	%r1697, %r13173, 5;
	mov.b32 	%r13179, 0;
$L__BB1_352:
	.pragma "nounroll";
	shr.u32 	%r9841, %r1696, %r13179;
	and.b32  	%r9842, %r9841, 1;
	setp.eq.b32 	%p440, %r9842, 1;
	not.pred 	%p441, %p440;
	add.s32 	%r9843, %r1697, %r13179;
	mul.lo.s32 	%r9844, %r9843, 5;
	mul.wide.u32 	%rd222, %r9844, 4;
	add.s64 	%rd35, %rd34, %rd222;
	@%p441 bra 	$L__BB1_354;
	ld.global.u32 	%r9845, [%rd35];
	xor.b32  	%r12897, %r12897, %r9845;
	ld.global.u32 	%r9846, [%rd35+4];
	xor.b32  	%r12896, %r12896, %r9846;
	ld.global.u32 	%r9847, [%rd35+8];
	xor.b32  	%r12895, %r12895, %r9847;
	ld.global.u32 	%r9848, [%rd35+12];
	xor.b32  	%r12894, %r12894, %r9848;
	ld.global.u32 	%r9849, [%rd35+16];
	xor.b32  	%r12893, %r12893, %r9849;
$L__BB1_354:
	and.b32  	%r9851, %r9841, 2;
	setp.eq.s32 	%p442, %r9851, 0;
	@%p442 bra 	$L__BB1_356;
	ld.global.u32 	%r9852, [%rd35+20];
	xor.b32  	%r12897, %r12897, %r9852;
	ld.global.u32 	%r9853, [%rd35+24];
	xor.b32  	%r12896, %r12896, %r9853;
	ld.global.u32 	%r9854, [%rd35+28];
	xor.b32  	%r12895, %r12895, %r9854;
	ld.global.u32 	%r9855, [%rd35+32];
	xor.b32  	%r12894, %r12894, %r9855;
	ld.global.u32 	%r9856, [%rd35+36];
	xor.b32  	%r12893, %r12893, %r9856;
$L__BB1_356:
	and.b32  	%r9858, %r9841, 4;
	setp.eq.s32 	%p443, %r9858, 0;
	@%p443 bra 	$L__BB1_358;
	ld.global.u32 	%r9859, [%rd35+40];
	xor.b32  	%r12897, %r12897, %r9859;
	ld.global.u32 	%r9860, [%rd35+44];
	xor.b32  	%r12896, %r12896, %r9860;
	ld.global.u32 	%r9861, [%rd35+48];
	xor.b32  	%r12895, %r12895, %r9861;
	ld.global.u32 	%r9862, [%rd35+52];
	xor.b32  	%r12894, %r12894, %r9862;
	ld.global.u32 	%r9863, [%rd35+56];
	xor.b32  	%r12893, %r12893, %r9863;
$L__BB1_358:
	and.b32  	%r9865, %r9841, 8;
	setp.eq.s32 	%p444, %r9865, 0;
	@%p444 bra 	$L__BB1_360;
	ld.global.u32 	%r9866, [%rd35+60];
	xor.b32  	%r12897, %r12897, %r9866;
	ld.global.u32 	%r9867, [%rd35+64];
	xor.b32  	%r12896, %r12896, %r9867;
	ld.global.u32 	%r9868, [%rd35+68];
	xor.b32  	%r12895, %r12895, %r9868;
	ld.global.u32 	%r9869, [%rd35+72];
	xor.b32  	%r12894, %r12894, %r9869;
	ld.global.u32 	%r9870, [%rd35+76];
	xor.b32  	%r12893, %r12893, %r9870;
$L__BB1_360:
	and.b32  	%r9872, %r9841, 16;
	setp.eq.s32 	%p445, %r9872, 0;
	@%p445 bra 	$L__BB1_362;
	ld.global.u32 	%r9873, [%rd35+80];
	xor.b32  	%r12897, %r12897, %r9873;
	ld.global.u32 	%r9874, [%rd35+84];
	xor.b32  	%r12896, %r12896, %r9874;
	ld.global.u32 	%r9875, [%rd35+88];
	xor.b32  	%r12895, %r12895, %r9875;
	ld.global.u32 	%r9876, [%rd35+92];
	xor.b32  	%r12894, %r12894, %r9876;
	ld.global.u32 	%r9877, [%rd35+96];
	xor.b32  	%r12893, %r12893, %r9877;
$L__BB1_362:
	and.b32  	%r9879, %r9841, 32;
	setp.eq.s32 	%p446, %r9879, 0;
	@%p446 bra 	$L__BB1_364;
	ld.global.u32 	%r9880, [%rd35+100];
	xor.b32  	%r12897, %r12897, %r9880;
	ld.global.u32 	%r9881, [%rd35+104];
	xor.b32  	%r12896, %r12896, %r9881;
	ld.global.u32 	%r9882, [%rd35+108];
	xor.b32  	%r12895, %r12895, %r9882;
	ld.global.u32 	%r9883, [%rd35+112];
	xor.b32  	%r12894, %r12894, %r9883;
	ld.global.u32 	%r9884, [%rd35+116];
	xor.b32  	%r12893, %r12893, %r9884;
$L__BB1_364:
	and.b32  	%r9886, %r9841, 64;
	setp.eq.s32 	%p447, %r9886, 0;
	@%p447 bra 	$L__BB1_366;
	ld.global.u32 	%r9887, [%rd35+120];
	xor.b32  	%r12897, %r12897, %r9887;
	ld.global.u32 	%r9888, [%rd35+124];
	xor.b32  	%r12896, %r12896, %r9888;
	ld.global.u32 	%r9889, [%rd35+128];
	xor.b32  	%r12895, %r12895, %r9889;
	ld.global.u32 	%r9890, [%rd35+132];
	xor.b32  	%r12894, %r12894, %r9890;
	ld.global.u32 	%r9891, [%rd35+136];
	xor.b32  	%r12893, %r12893, %r9891;
$L__BB1_366:
	and.b32  	%r9893, %r9841, 128;
	setp.eq.s32 	%p448, %r9893, 0;
	@%p448 bra 	$L__BB1_368;
	ld.global.u32 	%r9894, [%rd35+140];
	xor.b32  	%r12897, %r12897, %r9894;
	ld.global.u32 	%r9895, [%rd35+144];
	xor.b32  	%r12896, %r12896, %r9895;
	ld.global.u32 	%r9896, [%rd35+148];
	xor.b32  	%r12895, %r12895, %r9896;
	ld.global.u32 	%r9897, [%rd35+152];
	xor.b32  	%r12894, %r12894, %r9897;
	ld.global.u32 	%r9898, [%rd35+156];
	xor.b32  	%r12893, %r12893, %r9898;
$L__BB1_368:
	and.b32  	%r9900, %r9841, 256;
	setp.eq.s32 	%p449, %r9900, 0;
	@%p449 bra 	$L__BB1_370;
	ld.global.u32 	%r9901, [%rd35+160];
	xor.b32  	%r12897, %r12897, %r9901;
	ld.global.u32 	%r9902, [%rd35+164];
	xor.b32  	%r12896, %r12896, %r9902;
	ld.global.u32 	%r9903, [%rd35+168];
	xor.b32  	%r12895, %r12895, %r9903;
	ld.global.u32 	%r9904, [%rd35+172];
	xor.b32  	%r12894, %r12894, %r9904;
	ld.global.u32 	%r9905, [%rd35+176];
	xor.b32  	%r12893, %r12893, %r9905;
$L__BB1_370:
	and.b32  	%r9907, %r9841, 512;
	setp.eq.s32 	%p450, %r9907, 0;
	@%p450 bra 	$L__BB1_372;
	ld.global.u32 	%r9908, [%rd35+180];
	xor.b32  	%r12897, %r12897, %r9908;
	ld.global.u32 	%r9909, [%rd35+184];
	xor.b32  	%r12896, %r12896, %r9909;
	ld.global.u32 	%r9910, [%rd35+188];
	xor.b32  	%r12895, %r12895, %r9910;
	ld.global.u32 	%r9911, [%rd35+192];
	xor.b32  	%r12894, %r12894, %r9911;
	ld.global.u32 	%r9912, [%rd35+196];
	xor.b32  	%r12893, %r12893, %r9912;
$L__BB1_372:
	and.b32  	%r9914, %r9841, 1024;
	setp.eq.s32 	%p451, %r9914, 0;
	@%p451 bra 	$L__BB1_374;
	ld.global.u32 	%r9915, [%rd35+200];
	xor.b32  	%r12897, %r12897, %r9915;
	ld.global.u32 	%r9916, [%rd35+204];
	xor.b32  	%r12896, %r12896, %r9916;
	ld.global.u32 	%r9917, [%rd35+208];
	xor.b32  	%r12895, %r12895, %r9917;
	ld.global.u32 	%r9918, [%rd35+212];
	xor.b32  	%r12894, %r12894, %r9918;
	ld.global.u32 	%r9919, [%rd35+216];
	xor.b32  	%r12893, %r12893, %r9919;
$L__BB1_374:
	and.b32  	%r9921, %r9841, 2048;
	setp.eq.s32 	%p452, %r9921, 0;
	@%p452 bra 	$L__BB1_376;
	ld.global.u32 	%r9922, [%rd35+220];
	xor.b32  	%r12897, %r12897, %r9922;
	ld.global.u32 	%r9923, [%rd35+224];
	xor.b32  	%r12896, %r12896, %r9923;
	ld.global.u32 	%r9924, [%rd35+228];
	xor.b32  	%r12895, %r12895, %r9924;
	ld.global.u32 	%r9925, [%rd35+232];
	xor.b32  	%r12894, %r12894, %r9925;
	ld.global.u32 	%r9926, [%rd35+236];
	xor.b32  	%r12893, %r12893, %r9926;
$L__BB1_376:
	and.b32  	%r9928, %r9841, 4096;
	setp.eq.s32 	%p453, %r9928, 0;
	@%p453 bra 	$L__BB1_378;
	ld.global.u32 	%r9929, [%rd35+240];
	xor.b32  	%r12897, %r12897, %r9929;
	ld.global.u32 	%r9930, [%rd35+244];
	xor.b32  	%r12896, %r12896, %r9930;
	ld.global.u32 	%r9931, [%rd35+248];
	xor.b32  	%r12895, %r12895, %r9931;
	ld.global.u32 	%r9932, [%rd35+252];
	xor.b32  	%r12894, %r12894, %r9932;
	ld.global.u32 	%r9933, [%rd35+256];
	xor.b32  	%r12893, %r12893, %r9933;
$L__BB1_378:
	and.b32  	%r9935, %r9841, 8192;
	setp.eq.s32 	%p454, %r9935, 0;
	@%p454 bra 	$L__BB1_380;
	ld.global.u32 	%r9936, [%rd35+260];
	xor.b32  	%r12897, %r12897, %r9936;
	ld.global.u32 	%r9937, [%rd35+264];
	xor.b32  	%r12896, %r12896, %r9937;
	ld.global.u32 	%r9938, [%rd35+268];
	xor.b32  	%r12895, %r12895, %r9938;
	ld.global.u32 	%r9939, [%rd35+272];
	xor.b32  	%r12894, %r12894, %r9939;
	ld.global.u32 	%r9940, [%rd35+276];
	xor.b32  	%r12893, %r12893, %r9940;
$L__BB1_380:
	and.b32  	%r9942, %r9841, 16384;
	setp.eq.s32 	%p455, %r9942, 0;
	@%p455 bra 	$L__BB1_382;
	ld.global.u32 	%r9943, [%rd35+280];
	xor.b32  	%r12897, %r12897, %r9943;
	ld.global.u32 	%r9944, [%rd35+284];
	xor.b32  	%r12896, %r12896, %r9944;
	ld.global.u32 	%r9945, [%rd35+288];
	xor.b32  	%r12895, %r12895, %r9945;
	ld.global.u32 	%r9946, [%rd35+292];
	xor.b32  	%r12894, %r12894, %r9946;
	ld.global.u32 	%r9947, [%rd35+296];
	xor.b32  	%r12893, %r12893, %r9947;
$L__BB1_382:
	and.b32  	%r9949, %r9841, 32768;
	setp.eq.s32 	%p456, %r9949, 0;
	@%p456 bra 	$L__BB1_384;
	ld.global.u32 	%r9950, [%rd35+300];
	xor.b32  	%r12897, %r12897, %r9950;
	ld.global.u32 	%r9951, [%rd35+304];
	xor.b32  	%r12896, %r12896, %r9951;
	ld.global.u32 	%r9952, [%rd35+308];
	xor.b32  	%r12895, %r12895, %r9952;
	ld.global.u32 	%r9953, [%rd35+312];
	xor.b32  	%r12894, %r12894, %r9953;
	ld.global.u32 	%r9954, [%rd35+316];
	xor.b32  	%r12893, %r12893, %r9954;
$L__BB1_384:
	add.s32 	%r13179, %r13179, 16;
	setp.ne.s32 	%p457, %r13179, 32;
	@%p457 bra 	$L__BB1_352;
	mad.lo.s32 	%r9955, %r13173, -31, %r1697;
	add.s32 	%r13173, %r9955, 1;
	setp.ne.s32 	%p458, %r13173, 5;
	@%p458 bra 	$L__BB1_351;
	st.local.u32 	[%rd3+4], %r12897;
	st.local.v2.u32 	[%rd3+8], {%r12896, %r12895};
	st.local.v2.u32 	[%rd3+16], {%r12894, %r12893};
	setp.eq.s64 	%p459, %rd33, 1;
	@%p459 bra 	$L__BB1_461;
	mov.b32 	%r12893, 0;
	mov.u32 	%r12894, %r12893;
	mov.u32 	%r12895, %r12893;
	mov.u32 	%r12896, %r12893;
	mov.u32 	%r12897, %r12893;
	mov.u32 	%r13265, %r12893;
$L__BB1_388:
	mul.wide.u32 	%rd223, %r13265, 4;
	add.s64 	%rd224, %rd3, %rd223;
	ld.local.u32 	%r1872, [%rd224+4];
	shl.b32 	%r1873, %r13265, 5;
	mov.b32 	%r13271, 0;
$L__BB1_389:
	.pragma "nounroll";
	shr.u32 	%r9958, %r1872, %r13271;
	and.b32  	%r9959, %r9958, 1;
	setp.eq.b32 	%p460, %r9959, 1;
	not.pred 	%p461, %p460;
	add.s32 	%r9960, %r1873, %r13271;
	mul.lo.s32 	%r9961, %r9960, 5;
	mul.wide.u32 	%rd225, %r9961, 4;
	add.s64 	%rd36, %rd34, %rd225;
	@%p461 bra 	$L__BB1_391;
	ld.global.u32 	%r9962, [%rd36];
	xor.b32  	%r12897, %r12897, %r9962;
	ld.global.u32 	%r9963, [%rd36+4];
	xor.b32  	%r12896, %r12896, %r9963;
	ld.global.u32 	%r9964, [%rd36+8];
	xor.b32  	%r12895, %r12895, %r9964;
	ld.global.u32 	%r9965, [%rd36+12];
	xor.b32  	%r12894, %r12894, %r9965;
	ld.global.u32 	%r9966, [%rd36+16];
	xor.b32  	%r12893, %r12893, %r9966;
$L__BB1_391:
	and.b32  	%r9968, %r9958, 2;
	setp.eq.s32 	%p462, %r9968, 0;
	@%p462 bra 	$L__BB1_393;
	ld.global.u32 	%r9969, [%rd36+20];
	xor.b32  	%r12897, %r12897, %r9969;
	ld.global.u32 	%r9970, [%rd36+24];
	xor.b32  	%r12896, %r12896, %r9970;
	ld.global.u32 	%r9971, [%rd36+28];
	xor.b32  	%r12895, %r12895, %r9971;
	ld.global.u32 	%r9972, [%rd36+32];
	xor.b32  	%r12894, %r12894, %r9972;
	ld.global.u32 	%r9973, [%rd36+36];
	xor.b32  	%r12893, %r12893, %r9973;
$L__BB1_393:
	and.b32  	%r9975, %r9958, 4;
	setp.eq.s32 	%p463, %r9975, 0;
	@%p463 bra 	$L__BB1_395;
	ld.global.u32 	%r9976, [%rd36+40];
	xor.b32  	%r12897, %r12897, %r9976;
	ld.global.u32 	%r9977, [%rd36+44];
	xor.b32  	%r12896, %r12896, %r9977;
	ld.global.u32 	%r9978, [%rd36+48];
	xor.b32  	%r12895, %r12895, %r9978;
	ld.global.u32 	%r9979, [%rd36+52];
	xor.b32  	%r12894, %r12894, %r9979;
	ld.global.u32 	%r9980, [%rd36+56];
	xor.b32  	%r12893, %r12893, %r9980;
$L__BB1_395:
	and.b32  	%r9982, %r9958, 8;
	setp.eq.s32 	%p464, %r9982, 0;
	@%p464 bra 	$L__BB1_397;
	ld.global.u32 	%r9983, [%rd36+60];
	xor.b32  	%r12897, %r12897, %r9983;
	ld.global.u32 	%r9984, [%rd36+64];
	xor.b32  	%r12896, %r12896, %r9984;
	ld.global.u32 	%r9985, [%rd36+68];
	xor.b32  	%r12895, %r12895, %r9985;
	ld.global.u32 	%r9986, [%rd36+72];
	xor.b32  	%r12894, %r12894, %r9986;
	ld.global.u32 	%r9987, [%rd36+76];
	xor.b32  	%r12893, %r12893, %r9987;
$L__BB1_397:
	and.b32  	%r9989, %r9958, 16;
	setp.eq.s32 	%p465, %r9989, 0;
	@%p465 bra 	$L__BB1_399;
	ld.global.u32 	%r9990, [%rd36+80];
	xor.b32  	%r12897, %r12897, %r9990;
	ld.global.u32 	%r9991, [%rd36+84];
	xor.b32  	%r12896, %r12896, %r9991;
	ld.global.u32 	%r9992, [%rd36+88];
	xor.b32  	%r12895, %r12895, %r9992;
	ld.global.u32 	%r9993, [%rd36+92];
	xor.b32  	%r12894, %r12894, %r9993;
	ld.global.u32 	%r9994, [%rd36+96];
	xor.b32  	%r12893, %r12893, %r9994;
$L__BB1_399:
	and.b32  	%r9996, %r9958, 32;
	setp.eq.s32 	%p466, %r9996, 0;
	@%p466 bra 	$L__BB1_401;
	ld.global.u32 	%r9997, [%rd36+100];
	xor.b32  	%r12897, %r12897, %r9997;
	ld.global.u32 	%r9998, [%rd36+104];
	xor.b32  	%r12896, %r12896, %r9998;
	ld.global.u32 	%r9999, [%rd36+108];
	xor.b32  	%r12895, %r12895, %r9999;
	ld.global.u32 	%r10000, [%rd36+112];
	xor.b32  	%r12894, %r12894, %r10000;
	ld.global.u32 	%r10001, [%rd36+116];
	xor.b32  	%r12893, %r12893, %r10001;
$L__BB1_401:
	and.b32  	%r10003, %r9958, 64;
	setp.eq.s32 	%p467, %r10003, 0;
	@%p467 bra 	$L__BB1_403;
	ld.global.u32 	%r10004, [%rd36+120];
	xor.b32  	%r12897, %r12897, %r10004;
	ld.global.u32 	%r10005, [%rd36+124];
	xor.b32  	%r12896, %r12896, %r10005;
	ld.global.u32 	%r10006, [%rd36+128];
	xor.b32  	%r12895, %r12895, %r10006;
	ld.global.u32 	%r10007, [%rd36+132];
	xor.b32  	%r12894, %r12894, %r10007;
	ld.global.u32 	%r10008, [%rd36+136];
	xor.b32  	%r12893, %r12893, %r10008;
$L__BB1_403:
	and.b32  	%r10010, %r9958, 128;
	setp.eq.s32 	%p468, %r10010, 0;
	@%p468 bra 	$L__BB1_405;
	ld.global.u32 	%r10011, [%rd36+140];
	xor.b32  	%r12897, %r12897, %r10011;
	ld.global.u32 	%r10012, [%rd36+144];
	xor.b32  	%r12896, %r12896, %r10012;
	ld.global.u32 	%r10013, [%rd36+148];
	xor.b32  	%r12895, %r12895, %r10013;
	ld.global.u32 	%r10014, [%rd36+152];
	xor.b32  	%r12894, %r12894, %r10014;
	ld.global.u32 	%r10015, [%rd36+156];
	xor.b32  	%r12893, %r12893, %r10015;
$L__BB1_405:
	and.b32  	%r10017, %r9958, 256;
	setp.eq.s32 	%p469, %r10017, 0;
	@%p469 bra 	$L__BB1_407;
	ld.global.u32 	%r10018, [%rd36+160];
	xor.b32  	%r12897, %r12897, %r10018;
	ld.global.u32 	%r10019, [%rd36+164];
	xor.b32  	%r12896, %r12896, %r10019;
	ld.global.u32 	%r10020, [%rd36+168];
	xor.b32  	%r12895, %r12895, %r10020;
	ld.global.u32 	%r10021, [%rd36+172];
	xor.b32  	%r12894, %r12894, %r10021;
	ld.global.u32 	%r10022, [%rd36+176];
	xor.b32  	%r12893, %r12893, %r10022;
$L__BB1_407:
	and.b32  	%r10024, %r9958, 512;
	setp.eq.s32 	%p470, %r10024, 0;
	@%p470 bra 	$L__BB1_409;
	ld.global.u32 	%r10025, [%rd36+180];
	xor.b32  	%r12897, %r12897, %r10025;
	ld.global.u32 	%r10026, [%rd36+184];
	xor.b32  	%r12896, %r12896, %r10026;
	ld.global.u32 	%r10027, [%rd36+188];
	xor.b32  	%r12895, %r12895, %r10027;
	ld.global.u32 	%r10028, [%rd36+192];
	xor.b32  	%r12894, %r12894, %r10028;
	ld.global.u32 	%r10029, [%rd36+196];
	xor.b32  	%r12893, %r12893, %r10029;
$L__BB1_409:
	and.b32  	%r10031, %r9958, 1024;
	setp.eq.s32 	%p471, %r10031, 0;
	@%p471 bra 	$L__BB1_411;
	ld.global.u32 	%r10032, [%rd36+200];
	xor.b32  	%r12897, %r12897, %r10032;
	ld.global.u32 	%r10033, [%rd36+204];
	xor.b32  	%r12896, %r12896, %r10033;
	ld.global.u32 	%r10034, [%rd36+208];
	xor.b32  	%r12895, %r12895, %r10034;
	ld.global.u32 	%r10035, [%rd36+212];
	xor.b32  	%r12894, %r12894, %r10035;
	ld.global.u32 	%r10036, [%rd36+216];
	xor.b32  	%r12893, %r12893, %r10036;
$L__BB1_411:
	and.b32  	%r10038, %r9958, 2048;
	setp.eq.s32 	%p472, %r10038, 0;
	@%p472 bra 	$L__BB1_413;
	ld.global.u32 	%r10039, [%rd36+220];
	xor.b32  	%r12897, %r12897, %r10039;
	ld.global.u32 	%r10040, [%rd36+224];
	xor.b32  	%r12896, %r12896, %r10040;
	ld.global.u32 	%r10041, [%rd36+228];
	xor.b32  	%r12895, %r12895, %r10041;
	ld.global.u32 	%r10042, [%rd36+232];
	xor.b32  	%r12894, %r12894, %r10042;
	ld.global.u32 	%r10043, [%rd36+236];
	xor.b32  	%r12893, %r12893, %r10043;
$L__BB1_413:
	and.b32  	%r10045, %r9958, 4096;
	setp.eq.s32 	%p473, %r10045, 0;
	@%p473 bra 	$L__BB1_415;
	ld.global.u32 	%r10046, [%rd36+240];
	xor.b32  	%r12897, %r12897, %r10046;
	ld.global.u32 	%r10047, [%rd36+244];
	xor.b32  	%r12896, %r12896, %r10047;
	ld.global.u32 	%r10048, [%rd36+248];
	xor.b32  	%r12895, %r12895, %r10048;
	ld.global.u32 	%r10049, [%rd36+252];
	xor.b32  	%r12894, %r12894, %r10049;
	ld.global.u32 	%r10050, [%rd36+256];
	xor.b32  	%r12893, %r12893, %r10050;
$L__BB1_415:
	and.b32  	%r10052, %r9958, 8192;
	setp.eq.s32 	%p474, %r10052, 0;
	@%p474 bra 	$L__BB1_417;
	ld.global.u32 	%r10053, [%rd36+260];
	xor.b32  	%r12897, %r12897, %r10053;
	ld.global.u32 	%r10054, [%rd36+264];
	xor.b32  	%r12896, %r12896, %r10054;
	ld.global.u32 	%r10055, [%rd36+268];
	xor.b32  	%r12895, %r12895, %r10055;
	ld.global.u32 	%r10056, [%rd36+272];
	xor.b32  	%r12894, %r12894, %r10056;
	ld.global.u32 	%r10057, [%rd36+276];
	xor.b32  	%r12893, %r12893, %r10057;
$L__BB1_417:
	and.b32  	%r10059, %r9958, 16384;
	setp.eq.s32 	%p475, %r10059, 0;
	@%p475 bra 	$L__BB1_419;
	ld.global.u32 	%r10060, [%rd36+280];
	xor.b32  	%r12897, %r12897, %r10060;
	ld.global.u32 	%r10061, [%rd36+284];
	xor.b32  	%r12896, %r12896, %r10061;
	ld.global.u32 	%r10062, [%rd36+288];
	xor.b32  	%r12895, %r12895, %r10062;
	ld.global.u32 	%r10063, [%rd36+292];
	xor.b32  	%r12894, %r12894, %r10063;
	ld.global.u32 	%r10064, [%rd36+296];
	xor.b32  	%r12893, %r12893, %r10064;
$L__BB1_419:
	and.b32  	%r10066, %r9958, 32768;
	setp.eq.s32 	%p476, %r10066, 0;
	@%p476 bra 	$L__BB1_421;
	ld.global.u32 	%r10067, [%rd36+300];
	xor.b32  	%r12897, %r12897, %r10067;
	ld.global.u32 	%r10068, [%rd36+304];
	xor.b32  	%r12896, %r12896, %r10068;
	ld.global.u32 	%r10069, [%rd36+308];
	xor.b32  	%r12895, %r12895, %r10069;
	ld.global.u32 	%r10070, [%rd36+312];
	xor.b32  	%r12894, %r12894, %r10070;
	ld.global.u32 	%r10071, [%rd36+316];
	xor.b32  	%r12893, %r12893, %r10071;
$L__BB1_421:
	add.s32 	%r13271, %r13271, 16;
	setp.ne.s32 	%p477, %r13271, 32;
	@%p477 bra 	$L__BB1_389;
	mad.lo.s32 	%r10072, %r13265, -31, %r1873;
	add.s32 	%r13265, %r10072, 1;
	setp.ne.s32 	%p478, %r13265, 5;
	@%p478 bra 	$L__BB1_388;
	st.local.u32 	[%rd3+4], %r12897;
	st.local.v2.u32 	[%rd3+8], {%r12896, %r12895};
	st.local.v2.u32 	[%rd3+16], {%r12894, %r12893};
	setp.ne.s64 	%p479, %rd33, 3;
	@%p479 bra 	$L__BB1_461;
	mov.b32 	%r12893, 0;
	mov.u32 	%r12894, %r12893;
	mov.u32 	%r12895, %r12893;
	mov.u32 	%r12896, %r12893;
	mov.u32 	%r12897, %r12893;
	mov.u32 	%r13357, %r12893;
$L__BB1_425:
	mul.wide.u32 	%rd226, %r13357, 4;
	add.s64 	%rd227, %rd3, %rd226;
	ld.local.u32 	%r2048, [%rd227+4];
	shl.b32 	%r2049, %r13357, 5;
	mov.b32 	%r13363, 0;
$L__BB1_426:
	.pragma "nounroll";
	shr.u32 	%r10075, %r2048, %r13363;
	and.b32  	%r10076, %r10075, 1;
	setp.eq.b32 	%p480, %r10076, 1;
	not.pred 	%p481, %p480;
	add.s32 	%r10077, %r2049, %r13363;
	mul.lo.s32 	%r10078, %r10077, 5;
	mul.wide.u32 	%rd228, %r10078, 4;
	add.s64 	%rd37, %rd34, %rd228;
	@%p481 bra 	$L__BB1_428;
	ld.global.u32 	%r10079, [%rd37];
	xor.b32  	%r12897, %r12897, %r10079;
	ld.global.u32 	%r10080, [%rd37+4];
	xor.b32  	%r12896, %r12896, %r10080;
	ld.global.u32 	%r10081, [%rd37+8];
	xor.b32  	%r12895, %r12895, %r10081;
	ld.global.u32 	%r10082, [%rd37+12];
	xor.b32  	%r12894, %r12894, %r10082;
	ld.global.u32 	%r10083, [%rd37+16];
	xor.b32  	%r12893, %r12893, %r10083;
$L__BB1_428:
	and.b32  	%r10085, %r10075, 2;
	setp.eq.s32 	%p482, %r10085, 0;
	@%p482 bra 	$L__BB1_430;
	ld.global.u32 	%r10086, [%rd37+20];
	xor.b32  	%r12897, %r12897, %r10086;
	ld.global.u32 	%r10087, [%rd37+24];
	xor.b32  	%r12896, %r12896, %r10087;
	ld.global.u32 	%r10088, [%rd37+28];
	xor.b32  	%r12895, %r12895, %r10088;
	ld.global.u32 	%r10089, [%rd37+32];
	xor.b32  	%r12894, %r12894, %r10089;
	ld.global.u32 	%r10090, [%rd37+36];
	xor.b32  	%r12893, %r12893, %r10090;
$L__BB1_430:
	and.b32  	%r10092, %r10075, 4;
	setp.eq.s32 	%p483, %r10092, 0;
	@%p483 bra 	$L__BB1_432;
	ld.global.u32 	%r10093, [%rd37+40];
	xor.b32  	%r12897, %r12897, %r10093;
	ld.global.u32 	%r10094, [%rd37+44];
	xor.b32  	%r12896, %r12896, %r10094;
	ld.global.u32 	%r10095, [%rd37+48];
	xor.b32  	%r12895, %r12895, %r10095;
	ld.global.u32 	%r10096, [%rd37+52];
	xor.b32  	%r12894, %r12894, %r10096;
	ld.global.u32 	%r10097, [%rd37+56];
	xor.b32  	%r12893, %r12893, %r10097;
$L__BB1_432:
	and.b32  	%r10099, %r10075, 8;
	setp.eq.s32 	%p484, %r10099, 0;
	@%p484 bra 	$L__BB1_434;
	ld.global.u32 	%r10100, [%rd37+60];
	xor.b32  	%r12897, %r12897, %r10100;
	ld.global.u32 	%r10101, [%rd37+64];
	xor.b32  	%r12896, %r12896, %r10101;
	ld.global.u32 	%r10102, [%rd37+68];
	xor.b32  	%r12895, %r12895, %r10102;
	ld.global.u32 	%r10103, [%rd37+72];
	xor.b32  	%r12894, %r12894, %r10103;
	ld.global.u32 	%r10104, [%rd37+76];
	xor.b32  	%r12893, %r12893, %r10104;
$L__BB1_434:
	and.b32  	%r10106, %r10075, 16;
	setp.eq.s32 	%p485, %r10106, 0;
	@%p485 bra 	$L__BB1_436;
	ld.global.u32 	%r10107, [%rd37+80];
	xor.b32  	%r12897, %r12897, %r10107;
	ld.global.u32 	%r10108, [%rd37+84];
	xor.b32  	%r12896, %r12896, %r10108;
	ld.global.u32 	%r10109, [%rd37+88];
	xor.b32  	%r12895, %r12895, %r10109;
	ld.global.u32 	%r10110, [%rd37+92];
	xor.b32  	%r12894, %r12894, %r10110;
	ld.global.u32 	%r10111, [%rd37+96];
	xor.b32  	%r12893, %r12893, %r10111;
$L__BB1_436:
	and.b32  	%r10113, %r10075, 32;
	setp.eq.s32 	%p486, %r10113, 0;
	@%p486 bra 	$L__BB1_438;
	ld.global.u32 	%r10114, [%rd37+100];
	xor.b32  	%r12897, %r12897, %r10114;
	ld.global.u32 	%r10115, [%rd37+104];
	xor.b32  	%r12896, %r12896, %r10115;
	ld.global.u32 	%r10116, [%rd37+108];
	xor.b32  	%r12895, %r12895, %r10116;
	ld.global.u32 	%r10117, [%rd37+112];
	xor.b32  	%r12894, %r12894, %r10117;
	ld.global.u32 	%r10118, [%rd37+116];
	xor.b32  	%r12893, %r12893, %r10118;
$L__BB1_438:
	and.b32  	%r10120, %r10075, 64;
	setp.eq.s32 	%p487, %r10120, 0;
	@%p487 bra 	$L__BB1_440;
	ld.global.u32 	%r10121, [%rd37+120];
	xor.b32  	%r12897, %r12897, %r10121;
	ld.global.u32 	%r10122, [%rd37+124];
	xor.b32  	%r12896, %r12896, %r10122;
	ld.global.u32 	%r10123, [%rd37+128];
	xor.b32  	%r12895, %r12895, %r10123;
	ld.global.u32 	%r10124, [%rd37+132];
	xor.b32  	%r12894, %r12894, %r10124;
	ld.global.u32 	%r10125, [%rd37+136];
	xor.b32  	%r12893, %r12893, %r10125;
$L__BB1_440:
	and.b32  	%r10127, %r10075, 128;
	setp.eq.s32 	%p488, %r10127, 0;
	@%p488 bra 	$L__BB1_442;
	ld.global.u32 	%r10128, [%rd37+140];
	xor.b32  	%r12897, %r12897, %r10128;
	ld.global.u32 	%r10129, [%rd37+144];
	xor.b32  	%r12896, %r12896, %r10129;
	ld.global.u32 	%r10130, [%rd37+148];
	xor.b32  	%r12895, %r12895, %r10130;
	ld.global.u32 	%r10131, [%rd37+152];
	xor.b32  	%r12894, %r12894, %r10131;
	ld.global.u32 	%r10132, [%rd37+156];
	xor.b32  	%r12893, %r12893, %r10132;
$L__BB1_442:
	and.b32  	%r10134, %r10075, 256;
	setp.eq.s32 	%p489, %r10134, 0;
	@%p489 bra 	$L__BB1_444;
	ld.global.u32 	%r10135, [%rd37+160];
	xor.b32  	%r12897, %r12897, %r10135;
	ld.global.u32 	%r10136, [%rd37+164];
	xor.b32  	%r12896, %r12896, %r10136;
	ld.global.u32 	%r10137, [%rd37+168];
	xor.b32  	%r12895, %r12895, %r10137;
	ld.global.u32 	%r10138, [%rd37+172];
	xor.b32  	%r12894, %r12894, %r10138;
	ld.global.u32 	%r10139, [%rd37+176];
	xor.b32  	%r12893, %r12893, %r10139;
$L__BB1_444:
	and.b32  	%r10141, %r10075, 512;
	setp.eq.s32 	%p490, %r10141, 0;
	@%p490 bra 	$L__BB1_446;
	ld.global.u32 	%r10142, [%rd37+180];
	xor.b32  	%r12897, %r12897, %r10142;
	ld.global.u32 	%r10143, [%rd37+184];
	xor.b32  	%r12896, %r12896, %r10143;
	ld.global.u32 	%r10144, [%rd37+188];
	xor.b32  	%r12895, %r12895, %r10144;
	ld.global.u32 	%r10145, [%rd37+192];
	xor.b32  	%r12894, %r12894, %r10145;
	ld.global.u32 	%r10146, [%rd37+196];
	xor.b32  	%r12893, %r12893, %r10146;
$L__BB1_446:
	and.b32  	%r10148, %r10075, 1024;
	setp.eq.s32 	%p491, %r10148, 0;
	@%p491 bra 	$L__BB1_448;
	ld.global.u32 	%r10149, [%rd37+200];
	xor.b32  	%r12897, %r12897, %r10149;
	ld.global.u32 	%r10150, [%rd37+204];
	xor.b32  	%r12896, %r12896, %r10150;
	ld.global.u32 	%r10151, [%rd37+208];
	xor.b32  	%r12895, %r12895, %r10151;
	ld.global.u32 	%r10152, [%rd37+212];
	xor.b32  	%r12894, %r12894, %r10152;
	ld.global.u32 	%r10153, [%rd37+216];
	xor.b32  	%r12893, %r12893, %r10153;
$L__BB1_448:
	and.b32  	%r10155, %r10075, 2048;
	setp.eq.s32 	%p492, %r10155, 0;
	@%p492 bra 	$L__BB1_450;
	ld.global.u32 	%r10156, [%rd37+220];
	xor.b32  	%r12897, %r12897, %r10156;
	ld.global.u32 	%r10157, [%rd37+224];
	xor.b32  	%r12896, %r12896, %r10157;
	ld.global.u32 	%r10158, [%rd37+228];
	xor.b32  	%r12895, %r12895, %r10158;
	ld.global.u32 	%r10159, [%rd37+232];
	xor.b32  	%r12894, %r12894, %r10159;
	ld.global.u32 	%r10160, [%rd37+236];
	xor.b32  	%r12893, %r12893, %r10160;
$L__BB1_450:
	and.b32  	%r10162, %r10075, 4096;
	setp.eq.s32 	%p493, %r10162, 0;
	@%p493 bra 	$L__BB1_452;
	ld.global.u32 	%r10163, [%rd37+240];
	xor.b32  	%r12897, %r12897, %r10163;
	ld.global.u32 	%r10164, [%rd37+244];
	xor.b32  	%r12896, %r12896, %r10164;
	ld.global.u32 	%r10165, [%rd37+248];
	xor.b32  	%r12895, %r12895, %r10165;
	ld.global.u32 	%r10166, [%rd37+252];
	xor.b32  	%r12894, %r12894, %r10166;
	ld.global.u32 	%r10167, [%rd37+256];
	xor.b32  	%r12893, %r12893, %r10167;
$L__BB1_452:
	and.b32  	%r10169, %r10075, 8192;
	setp.eq.s32 	%p494, %r10169, 0;
	@%p494 bra 	$L__BB1_454;
	ld.global.u32 	%r10170, [%rd37+260];
	xor.b32  	%r12897, %r12897, %r10170;
	ld.global.u32 	%r10171, [%rd37+264];
	xor.b32  	%r12896, %r12896, %r10171;
	ld.global.u32 	%r10172, [%rd37+268];
	xor.b32  	%r12895, %r12895, %r10172;
	ld.global.u32 	%r10173, [%rd37+272];
	xor.b32  	%r12894, %r12894, %r10173;
	ld.global.u32 	%r10174, [%rd37+276];
	xor.b32  	%r12893, %r12893, %r10174;
$L__BB1_454:
	and.b32  	%r10176, %r10075, 16384;
	setp.eq.s32 	%p495, %r10176, 0;
	@%p495 bra 	$L__BB1_456;
	ld.global.u32 	%r10177, [%rd37+280];
	xor.b32  	%r12897, %r12897, %r10177;
	ld.global.u32 	%r10178, [%rd37+284];
	xor.b32  	%r12896, %r12896, %r10178;
	ld.global.u32 	%r10179, [%rd37+288];
	xor.b32  	%r12895, %r12895, %r10179;
	ld.global.u32 	%r10180, [%rd37+292];
	xor.b32  	%r12894, %r12894, %r10180;
	ld.global.u32 	%r10181, [%rd37+296];
	xor.b32  	%r12893, %r12893, %r10181;
$L__BB1_456:
	and.b32  	%r10183, %r10075, 32768;
	setp.eq.s32 	%p496, %r10183, 0;
	@%p496 bra 	$L__BB1_458;
	ld.global.u32 	%r10184, [%rd37+300];
	xor.b32  	%r12897, %r12897, %r10184;
	ld.global.u32 	%r10185, [%rd37+304];
	xor.b32  	%r12896, %r12896, %r10185;
	ld.global.u32 	%r10186, [%rd37+308];
	xor.b32  	%r12895, %r12895, %r10186;
	ld.global.u32 	%r10187, [%rd37+312];
	xor.b32  	%r12894, %r12894, %r10187;
	ld.global.u32 	%r10188, [%rd37+316];
	xor.b32  	%r12893, %r12893, %r10188;
$L__BB1_458:
	add.s32 	%r13363, %r13363, 16;
	setp.ne.s32 	%p497, %r13363, 32;
	@%p497 bra 	$L__BB1_426;
	mad.lo.s32 	%r10189, %r13357, -31, %r2049;
	add.s32 	%r13357, %r10189, 1;
	setp.ne.s32 	%p498, %r13357, 5;
	@%p498 bra 	$L__BB1_425;
	st.local.u32 	[%rd3+4], %r12897;
	st.local.v2.u32 	[%rd3+8], {%r12896, %r12895};
	st.local.v2.u32 	[%rd3+16], {%r12894, %r12893};
$L__BB1_461:
	shr.u64 	%rd304, %rd32, 2;
	add.s32 	%r13167, %r13167, 1;
	setp.gt.u64 	%p499, %rd32, 3;
	@%p499 bra 	$L__BB1_349;
	cvt.u32.u64 	%r10190, %rd104;
	mad.lo.s32 	%r10191, %r10190, 362437, %r2;
	add.u64 	%rd229, %SP, 48;
	add.u64 	%rd39, %SPL, 48;
	mov.b32 	%r10192, 0;
	st.local.v2.u32 	[%rd39], {%r1, %r10192};
	mov.u64 	%rd230, $str;
	cvta.global.u64 	%rd231, %rd230;
	{ // callseq 84, 0
	.param .b64 param0;
	st.param.b64 	[param0], %rd231;
	.param .b64 param1;
	st.param.b64 	[param1], %rd229;
	.param .b32 retval0;
	call.uni (retval0), 
	vprintf, 
	(
	param0, 
	param1
	);
	ld.param.b32 	%r10193, [retval0];
	} // callseq 84
	shr.u32 	%r10195, %r12897, 2;
	xor.b32  	%r10196, %r10195, %r12897;
	shl.b32 	%r10197, %r12893, 4;
	shl.b32 	%r10198, %r10196, 1;
	xor.b32  	%r10199, %r10198, %r10197;
	xor.b32  	%r10200, %r10199, %r10196;
	xor.b32  	%r10201, %r10200, %r12893;
	add.s32 	%r2224, %r10191, 362437;
	add.s32 	%r10202, %r10201, %r2224;
	cvt.rn.f32.u32 	%f129, %r10202;
	fma.rn.f32 	%f130, %f129, 0f2F800000, 0f2F000000;
	cvt.f64.f32 	%fd65, %f130;
	st.local.f64 	[%rd39], %fd65;
	mov.u64 	%rd232, $str$1;
	cvta.global.u64 	%rd233, %rd232;
	{ // callseq 85, 0
	.param .b64 param0;
	st.param.b64 	[param0], %rd233;
	.param .b64 param1;
	st.param.b64 	[param1], %rd229;
	.param .b32 retval0;
	call.uni (retval0), 
	vprintf, 
	(
	param0, 
	param1
	);
	ld.param.b32 	%r10203, [retval0];
	} // callseq 85
	shr.u32 	%r10205, %r12896, 2;
	xor.b32  	%r10206, %r10205, %r12896;
	shl.b32 	%r10207, %r10201, 4;
	shl.b32 	%r10208, %r10206, 1;
	xor.b32  	%r10209, %r10208, %r10207;
	xor.b32  	%r10210, %r10209, %r10206;
	xor.b32  	%r10211, %r10210, %r10201;
	add.s32 	%r2225, %r10191, 724874;
	add.s32 	%r10212, %r10211, %r2225;
	cvt.rn.f32.u32 	%f131, %r10212;
	fma.rn.f32 	%f132, %f131, 0f2F800000, 0f2F000000;
	cvt.f64.f32 	%fd66, %f132;
	st.local.f64 	[%rd39], %fd66;
	{ // callseq 86, 0
	.param .b64 param0;
	st.param.b64 	[param0], %rd233;
	.param .b64 param1;
	st.param.b64 	[param1], %rd229;
	.param .b32 retval0;
	call.uni (retval0), 
	vprintf, 
	(
	param0, 
	param1
	);
	ld.param.b32 	%r10213, [retval0];
	} // callseq 86
	shr.u32 	%r10215, %r12895, 2;
	xor.b32  	%r10216, %r10215, %r12895;
	shl.b32 	%r10217, %r10211, 4;
	shl.b32 	%r10218, %r10216, 1;
	xor.b32  	%r10219, %r10218, %r10217;
	xor.b32  	%r10220, %r10219, %r10216;
	xor.b32  	%r10221, %r10220, %r10211;
	add.s32 	%r2226, %r10191, 1087311;
	add.s32 	%r10222, %r10221, %r2226;
	cvt.rn.f32.u32 	%f133, %r10222;
	fma.rn.f32 	%f134, %f133, 0f2F800000, 0f2F000000;
	cvt.f64.f32 	%fd67, %f134;
	st.local.f64 	[%rd39], %fd67;
	{ // callseq 87, 0
	.param .b64 param0;
	st.param.b64 	[param0], %rd233;
	.param .b64 param1;
	st.param.b64 	[param1], %rd229;
	.param .b32 retval0;
	call.uni (retval0), 
	vprintf, 
	(
	param0, 
	param1
	);
	ld.param.b32 	%r10223, [retval0];
	} // callseq 87
	shr.u32 	%r10225, %r12894, 2;
	xor.b32  	%r10226, %r10225, %r12894;
	shl.b32 	%r10227, %r10221, 4;
	shl.b32 	%r10228, %r10226, 1;
	xor.b32  	%r10229, %r10228, %r10227;
	xor.b32  	%r10230, %r10229, %r10226;
	xor.b32  	%r10231, %r10230, %r10221;
	add.s32 	%r2227, %r10191, 1449748;
	add.s32 	%r10232, %r10231, %r2227;
	cvt.rn.f32.u32 	%f135, %r10232;
	fma.rn.f32 	%f136, %f135, 0f2F800000, 0f2F000000;
	cvt.f64.f32 	%fd68, %f136;
	st.local.f64 	[%rd39], %fd68;
	{ // callseq 88, 0
	.param .b64 param0;
	st.param.b64 	[param0], %rd233;
	.param .b64 param1;
	st.param.b64 	[param1], %rd229;
	.param .b32 retval0;
	call.uni (retval0), 
	vprintf, 
	(
	param0, 
	param1
	);
	ld.param.b32 	%r10233, [retval0];
	} // callseq 88
	mov.u64 	%rd234, $str$2;
	cvta.global.u64 	%rd235, %rd234;
	{ // callseq 89, 0
	.param .b64 param0;
	st.param.b64 	[param0], %rd235;
	.param .b64 param1;
	st.param.b64 	[param1], 0;
	.param .b32 retval0;
	call.uni (retval0), 
	vprintf, 
	(
	param0, 
	param1
	);
	ld.param.b32 	%r10235, [retval0];
	} // callseq 89
	shr.u32 	%r10237, %r12893, 2;
	xor.b32  	%r10238, %r10237, %r12893;
	shl.b32 	%r10239, %r10231, 4;
	shl.b32 	%r10240, %r10238, 1;
	xor.b32  	%r10241, %r10240, %r10239;
	xor.b32  	%r10242, %r10241, %r10238;
	xor.b32  	%r10243, %r10242, %r10231;
	add.s32 	%r2228, %r10191, 1812185;
	add.s32 	%r10244, %r10243, %r2228;
	cvt.rn.f32.u32 	%f137, %r10244;
	fma.rn.f32 	%f138, %f137, 0f2F800000, 0f2F000000;
	cvt.f64.f32 	%fd69, %f138;
	st.local.f64 	[%rd39], %fd69;
	{ // callseq 90, 0
	.param .b64 param0;
	st.param.b64 	[param0], %rd233;
	.param .b64 param1;
	st.param.b64 	[param1], %rd229;
	.param .b32 retval0;
	call.uni (retval0), 
	vprintf, 
	(
	param0, 
	param1
	);
	ld.param.b32 	%r10245, [retval0];
	} // callseq 90
	shr.u32 	%r10247, %r10201, 2;
	xor.b32  	%r10248, %r10247, %r10201;
	shl.b32 	%r10249, %r10243, 4;
	shl.b32 	%r10250, %r10248, 1;
	xor.b32  	%r10251, %r10250, %r10249;
	xor.b32  	%r10252, %r10251, %r10248;
	xor.b32  	%r10253, %r10252, %r10243;
	add.s32 	%r2229, %r10191, 2174622;
	add.s32 	%r10254, %r10253, %r2229;
	cvt.rn.f32.u32 	%f139, %r10254;
	fma.rn.f32 	%f140, %f139, 0f2F800000, 0f2F000000;
	cvt.f64.f32 	%fd70, %f140;
	st.local.f64 	[%rd39], %fd70;
	{ // callseq 91, 0
	.param .b64 param0;
	st.param.b64 	[param0], %rd233;
	.param .b64 param1;
	st.param.b64 	[param1], %rd229;
	.param .b32 retval0;
	call.uni (retval0), 
	vprintf, 
	(
	param0, 
	param1
	);
	ld.param.b32 	%r10255, [retval0];
	} // callseq 91
	shr.u32 	%r10257, %r10211, 2;
	xor.b32  	%r10258, %r10257, %r10211;
	shl.b32 	%r10259, %r10253, 4;
	shl.b32 	%r10260, %r10258, 1;
	xor.b32  	%r10261, %r10260, %r10259;
	xor.b32  	%r10262, %r10261, %r10258;
	xor.b32  	%r10263, %r10262, %r10253;
	add.s32 	%r2230, %r10191, 2537059;
	add.s32 	%r10264, %r10263, %r2230;
	cvt.rn.f32.u32 	%f141, %r10264;
	fma.rn.f32 	%f142, %f141, 0f2F800000, 0f2F000000;
	cvt.f64.f32 	%fd71, %f142;
	st.local.f64 	[%rd39], %fd71;
	{ // callseq 92, 0
	.param .b64 param0;
	st.param.b64 	[param0], %rd233;
	.param .b64 param1;
	st.param.b64 	[param1], %rd229;
	.param .b32 retval0;
	call.uni (retval0), 
	vprintf, 
	(
	param0, 
	param1
	);
	ld.param.b32 	%r10265, [retval0];
	} // callseq 92
	shr.u32 	%r10267, %r10221, 2;
	xor.b32  	%r10268, %r10267, %r10221;
	shl.b32 	%r10269, %r10263, 4;
	shl.b32 	%r10270, %r10268, 1;
	xor.b32  	%r10271, %r10270, %r10269;
	xor.b32  	%r10272, %r10271, %r10268;
	xor.b32  	%r10273, %r10272, %r10263;
	add.s32 	%r2231, %r10191, 2899496;
	add.s32 	%r10274, %r10273, %r2231;
	cvt.rn.f32.u32 	%f143, %r10274;
	fma.rn.f32 	%f144, %f143, 0f2F800000, 0f2F000000;
	cvt.f64.f32 	%fd72, %f144;
	st.local.f64 	[%rd39], %fd72;
	{ // callseq 93, 0
	.param .b64 param0;
	st.param.b64 	[param0], %rd233;
	.param .b64 param1;
	st.param.b64 	[param1], %rd229;
	.param .b32 retval0;
	call.uni (retval0), 
	vprintf, 
	(
	param0, 
	param1
	);
	ld.param.b32 	%r10275, [retval0];
	} // callseq 93
	{ // callseq 94, 0
	.param .b64 param0;
	st.param.b64 	[param0], %rd235;
	.param .b64 param1;
	st.param.b64 	[param1], 0;
	.param .b32 retval0;
	call.uni (retval0), 
	vprintf, 
	(
	param0, 
	param1
	);
	ld.param.b32 	%r10277, [retval0];
	} // callseq 94
	shr.u32 	%r10279, %r10231, 2;
	xor.b32  	%r10280, %r10279, %r10231;
	shl.b32 	%r10281, %r10273, 4;
	shl.b32 	%r10282, %r10280, 1;
	xor.b32  	%r10283, %r10282, %r10281;
	xor.b32  	%r10284, %r10283, %r10280;
	xor.b32  	%r10285, %r10284, %r10273;
	add.s32 	%r2232, %r10191, 3261933;
	add.s32 	%r10286, %r10285, %r2232;
	cvt.rn.f32.u32 	%f145, %r10286;
	fma.rn.f32 	%f146, %f145, 0f2F800000, 0f2F000000;
	cvt.f64.f32 	%fd73, %f146;
	st.local.f64 	[%rd39], %fd73;
	{ // callseq 95, 0
	.param .b64 param0;
	st.param.b64 	[param0], %rd233;
	.param .b64 param1;
	st.param.b64 	[param1], %rd229;
	.param .b32 retval0;
	call.uni (retval0), 
	vprintf, 
	(
	param0, 
	param1
	);
	ld.param.b32 	%r10287, [retval0];
	} // callseq 95
	shr.u32 	%r10289, %r10243, 2;
	xor.b32  	%r10290, %r10289, %r10243;
	shl.b32 	%r10291, %r10285, 4;
	shl.b32 	%r10292, %r10290, 1;
	xor.b32  	%r10293, %r10292, %r10291;
	xor.b32  	%r10294, %r10293, %r10290;
	xor.b32  	%r10295, %r10294, %r10285;
	add.s32 	%r2233, %r10191, 3624370;
	add.s32 	%r10296, %r10295, %r2233;
	cvt.rn.f32.u32 	%f147, %r10296;
	fma.rn.f32 	%f148, %f147, 0f2F800000, 0f2F000000;
	cvt.f64.f32 	%fd74, %f148;
	st.local.f64 	[%rd39], %fd74;
	{ // callseq 96, 0
	.param .b64 param0;
	st.param.b64 	[param0], %rd233;
	.param .b64 param1;
	st.param.b64 	[param1], %rd229;
	.param .b32 retval0;
	call.uni (retval0), 
	vprintf, 
	(
	param0, 
	param1
	);
	ld.param.b32 	%r10297, [retval0];
	} // callseq 96
	shr.u32 	%r10299, %r10253, 2;
	xor.b32  	%r10300, %r10299, %r10253;
	shl.b32 	%r10301, %r10295, 4;
	shl.b32 	%r10302, %r10300, 1;
	xor.b32  	%r10303, %r10302, %r10301;
	xor.b32  	%r10304, %r10303, %r10300;
	xor.b32  	%r10305, %r10304, %r10295;
	add.s32 	%r2234, %r10191, 3986807;
	add.s32 	%r10306, %r10305, %r2234;
	cvt.rn.f32.u32 	%f149, %r10306;
	fma.rn.f32 	%f150, %f149, 0f2F800000, 0f2F000000;
	cvt.f64.f32 	%fd75, %f150;
	st.local.f64 	[%rd39], %fd75;
	{ // callseq 97, 0
	.param .b64 param0;
	st.param.b64 	[param0], %rd233;
	.param .b64 param1;
	st.param.b64 	[param1], %rd229;
	.param .b32 retval0;
	call.uni (retval0), 
	vprintf, 
	(
	param0, 
	param1
	);
	ld.param.b32 	%r10307, [retval0];
	} // callseq 97
	shr.u32 	%r10309, %r10263, 2;
	xor.b32  	%r10310, %r10309, %r10263;
	shl.b32 	%r10311, %r10305, 4;
	shl.b32 	%r10312, %r10310, 1;
	xor.b32  	%r10313, %r10312, %r10311;
	xor.b32  	%r10314, %r10313, %r10310;
	xor.b32  	%r10315, %r10314, %r10305;
	add.s32 	%r2235, %r10191, 4349244;
	add.s32 	%r10316, %r10315, %r2235;
	cvt.rn.f32.u32 	%f151, %r10316;
	fma.rn.f32 	%f152, %f151, 0f2F800000, 0f2F000000;
	cvt.f64.f32 	%fd76, %f152;
	st.local.f64 	[%rd39], %fd76;
	{ // callseq 98, 0
	.param .b64 param0;
	st.param.b64 	[param0], %rd233;
	.param .b64 param1;
	st.param.b64 	[param1], %rd229;
	.param .b32 retval0;
	call.uni (retval0), 
	vprintf, 
	(
	param0, 
	param1
	);
	ld.param.b32 	%r10317, [retval0];
	} // callseq 98
	{ // callseq 99, 0
	.param .b64 param0;
	st.param.b64 	[param0], %rd235;
	.param .b64 param1;
	st.param.b64 	[param1], 0;
	.param .b32 retval0;
	call.uni (retval0), 
	vprintf, 
	(
	param0, 
	param1
	);
	ld.param.b32 	%r10319, [retval0];
	} // callseq 99
	shr.u32 	%r10321, %r10273, 2;
	xor.b32  	%r10322, %r10321, %r10273;
	shl.b32 	%r10323, %r10315, 4;
	shl.b32 	%r10324, %r10322, 1;
	xor.b32  	%r10325, %r10324, %r10323;
	xor.b32  	%r10326, %r10325, %r10322;
	xor.b32  	%r10327, %r10326, %r10315;
	add.s32 	%r2236, %r10191, 4711681;
	add.s32 	%r10328, %r10327, %r2236;
	cvt.rn.f32.u32 	%f153, %r10328;
	fma.rn.f32 	%f154, %f153, 0f2F800000, 0f2F000000;
	cvt.f64.f32 	%fd77, %f154;
	st.local.f64 	[%rd39], %fd77;
	{ // callseq 100, 0
	.param .b64 param0;
	st.param.b64 	[param0], %rd233;
	.param .b64 param1;
	st.param.b64 	[param1], %rd229;
	.param .b32 retval0;
	call.uni (retval0), 
	vprintf, 
	(
	param0, 
	param1
	);
	ld.param.b32 	%r10329, [retval0];
	} // callseq 100
	shr.u32 	%r10331, %r10285, 2;
	xor.b32  	%r10332, %r10331, %r10285;
	shl.b32 	%r10333, %r10327, 4;
	shl.b32 	%r10334, %r10332, 1;
	xor.b32  	%r10335, %r10334, %r10333;
	xor.b32  	%r10336, %r10335, %r10332;
	xor.b32  	%r10337, %r10336, %r10327;
	add.s32 	%r2237, %r10191, 5074118;
	add.s32 	%r10338, %r10337, %r2237;
	cvt.rn.f32.u32 	%f155, %r10338;
	fma.rn.f32 	%f156, %f155, 0f2F800000, 0f2F000000;
	cvt.f64.f32 	%fd78, %f156;
	st.local.f64 	[%rd39], %fd78;
	{ // callseq 101, 0
	.param .b64 param0;
	st.param.b64 	[param0], %rd233;
	.param .b64 param1;
	st.param.b64 	[param1], %rd229;
	.param .b32 retval0;
	call.uni (retval0), 
	vprintf, 
	(
	param0, 
	param1
	);
	ld.param.b32 	%r10339, [retval0];
	} // callseq 101
	shr.u32 	%r10341, %r10295, 2;
	xor.b32  	%r10342, %r10341, %r10295;
	shl.b32 	%r10343, %r10337, 4;
	shl.b32 	%r10344, %r10342, 1;
	xor.b32  	%r10345, %r10344, %r10343;
	xor.b32  	%r10346, %r10345, %r10342;
	xor.b32  	%r10347, %r10346, %r10337;
	add.s32 	%r2238, %r10191, 5436555;
	add.s32 	%r10348, %r10347, %r2238;
	cvt.rn.f32.u32 	%f157, %r10348;
	fma.rn.f32 	%f158, %f157, 0f2F800000, 0f2F000000;
	cvt.f64.f32 	%fd79, %f158;
	st.local.f64 	[%rd39], %fd79;
	{ // callseq 102, 0
	.param .b64 param0;
	st.param.b64 	[param0], %rd233;
	.param .b64 param1;
	st.param.b64 	[param1], %rd229;
	.param .b32 retval0;
	call.uni (retval0), 
	vprintf, 
	(
	param0, 
	param1
	);
	ld.param.b32 	%r10349, [retval0];
	} // callseq 102
	shr.u32 	%r10351, %r10305, 2;
	xor.b32  	%r10352, %r10351, %r10305;
	shl.b32 	%r10353, %r10347, 4;
	shl.b32 	%r10354, %r10352, 1;
	xor.b32  	%r10355, %r10354, %r10353;
	xor.b32  	%r10356, %r10355, %r10352;
	xor.b32  	%r10357, %r10356, %r10347;
	add.s32 	%r2239, %r10191, 5798992;
	add.s32 	%r10358, %r10357, %r2239;
	cvt.rn.f32.u32 	%f159, %r10358;
	fma.rn.f32 	%f160, %f159, 0f2F800000, 0f2F000000;
	cvt.f64.f32 	%fd80, %f160;
	st.local.f64 	[%rd39], %fd80;
	{ // callseq 103, 0
	.param .b64 param0;
	st.param.b64 	[param0], %rd233;
	.param .b64 param1;
	st.param.b64 	[param1], %rd229;
	.param .b32 retval0;
	call.uni (retval0), 
	vprintf, 
	(
	param0, 
	param1
	);
	ld.param.b32 	%r10359, [retval0];
	} // callseq 103
	{ // callseq 104, 0
	.param .b64 param0;
	st.param.b64 	[param0], %rd235;
	.param .b64 param1;
	st.param.b64 	[param1], 0;
	.param .b32 retval0;
	call.uni (retval0), 
	vprintf, 
	(
	param0, 
	param1
	);
	ld.param.b32 	%r10361, [retval0];
	} // callseq 104
	add.s32 	%r2240, %r1, 256;
	st.local.v2.u32 	[%rd3], {%r2, %r13471};
	st.local.v2.u32 	[%rd3+8], {%r13470, %r13469};
	st.local.v2.u32 	[%rd3+16], {%r13468, %r13467};
	setp.eq.s32 	%p500, %r2240, 0;
	@%p500 bra 	$L__BB1_577;
	cvt.u64.u32 	%rd305, %r2240;
	mov.b32 	%r13454, 0;
$L__BB1_464:
	mov.u64 	%rd41, %rd305;
	and.b64  	%rd42, %rd41, 3;
	setp.eq.s64 	%p501, %rd42, 0;
	@%p501 bra 	$L__BB1_576;
	mul.wide.u32 	%rd236, %r13454, 3200;
	mov.u64 	%rd237, precalc_xorwow_matrix;
	add.s64 	%rd43, %rd237, %rd236;
	mov.b32 	%r13467, 0;
	mov.u32 	%r13468, %r13467;
	mov.u32 	%r13469, %r13467;
	mov.u32 	%r13470, %r13467;
	mov.u32 	%r13471, %r13467;
	mov.u32 	%r13460, %r13467;
$L__BB1_466:
	mul.wide.u32 	%rd238, %r13460, 4;
	add.s64 	%rd239, %rd3, %rd238;
	ld.local.u32 	%r2253, [%rd239+4];
	shl.b32 	%r2254, %r13460, 5;
	mov.b32 	%r13466, 0;
$L__BB1_467:
	.pragma "nounroll";
	shr.u32 	%r10366, %r2253, %r13466;
	and.b32  	%r10367, %r10366, 1;
	setp.eq.b32 	%p502, %r10367, 1;
	not.pred 	%p503, %p502;
	add.s32 	%r10368, %r2254, %r13466;
	mul.lo.s32 	%r10369, %r10368, 5;
	mul.wide.u32 	%rd240, %r10369, 4;
	add.s64 	%rd44, %rd43, %rd240;
	@%p503 bra 	$L__BB1_469;
	ld.global.u32 	%r10370, [%rd44];
	xor.b32  	%r13471, %r13471, %r10370;
	ld.global.u32 	%r10371, [%rd44+4];
	xor.b32  	%r13470, %r13470, %r10371;
	ld.global.u32 	%r10372, [%rd44+8];
	xor.b32  	%r13469, %r13469, %r10372;
	ld.global.u32 	%r10373, [%rd44+12];
	xor.b32  	%r13468, %r13468, %r10373;
	ld.global.u32 	%r10374, [%rd44+16];
	xor.b32  	%r13467, %r13467, %r10374;
$L__BB1_469:
	and.b32  	%r10376, %r10366, 2;
	setp.eq.s32 	%p504, %r10376, 0;
	@%p504 bra 	$L__BB1_471;
	ld.global.u32 	%r10377, [%rd44+20];
	xor.b32  	%r13471, %r13471, %r10377;
	ld.global.u32 	%r10378, [%rd44+24];
	xor.b32  	%r13470, %r13470, %r10378;
	ld.global.u32 	%r10379, [%rd44+28];
	xor.b32  	%r13469, %r13469, %r10379;
	ld.global.u32 	%r10380, [%rd44+32];
	xor.b32  	%r13468, %r13468, %r10380;
	ld.global.u32 	%r10381, [%rd44+36];
	xor.b32  	%r13467, %r13467, %r10381;
$L__BB1_471:
	and.b32  	%r10383, %r10366, 4;
	setp.eq.s32 	%p505, %r10383, 0;
	@%p505 bra 	$L__BB1_473;
	ld.global.u32 	%r10384, [%rd44+40];
	xor.b32  	%r13471, %r13471, %r10384;
	ld.global.u32 	%r10385, [%rd44+44];
	xor.b32  	%r13470, %r13470, %r10385;
	ld.global.u32 	%r10386, [%rd44+48];
	xor.b32  	%r13469, %r13469, %r10386;
	ld.global.u32 	%r10387, [%rd44+52];
	xor.b32  	%r13468, %r13468, %r10387;
	ld.global.u32 	%r10388, [%rd44+56];
	xor.b32  	%r13467, %r13467, %r10388;
$L__BB1_473:
	and.b32  	%r10390, %r10366, 8;
	setp.eq.s32 	%p506, %r10390, 0;
	@%p506 bra 	$L__BB1_475;
	ld.global.u32 	%r10391, [%rd44+60];
	xor.b32  	%r13471, %r13471, %r10391;
	ld.global.u32 	%r10392, [%rd44+64];
	xor.b32  	%r13470, %r13470, %r10392;
	ld.global.u32 	%r10393, [%rd44+68];
	xor.b32  	%r13469, %r13469, %r10393;
	ld.global.u32 	%r10394, [%rd44+72];
	xor.b32  	%r13468, %r13468, %r10394;
	ld.global.u32 	%r10395, [%rd44+76];
	xor.b32  	%r13467, %r13467, %r10395;
$L__BB1_475:
	and.b32  	%r10397, %r10366, 16;
	setp.eq.s32 	%p507, %r10397, 0;
	@%p507 bra 	$L__BB1_477;
	ld.global.u32 	%r10398, [%rd44+80];
	xor.b32  	%r13471, %r13471, %r10398;
	ld.global.u32 	%r10399, [%rd44+84];
	xor.b32  	%r13470, %r13470, %r10399;
	ld.global.u32 	%r10400, [%rd44+88];
	xor.b32  	%r13469, %r13469, %r10400;
	ld.global.u32 	%r10401, [%rd44+92];
	xor.b32  	%r13468, %r13468, %r10401;
	ld.global.u32 	%r10402, [%rd44+96];
	xor.b32  	%r13467, %r13467, %r10402;
$L__BB1_477:
	and.b32  	%r10404, %r10366, 32;
	setp.eq.s32 	%p508, %r10404, 0;
	@%p508 bra 	$L__BB1_479;
	ld.global.u32 	%r10405, [%rd44+100];
	xor.b32  	%r13471, %r13471, %r10405;
	ld.global.u32 	%r10406, [%rd44+104];
	xor.b32  	%r13470, %r13470, %r10406;
	ld.global.u32 	%r10407, [%rd44+108];
	xor.b32  	%r13469, %r13469, %r10407;
	ld.global.u32 	%r10408, [%rd44+112];
	xor.b32  	%r13468, %r13468, %r10408;
	ld.global.u32 	%r10409, [%rd44+116];
	xor.b32  	%r13467, %r13467, %r10409;
$L__BB1_479:
	and.b32  	%r10411, %r10366, 64;
	setp.eq.s32 	%p509, %r10411, 0;
	@%p509 bra 	$L__BB1_481;
	ld.global.u32 	%r10412, [%rd44+120];
	xor.b32  	%r13471, %r13471, %r10412;
	ld.global.u32 	%r10413, [%rd44+124];
	xor.b32  	%r13470, %r13470, %r10413;
	ld.global.u32 	%r10414, [%rd44+128];
	xor.b32  	%r13469, %r13469, %r10414;
	ld.global.u32 	%r10415, [%rd44+132];
	xor.b32  	%r13468, %r13468, %r10415;
	ld.global.u32 	%r10416, [%rd44+136];
	xor.b32  	%r13467, %r13467, %r10416;
$L__BB1_481:
	and.b32  	%r10418, %r10366, 128;
	setp.eq.s32 	%p510, %r10418, 0;
	@%p510 bra 	$L__BB1_483;
	ld.global.u32 	%r10419, [%rd44+140];
	xor.b32  	%r13471, %r13471, %r10419;
	ld.global.u32 	%r10420, [%rd44+144];
	xor.b32  	%r13470, %r13470, %r10420;
	ld.global.u32 	%r10421, [%rd44+148];
	xor.b32  	%r13469, %r13469, %r10421;
	ld.global.u32 	%r10422, [%rd44+152];
	xor.b32  	%r13468, %r13468, %r10422;
	ld.global.u32 	%r10423, [%rd44+156];
	xor.b32  	%r13467, %r13467, %r10423;
$L__BB1_483:
	and.b32  	%r10425, %r10366, 256;
	setp.eq.s32 	%p511, %r10425, 0;
	@%p511 bra 	$L__BB1_485;
	ld.global.u32 	%r10426, [%rd44+160];
	xor.b32  	%r13471, %r13471, %r10426;
	ld.global.u32 	%r10427, [%rd44+164];
	xor.b32  	%r13470, %r13470, %r10427;
	ld.global.u32 	%r10428, [%rd44+168];
	xor.b32  	%r13469, %r13469, %r10428;
	ld.global.u32 	%r10429, [%rd44+172];
	xor.b32  	%r13468, %r13468, %r10429;
	ld.global.u32 	%r10430, [%rd44+176];
	xor.b32  	%r13467, %r13467, %r10430;
$L__BB1_485:
	and.b32  	%r10432, %r10366, 512;
	setp.eq.s32 	%p512, %r10432, 0;
	@%p512 bra 	$L__BB1_487;
	ld.global.u32 	%r10433, [%rd44+180];
	xor.b32  	%r13471, %r13471, %r10433;
	ld.global.u32 	%r10434, [%rd44+184];
	xor.b32  	%r13470, %r13470, %r10434;
	ld.global.u32 	%r10435, [%rd44+188];
	xor.b32  	%r13469, %r13469, %r10435;
	ld.global.u32 	%r10436, [%rd44+192];
	xor.b32  	%r13468, %r13468, %r10436;
	ld.global.u32 	%r10437, [%rd44+196];
	xor.b32  	%r13467, %r13467, %r10437;
$L__BB1_487:
	and.b32  	%r10439, %r10366, 1024;
	setp.eq.s32 	%p513, %r10439, 0;
	@%p513 bra 	$L__BB1_489;
	ld.global.u32 	%r10440, [%rd44+200];
	xor.b32  	%r13471, %r13471, %r10440;
	ld.global.u32 	%r10441, [%rd44+204];
	xor.b32  	%r13470, %r13470, %r10441;
	ld.global.u32 	%r10442, [%rd44+208];
	xor.b32  	%r13469, %r13469, %r10442;
	ld.global.u32 	%r10443, [%rd44+212];
	xor.b32  	%r13468, %r13468, %r10443;
	ld.global.u32 	%r10444, [%rd44+216];
	xor.b32  	%r13467, %r13467, %r10444;
$L__BB1_489:
	and.b32  	%r10446, %r10366, 2048;
	setp.eq.s32 	%p514, %r10446, 0;
	@%p514 bra 	$L__BB1_491;
	ld.global.u32 	%r10447, [%rd44+220];
	xor.b32  	%r13471, %r13471, %r10447;
	ld.global.u32 	%r10448, [%rd44+224];
	xor.b32  	%r13470, %r13470, %r10448;
	ld.global.u32 	%r10449, [%rd44+228];
	xor.b32  	%r13469, %r13469, %r10449;
	ld.global.u32 	%r10450, [%rd44+232];
	xor.b32  	%r13468, %r13468, %r10450;
	ld.global.u32 	%r10451, [%rd44+236];
	xor.b32  	%r13467, %r13467, %r10451;
$L__BB1_491:
	and.b32  	%r10453, %r10366, 4096;
	setp.eq.s32 	%p515, %r10453, 0;
	@%p515 bra 	$L__BB1_493;
	ld.global.u32 	%r10454, [%rd44+240];
	xor.b32  	%r13471, %r13471, %r10454;
	ld.global.u32 	%r10455, [%rd44+244];
	xor.b32  	%r13470, %r13470, %r10455;
	ld.global.u32 	%r10456, [%rd44+248];
	xor.b32  	%r13469, %r13469, %r10456;
	ld.global.u32 	%r10457, [%rd44+252];
	xor.b32  	%r13468, %r13468, %r10457;
	ld.global.u32 	%r10458, [%rd44+256];
	xor.b32  	%r13467, %r13467, %r10458;
$L__BB1_493:
	and.b32  	%r10460, %r10366, 8192;
	setp.eq.s32 	%p516, %r10460, 0;
	@%p516 bra 	$L__BB1_495;
	ld.global.u32 	%r10461, [%rd44+260];
	xor.b32  	%r13471, %r13471, %r10461;
	ld.global.u32 	%r10462, [%rd44+264];
	xor.b32  	%r13470, %r13470, %r10462;
	ld.global.u32 	%r10463, [%rd44+268];
	xor.b32  	%r13469, %r13469, %r10463;
	ld.global.u32 	%r10464, [%rd44+272];
	xor.b32  	%r13468, %r13468, %r10464;
	ld.global.u32 	%r10465, [%rd44+276];
	xor.b32  	%r13467, %r13467, %r10465;
$L__BB1_495:
	and.b32  	%r10467, %r10366, 16384;
	setp.eq.s32 	%p517, %r10467, 0;
	@%p517 bra 	$L__BB1_497;
	ld.global.u32 	%r10468, [%rd44+280];
	xor.b32  	%r13471, %r13471, %r10468;
	ld.global.u32 	%r10469, [%rd44+284];
	xor.b32  	%r13470, %r13470, %r10469;
	ld.global.u32 	%r10470, [%rd44+288];
	xor.b32  	%r13469, %r13469, %r10470;
	ld.global.u32 	%r10471, [%rd44+292];
	xor.b32  	%r13468, %r13468, %r10471;
	ld.global.u32 	%r10472, [%rd44+296];
	xor.b32  	%r13467, %r13467, %r10472;
$L__BB1_497:
	and.b32  	%r10474, %r10366, 32768;
	setp.eq.s32 	%p518, %r10474, 0;
	@%p518 bra 	$L__BB1_499;
	ld.global.u32 	%r10475, [%rd44+300];
	xor.b32  	%r13471, %r13471, %r10475;
	ld.global.u32 	%r10476, [%rd44+304];
	xor.b32  	%r13470, %r13470, %r10476;
	ld.global.u32 	%r10477, [%rd44+308];
	xor.b32  	%r13469, %r13469, %r10477;
	ld.global.u32 	%r10478, [%rd44+312];
	xor.b32  	%r13468, %r13468, %r10478;
	ld.global.u32 	%r10479, [%rd44+316];
	xor.b32  	%r13467, %r13467, %r10479;
$L__BB1_499:
	add.s32 	%r13466, %r13466, 16;
	setp.ne.s32 	%p519, %r13466, 32;
	@%p519 bra 	$L__BB1_467;
	mad.lo.s32 	%r10480, %r13460, -31, %r2254;
	add.s32 	%r13460, %r10480, 1;
	setp.ne.s32 	%p520, %r13460, 5;
	@%p520 bra 	$L__BB1_466;
	st.local.u32 	[%rd3+4], %r13471;
	st.local.v2.u32 	[%rd3+8], {%r13470, %r13469};
	st.local.v2.u32 	[%rd3+16], {%r13468, %r13467};
	setp.eq.s64 	%p521, %rd42, 1;
	@%p521 bra 	$L__BB1_576;
	mov.b32 	%r13467, 0;
	mov.u32 	%r13468, %r13467;
	mov.u32 	%r13469, %r13467;
	mov.u32 	%r13470, %r13467;
	mov.u32 	%r13471, %r13467;
	mov.u32 	%r13552, %r13467;
$L__BB1_503:
	mul.wide.u32 	%rd241, %r13552, 4;
	add.s64 	%rd242, %rd3, %rd241;
	ld.local.u32 	%r2429, [%rd242+4];
	shl.b32 	%r2430, %r13552, 5;
	mov.b32 	%r13558, 0;
$L__BB1_504:
	.pragma "nounroll";
	shr.u32 	%r10483, %r2429, %r13558;
	and.b32  	%r10484, %r10483, 1;
	setp.eq.b32 	%p522, %r10484, 1;
	not.pred 	%p523, %p522;
	add.s32 	%r10485, %r2430, %r13558;
	mul.lo.s32 	%r10486, %r10485, 5;
	mul.wide.u32 	%rd243, %r10486, 4;
	add.s64 	%rd45, %rd43, %rd243;
	@%p523 bra 	$L__BB1_506;
	ld.global.u32 	%r10487, [%rd45];
	xor.b32  	%r13471, %r13471, %r10487;
	ld.global.u32 	%r10488, [%rd45+4];
	xor.b32  	%r13470, %r13470, %r10488;
	ld.global.u32 	%r10489, [%rd45+8];
	xor.b32  	%r13469, %r13469, %r10489;
	ld.global.u32 	%r10490, [%rd45+12];
	xor.b32  	%r13468, %r13468, %r10490;
	ld.global.u32 	%r10491, [%rd45+16];
	xor.b32  	%r13467, %r13467, %r10491;
$L__BB1_506:
	and.b32  	%r10493, %r10483, 2;
	setp.eq.s32 	%p524, %r10493, 0;
	@%p524 bra 	$L__BB1_508;
	ld.global.u32 	%r10494, [%rd45+20];
	xor.b32  	%r13471, %r13471, %r10494;
	ld.global.u32 	%r10495, [%rd45+24];
	xor.b32  	%r13470, %r13470, %r10495;
	ld.global.u32 	%r10496, [%rd45+28];
	xor.b32  	%r13469, %r13469, %r10496;
	ld.global.u32 	%r10497, [%rd45+32];
	xor.b32  	%r13468, %r13468, %r10497;
	ld.global.u32 	%r10498, [%rd45+36];
	xor.b32  	%r13467, %r13467, %r10498;
$L__BB1_508:
	and.b32  	%r10500, %r10483, 4;
	setp.eq.s32 	%p525, %r10500, 0;
	@%p525 bra 	$L__BB1_510;
	ld.global.u32 	%r10501, [%rd45+40];
	xor.b32  	%r13471, %r13471, %r10501;
	ld.global.u32 	%r10502, [%rd45+44];
	xor.b32  	%r13470, %r13470, %r10502;
	ld.global.u32 	%r10503, [%rd45+48];
	xor.b32  	%r13469, %r13469, %r10503;
	ld.global.u32 	%r10504, [%rd45+52];
	xor.b32  	%r13468, %r13468, %r10504;
	ld.global.u32 	%r10505, [%rd45+56];
	xor.b32  	%r13467, %r13467, %r10505;
$L__BB1_510:
	and.b32  	%r10507, %r10483, 8;
	setp.eq.s32 	%p526, %r10507, 0;
	@%p526 bra 	$L__BB1_512;
	ld.global.u32 	%r10508, [%rd45+60];
	xor.b32  	%r13471, %r13471, %r10508;
	ld.global.u32 	%r10509, [%rd45+64];
	xor.b32  	%r13470, %r13470, %r10509;
	ld.global.u32 	%r10510, [%rd45+68];
	xor.b32  	%r13469, %r13469, %r10510;
	ld.global.u32 	%r10511, [%rd45+72];
	xor.b32  	%r13468, %r13468, %r10511;
	ld.global.u32 	%r10512, [%rd45+76];
	xor.b32  	%r13467, %r13467, %r10512;
$L__BB1_512:
	and.b32  	%r10514, %r10483, 16;
	setp.eq.s32 	%p527, %r10514, 0;
	@%p527 bra 	$L__BB1_514;
	ld.global.u32 	%r10515, [%rd45+80];
	xor.b32  	%r13471, %r13471, %r10515;
	ld.global.u32 	%r10516, [%rd45+84];
	xor.b32  	%r13470, %r13470, %r10516;
	ld.global.u32 	%r10517, [%rd45+88];
	xor.b32  	%r13469, %r13469, %r10517;
	ld.global.u32 	%r10518, [%rd45+92];
	xor.b32  	%r13468, %r13468, %r10518;
	ld.global.u32 	%r10519, [%rd45+96];
	xor.b32  	%r13467, %r13467, %r10519;
$L__BB1_514:
	and.b32  	%r10521, %r10483, 32;
	setp.eq.s32 	%p528, %r10521, 0;
	@%p528 bra 	$L__BB1_516;
	ld.global.u32 	%r10522, [%rd45+100];
	xor.b32  	%r13471, %r13471, %r10522;
	ld.global.u32 	%r10523, [%rd45+104];
	xor.b32  	%r13470, %r13470, %r10523;
	ld.global.u32 	%r10524, [%rd45+108];
	xor.b32  	%r13469, %r13469, %r10524;
	ld.global.u32 	%r10525, [%rd45+112];
	xor.b32  	%r13468, %r13468, %r10525;
	ld.global.u32 	%r10526, [%rd45+116];
	xor.b32  	%r13467, %r13467, %r10526;
$L__BB1_516:
	and.b32  	%r10528, %r10483, 64;
	setp.eq.s32 	%p529, %r10528, 0;
	@%p529 bra 	$L__BB1_518;
	ld.global.u32 	%r10529, [%rd45+120];
	xor.b32  	%r13471, %r13471, %r10529;
	ld.global.u32 	%r10530, [%rd45+124];
	xor.b32  	%r13470, %r13470, %r10530;
	ld.global.u32 	%r10531, [%rd45+128];
	xor.b32  	%r13469, %r13469, %r10531;
	ld.global.u32 	%r10532, [%rd45+132];
	xor.b32  	%r13468, %r13468, %r10532;
	ld.global.u32 	%r10533, [%rd45+136];
	xor.b32  	%r13467, %r13467, %r10533;
$L__BB1_518:
	and.b32  	%r10535, %r10483, 128;
	setp.eq.s32 	%p530, %r10535, 0;
	@%p530 bra 	$L__BB1_520;
	ld.global.u32 	%r10536, [%rd45+140];
	xor.b32  	%r13471, %r13471, %r10536;
	ld.global.u32 	%r10537, [%rd45+144];
	xor.b32  	%r13470, %r13470, %r10537;
	ld.global.u32 	%r10538, [%rd45+148];
	xor.b32  	%r13469, %r13469, %r10538;
	ld.global.u32 	%r10539, [%rd45+152];
	xor.b32  	%r13468, %r13468, %r10539;
	ld.global.u32 	%r10540, [%rd45+156];
	xor.b32  	%r13467, %r13467, %r10540;
$L__BB1_520:
	and.b32  	%r10542, %r10483, 256;
	setp.eq.s32 	%p531, %r10542, 0;
	@%p531 bra 	$L__BB1_522;
	ld.global.u32 	%r10543, [%rd45+160];
	xor.b32  	%r13471, %r13471, %r10543;
	ld.global.u32 	%r10544, [%rd45+164];
	xor.b32  	%r13470, %r13470, %r10544;
	ld.global.u32 	%r10545, [%rd45+168];
	xor.b32  	%r13469, %r13469, %r10545;
	ld.global.u32 	%r10546, [%rd45+172];
	xor.b32  	%r13468, %r13468, %r10546;
	ld.global.u32 	%r10547, [%rd45+176];
	xor.b32  	%r13467, %r13467, %r10547;
$L__BB1_522:
	and.b32  	%r10549, %r10483, 512;
	setp.eq.s32 	%p532, %r10549, 0;
	@%p532 bra 	$L__BB1_524;
	ld.global.u32 	%r10550, [%rd45+180];
	xor.b32  	%r13471, %r13471, %r10550;
	ld.global.u32 	%r10551, [%rd45+184];
	xor.b32  	%r13470, %r13470, %r10551;
	ld.global.u32 	%r10552, [%rd45+188];
	xor.b32  	%r13469, %r13469, %r10552;
	ld.global.u32 	%r10553, [%rd45+192];
	xor.b32  	%r13468, %r13468, %r10553;
	ld.global.u32 	%r10554, [%rd45+196];
	xor.b32  	%r13467, %r13467, %r10554;
$L__BB1_524:
	and.b32  	%r10556, %r10483, 1024;
	setp.eq.s32 	%p533, %r10556, 0;
	@%p533 bra 	$L__BB1_526;
	ld.global.u32 	%r10557, [%rd45+200];
	xor.b32  	%r13471, %r13471, %r10557;
	ld.global.u32 	%r10558, [%rd45+204];
	xor.b32  	%r13470, %r13470, %r10558;
	ld.global.u32 	%r10559, [%rd45+208];
	xor.b32  	%r13469, %r13469, %r10559;
	ld.global.u32 	%r10560, [%rd45+212];
	xor.b32  	%r13468, %r13468, %r10560;
	ld.global.u32 	%r10561, [%rd45+216];
	xor.b32  	%r13467, %r13467, %r10561;
$L__BB1_526:
	and.b32  	%r10563, %r10483, 2048;
	setp.eq.s32 	%p534, %r10563, 0;
	@%p534 bra 	$L__BB1_528;
	ld.global.u32 	%r10564, [%rd45+220];
	xor.b32  	%r13471, %r13471, %r10564;
	ld.global.u32 	%r10565, [%rd45+224];
	xor.b32  	%r13470, %r13470, %r10565;
	ld.global.u32 	%r10566, [%rd45+228];
	xor.b32  	%r13469, %r13469, %r10566;
	ld.global.u32 	%r10567, [%rd45+232];
	xor.b32  	%r13468, %r13468, %r10567;
	ld.global.u32 	%r10568, [%rd45+236];
	xor.b32  	%r13467, %r13467, %r10568;
$L__BB1_528:
	and.b32  	%r10570, %r10483, 4096;
	setp.eq.s32 	%p535, %r10570, 0;
	@%p535 bra 	$L__BB1_530;
	ld.global.u32 	%r10571, [%rd45+240];
	xor.b32  	%r13471, %r13471, %r10571;
	ld.global.u32 	%r10572, [%rd45+244];
	xor.b32  	%r13470, %r13470, %r10572;
	ld.global.u32 	%r10573, [%rd45+248];
	xor.b32  	%r13469, %r13469, %r10573;
	ld.global.u32 	%r10574, [%rd45+252];
	xor.b32  	%r13468, %r13468, %r10574;
	ld.global.u32 	%r10575, [%rd45+256];
	xor.b32  	%r13467, %r13467, %r10575;
$L__BB1_530:
	and.b32  	%r10577, %r10483, 8192;
	setp.eq.s32 	%p536, %r10577, 0;
	@%p536 bra 	$L__BB1_532;
	ld.global.u32 	%r10578, [%rd45+260];
	xor.b32  	%r13471, %r13471, %r10578;
	ld.global.u32 	%r10579, [%rd45+264];
	xor.b32  	%r13470, %r13470, %r10579;
	ld.global.u32 	%r10580, [%rd45+268];
	xor.b32  	%r13469, %r13469, %r10580;
	ld.global.u32 	%r10581, [%rd45+272];
	xor.b32  	%r13468, %r13468, %r10581;
	ld.global.u32 	%r10582, [%rd45+276];
	xor.b32  	%r13467, %r13467, %r10582;
$L__BB1_532:
	and.b32  	%r10584, %r10483, 16384;
	setp.eq.s32 	%p537, %r10584, 0;
	@%p537 bra 	$L__BB1_534;
	ld.global.u32 	%r10585, [%rd45+280];
	xor.b32  	%r13471, %r13471, %r10585;
	ld.global.u32 	%r10586, [%rd45+284];
	xor.b32  	%r13470, %r13470, %r10586;
	ld.global.u32 	%r10587, [%rd45+288];
	xor.b32  	%r13469, %r13469, %r10587;
	ld.global.u32 	%r10588, [%rd45+292];
	xor.b32  	%r13468, %r13468, %r10588;
	ld.global.u32 	%r10589, [%rd45+296];
	xor.b32  	%r13467, %r13467, %r10589;
$L__BB1_534:
	and.b32  	%r10591, %r10483, 32768;
	setp.eq.s32 	%p538, %r10591, 0;
	@%p538 bra 	$L__BB1_536;
	ld.global.u32 	%r10592, [%rd45+300];
	xor.b32  	%r13471, %r13471, %r10592;
	ld.global.u32 	%r10593, [%rd45+304];
	xor.b32  	%r13470, %r13470, %r10593;
	ld.global.u32 	%r10594, [%rd45+308];
	xor.b32  	%r13469, %r13469, %r10594;
	ld.global.u32 	%r10595, [%rd45+312];
	xor.b32  	%r13468, %r13468, %r10595;
	ld.global.u32 	%r10596, [%rd45+316];
	xor.b32  	%r13467, %r13467, %r10596;
$L__BB1_536:
	add.s32 	%r13558, %r13558, 16;
	setp.ne.s32 	%p539, %r13558, 32;
	@%p539 bra 	$L__BB1_504;
	mad.lo.s32 	%r10597, %r13552, -31, %r2430;
	add.s32 	%r13552, %r10597, 1;
	setp.ne.s32 	%p540, %r13552, 5;
	@%p540 bra 	$L__BB1_503;
	st.local.u32 	[%rd3+4], %r13471;
	st.local.v2.u32 	[%rd3+8], {%r13470, %r13469};
	st.local.v2.u32 	[%rd3+16], {%r13468, %r13467};
	setp.ne.s64 	%p541, %rd42, 3;
	@%p541 bra 	$L__BB1_576;
	mov.b32 	%r13467, 0;
	mov.u32 	%r13468, %r13467;
	mov.u32 	%r13469, %r13467;
	mov.u32 	%r13470, %r13467;
	mov.u32 	%r13471, %r13467;
	mov.u32 	%r13644, %r13467;
$L__BB1_540:
	mul.wide.u32 	%rd244, %r13644, 4;
	add.s64 	%rd245, %rd3, %rd244;
	ld.local.u32 	%r2605, [%rd245+4];
	shl.b32 	%r2606, %r13644, 5;
	mov.b32 	%r13650, 0;
$L__BB1_541:
	.pragma "nounroll";
	shr.u32 	%r10600, %r2605, %r13650;
	and.b32  	%r10601, %r10600, 1;
	setp.eq.b32 	%p542, %r10601, 1;
	not.pred 	%p543, %p542;
	add.s32 	%r10602, %r2606, %r13650;
	mul.lo.s32 	%r10603, %r10602, 5;
	mul.wide.u32 	%rd246, %r10603, 4;
	add.s64 	%rd46, %rd43, %rd246;
	@%p543 bra 	$L__BB1_543;
	ld.global.u32 	%r10604, [%rd46];
	xor.b32  	%r13471, %r13471, %r10604;
	ld.global.u32 	%r10605, [%rd46+4];
	xor.b32  	%r13470, %r13470, %r10605;
	ld.global.u32 	%r10606, [%rd46+8];
	xor.b32  	%r13469, %r13469, %r10606;
	ld.global.u32 	%r10607, [%rd46+12];
	xor.b32  	%r13468, %r13468, %r10607;
	ld.global.u32 	%r10608, [%rd46+16];
	xor.b32  	%r13467, %r13467, %r10608;
$L__BB1_543:
	and.b32  	%r10610, %r10600, 2;
	setp.eq.s32 	%p544, %r10610, 0;
	@%p544 bra 	$L__BB1_545;
	ld.global.u32 	%r10611, [%rd46+20];
	xor.b32  	%r13471, %r13471, %r10611;
	ld.global.u32 	%r10612, [%rd46+24];
	xor.b32  	%r13470, %r13470, %r10612;
	ld.global.u32 	%r10613, [%rd46+28];
	xor.b32  	%r13469, %r13469, %r10613;
	ld.global.u32 	%r10614, [%rd46+32];
	xor.b32  	%r13468, %r13468, %r10614;
	ld.global.u32 	%r10615, [%rd46+36];
	xor.b32  	%r13467, %r13467, %r10615;
$L__BB1_545:
	and.b32  	%r10617, %r10600, 4;
	setp.eq.s32 	%p545, %r10617, 0;
	@%p545 bra 	$L__BB1_547;
	ld.global.u32 	%r10618, [%rd46+40];
	xor.b32  	%r13471, %r13471, %r10618;
	ld.global.u32 	%r10619, [%rd46+44];
	xor.b32  	%r13470, %r13470, %r10619;
	ld.global.u32 	%r10620, [%rd46+48];
	xor.b32  	%r13469, %r13469, %r10620;
	ld.global.u32 	%r10621, [%rd46+52];
	xor.b32  	%r13468, %r13468, %r10621;
	ld.global.u32 	%r10622, [%rd46+56];
	xor.b32  	%r13467, %r13467, %r10622;
$L__BB1_547:
	and.b32  	%r10624, %r10600, 8;
	setp.eq.s32 	%p546, %r10624, 0;
	@%p546 bra 	$L__BB1_549;
	ld.global.u32 	%r10625, [%rd46+60];
	xor.b32  	%r13471, %r13471, %r10625;
	ld.global.u32 	%r10626, [%rd46+64];
	xor.b32  	%r13470, %r13470, %r10626;
	ld.global.u32 	%r10627, [%rd46+68];
	xor.b32  	%r13469, %r13469, %r10627;
	ld.global.u32 	%r10628, [%rd46+72];
	xor.b32  	%r13468, %r13468, %r10628;
	ld.global.u32 	%r10629, [%rd46+76];
	xor.b32  	%r13467, %r13467, %r10629;
$L__BB1_549:
	and.b32  	%r10631, %r10600, 16;
	setp.eq.s32 	%p547, %r10631, 0;
	@%p547 bra 	$L__BB1_551;
	ld.global.u32 	%r10632, [%rd46+80];
	xor.b32  	%r13471, %r13471, %r10632;
	ld.global.u32 	%r10633, [%rd46+84];
	xor.b32  	%r13470, %r13470, %r10633;
	ld.global.u32 	%r10634, [%rd46+88];
	xor.b32  	%r13469, %r13469, %r10634;
	ld.global.u32 	%r10635, [%rd46+92];
	xor.b32  	%r13468, %r13468, %r10635;
	ld.global.u32 	%r10636, [%rd46+96];
	xor.b32  	%r13467, %r13467, %r10636;
$L__BB1_551:
	and.b32  	%r10638, %r10600, 32;
	setp.eq.s32 	%p548, %r10638, 0;
	@%p548 bra 	$L__BB1_553;
	ld.global.u32 	%r10639, [%rd46+100];
	xor.b32  	%r13471, %r13471, %r10639;
	ld.global.u32 	%r10640, [%rd46+104];
	xor.b32  	%r13470, %r13470, %r10640;
	ld.global.u32 	%r10641, [%rd46+108];
	xor.b32  	%r13469, %r13469, %r10641;
	ld.global.u32 	%r10642, [%rd46+112];
	xor.b32  	%r13468, %r13468, %r10642;
	ld.global.u32 	%r10643, [%rd46+116];
	xor.b32  	%r13467, %r13467, %r10643;
$L__BB1_553:
	and.b32  	%r10645, %r10600, 64;
	setp.eq.s32 	%p549, %r10645, 0;
	@%p549 bra 	$L__BB1_555;
	ld.global.u32 	%r10646, [%rd46+120];
	xor.b32  	%r13471, %r13471, %r10646;
	ld.global.u32 	%r10647, [%rd46+124];
	xor.b32  	%r13470, %r13470, %r10647;
	ld.global.u32 	%r10648, [%rd46+128];
	xor.b32  	%r13469, %r13469, %r10648;
	ld.global.u32 	%r10649, [%rd46+132];
	xor.b32  	%r13468, %r13468, %r10649;
	ld.global.u32 	%r10650, [%rd46+136];
	xor.b32  	%r13467, %r13467, %r10650;
$L__BB1_555:
	and.b32  	%r10652, %r10600, 128;
	setp.eq.s32 	%p550, %r10652, 0;
	@%p550 bra 	$L__BB1_557;
	ld.global.u32 	%r10653, [%rd46+140];
	xor.b32  	%r13471, %r13471, %r10653;
	ld.global.u32 	%r10654, [%rd46+144];
	xor.b32  	%r13470, %r13470, %r10654;
	ld.global.u32 	%r10655, [%rd46+148];
	xor.b32  	%r13469, %r13469, %r10655;
	ld.global.u32 	%r10656, [%rd46+152];
	xor.b32  	%r13468, %r13468, %r10656;
	ld.global.u32 	%r10657, [%rd46+156];
	xor.b32  	%r13467, %r13467, %r10657;
$L__BB1_557:
	and.b32  	%r10659, %r10600, 256;
	setp.eq.s32 	%p551, %r10659, 0;
	@%p551 bra 	$L__BB1_559;
	ld.global.u32 	%r10660, [%rd46+160];
	xor.b32  	%r13471, %r13471, %r10660;
	ld.global.u32 	%r10661, [%rd46+164];
	xor.b32  	%r13470, %r13470, %r10661;
	ld.global.u32 	%r10662, [%rd46+168];
	xor.b32  	%r13469, %r13469, %r10662;
	ld.global.u32 	%r10663, [%rd46+172];
	xor.b32  	%r13468, %r13468, %r10663;
	ld.global.u32 	%r10664, [%rd46+176];
	xor.b32  	%r13467, %r13467, %r10664;
$L__BB1_559:
	and.b32  	%r10666, %r10600, 512;
	setp.eq.s32 	%p552, %r10666, 0;
	@%p552 bra 	$L__BB1_561;
	ld.global.u32 	%r10667, [%rd46+180];
	xor.b32  	%r13471, %r13471, %r10667;
	ld.global.u32 	%r10668, [%rd46+184];
	xor.b32  	%r13470, %r13470, %r10668;
	ld.global.u32 	%r10669, [%rd46+188];
	xor.b32  	%r13469, %r13469, %r10669;
	ld.global.u32 	%r10670, [%rd46+192];
	xor.b32  	%r13468, %r13468, %r10670;
	ld.global.u32 	%r10671, [%rd46+196];
	xor.b32  	%r13467, %r13467, %r10671;
$L__BB1_561:
	and.b32  	%r10673, %r10600, 1024;
	setp.eq.s32 	%p553, %r10673, 0;
	@%p553 bra 	$L__BB1_563;
	ld.global.u32 	%r10674, [%rd46+200];
	xor.b32  	%r13471, %r13471, %r10674;
	ld.global.u32 	%r10675, [%rd46+204];
	xor.b32  	%r13470, %r13470, %r10675;
	ld.global.u32 	%r10676, [%rd46+208];
	xor.b32  	%r13469, %r13469, %r10676;
	ld.global.u32 	%r10677, [%rd46+212];
	xor.b32  	%r13468, %r13468, %r10677;
	ld.global.u32 	%r10678, [%rd46+216];
	xor.b32  	%r13467, %r13467, %r10678;
$L__BB1_563:
	and.b32  	%r10680, %r10600, 2048;
	setp.eq.s32 	%p554, %r10680, 0;
	@%p554 bra 	$L__BB1_565;
	ld.global.u32 	%r10681, [%rd46+220];
	xor.b32  	%r13471, %r13471, %r10681;
	ld.global.u32 	%r10682, [%rd46+224];
	xor.b32  	%r13470, %r13470, %r10682;
	ld.global.u32 	%r10683, [%rd46+228];
	xor.b32  	%r13469, %r13469, %r10683;
	ld.global.u32 	%r10684, [%rd46+232];
	xor.b32  	%r13468, %r13468, %r10684;
	ld.global.u32 	%r10685, [%rd46+236];
	xor.b32  	%r13467, %r13467, %r10685;
$L__BB1_565:
	and.b32  	%r10687, %r10600, 4096;
	setp.eq.s32 	%p555, %r10687, 0;
	@%p555 bra 	$L__BB1_567;
	ld.global.u32 	%r10688, [%rd46+240];
	xor.b32  	%r13471, %r13471, %r10688;
	ld.global.u32 	%r10689, [%rd46+244];
	xor.b32  	%r13470, %r13470, %r10689;
	ld.global.u32 	%r10690, [%rd46+248];
	xor.b32  	%r13469, %r13469, %r10690;
	ld.global.u32 	%r10691, [%rd46+252];
	xor.b32  	%r13468, %r13468, %r10691;
	ld.global.u32 	%r10692, [%rd46+256];
	xor.b32  	%r13467, %r13467, %r10692;
$L__BB1_567:
	and.b32  	%r10694, %r10600, 8192;
	setp.eq.s32 	%p556, %r10694, 0;
	@%p556 bra 	$L__BB1_569;
	ld.global.u32 	%r10695, [%rd46+260];
	xor.b32  	%r13471, %r13471, %r10695;
	ld.global.u32 	%r10696, [%rd46+264];
	xor.b32  	%r13470, %r13470, %r10696;
	ld.global.u32 	%r10697, [%rd46+268];
	xor.b32  	%r13469, %r13469, %r10697;
	ld.global.u32 	%r10698, [%rd46+272];
	xor.b32  	%r13468, %r13468, %r10698;
	ld.global.u32 	%r10699, [%rd46+276];
	xor.b32  	%r13467, %r13467, %r10699;
$L__BB1_569:
	and.b32  	%r10701, %r10600, 16384;
	setp.eq.s32 	%p557, %r10701, 0;
	@%p557 bra 	$L__BB1_571;
	ld.global.u32 	%r10702, [%rd46+280];
	xor.b32  	%r13471, %r13471, %r10702;
	ld.global.u32 	%r10703, [%rd46+284];
	xor.b32  	%r13470, %r13470, %r10703;
	ld.global.u32 	%r10704, [%rd46+288];
	xor.b32  	%r13469, %r13469, %r10704;
	ld.global.u32 	%r10705, [%rd46+292];
	xor.b32  	%r13468, %r13468, %r10705;
	ld.global.u32 	%r10706, [%rd46+296];
	xor.b32  	%r13467, %r13467, %r10706;
$L__BB1_571:
	and.b32  	%r10708, %r10600, 32768;
	setp.eq.s32 	%p558, %r10708, 0;
	@%p558 bra 	$L__BB1_573;
	ld.global.u32 	%r10709, [%rd46+300];
	xor.b32  	%r13471, %r13471, %r10709;
	ld.global.u32 	%r10710, [%rd46+304];
	xor.b32  	%r13470, %r13470, %r10710;
	ld.global.u32 	%r10711, [%rd46+308];
	xor.b32  	%r13469, %r13469, %r10711;
	ld.global.u32 	%r10712, [%rd46+312];
	xor.b32  	%r13468, %r13468, %r10712;
	ld.global.u32 	%r10713, [%rd46+316];
	xor.b32  	%r13467, %r13467, %r10713;
$L__BB1_573:
	add.s32 	%r13650, %r13650, 16;
	setp.ne.s32 	%p559, %r13650, 32;
	@%p559 bra 	$L__BB1_541;
	mad.lo.s32 	%r10714, %r13644, -31, %r2606;
	add.s32 	%r13644, %r10714, 1;
	setp.ne.s32 	%p560, %r13644, 5;
	@%p560 bra 	$L__BB1_540;
	st.local.u32 	[%rd3+4], %r13471;
	st.local.v2.u32 	[%rd3+8], {%r13470, %r13469};
	st.local.v2.u32 	[%rd3+16], {%r13468, %r13467};
$L__BB1_576:
	shr.u64 	%rd305, %rd41, 2;
	add.s32 	%r13454, %r13454, 1;
	setp.gt.u64 	%p561, %rd41, 3;
	@%p561 bra 	$L__BB1_464;
$L__BB1_577:
	mov.b32 	%r13746, 0;
	mov.u64 	%rd248, precalc_xorwow_offset_matrix;
$L__BB1_578:
	mov.u64 	%rd48, %rd104;
	and.b64  	%rd49, %rd48, 3;
	setp.eq.s64 	%p562, %rd49, 0;
	@%p562 bra 	$L__BB1_690;
	mul.wide.u32 	%rd247, %r13746, 3200;
	add.s64 	%rd50, %rd248, %rd247;
	mov.b32 	%r13467, 0;
	mov.u32 	%r13468, %r13467;
	mov.u32 	%r13469, %r13467;
	mov.u32 	%r13470, %r13467;
	mov.u32 	%r13471, %r13467;
	mov.u32 	%r13752, %r13467;
$L__BB1_580:
	mul.wide.u32 	%rd249, %r13752, 4;
	add.s64 	%rd250, %rd3, %rd249;
	ld.local.u32 	%r2798, [%rd250+4];
	shl.b32 	%r2799, %r13752, 5;
	mov.b32 	%r13758, 0;
$L__BB1_581:
	.pragma "nounroll";
	shr.u32 	%r10718, %r2798, %r13758;
	and.b32  	%r10719, %r10718, 1;
	setp.eq.b32 	%p563, %r10719, 1;
	not.pred 	%p564, %p563;
	add.s32 	%r10720, %r2799, %r13758;
	mul.lo.s32 	%r10721, %r10720, 5;
	mul.wide.u32 	%rd251, %r10721, 4;
	add.s64 	%rd51, %rd50, %rd251;
	@%p564 bra 	$L__BB1_583;
	ld.global.u32 	%r10722, [%rd51];
	xor.b32  	%r13471, %r13471, %r10722;
	ld.global.u32 	%r10723, [%rd51+4];
	xor.b32  	%r13470, %r13470, %r10723;
	ld.global.u32 	%r10724, [%rd51+8];
	xor.b32  	%r13469, %r13469, %r10724;
	ld.global.u32 	%r10725, [%rd51+12];
	xor.b32  	%r13468, %r13468, %r10725;
	ld.global.u32 	%r10726, [%rd51+16];
	xor.b32  	%r13467, %r13467, %r10726;
$L__BB1_583:
	and.b32  	%r10728, %r10718, 2;
	setp.eq.s32 	%p565, %r10728, 0;
	@%p565 bra 	$L__BB1_585;
	ld.global.u32 	%r10729, [%rd51+20];
	xor.b32  	%r13471, %r13471, %r10729;
	ld.global.u32 	%r10730, [%rd51+24];
	xor.b32  	%r13470, %r13470, %r10730;
	ld.global.u32 	%r10731, [%rd51+28];
	xor.b32  	%r13469, %r13469, %r10731;
	ld.global.u32 	%r10732, [%rd51+32];
	xor.b32  	%r13468, %r13468, %r10732;
	ld.global.u32 	%r10733, [%rd51+36];
	xor.b32  	%r13467, %r13467, %r10733;
$L__BB1_585:
	and.b32  	%r10735, %r10718, 4;
	setp.eq.s32 	%p566, %r10735, 0;
	@%p566 bra 	$L__BB1_587;
	ld.global.u32 	%r10736, [%rd51+40];
	xor.b32  	%r13471, %r13471, %r10736;
	ld.global.u32 	%r10737, [%rd51+44];
	xor.b32  	%r13470, %r13470, %r10737;
	ld.global.u32 	%r10738, [%rd51+48];
	xor.b32  	%r13469, %r13469, %r10738;
	ld.global.u32 	%r10739, [%rd51+52];
	xor.b32  	%r13468, %r13468, %r10739;
	ld.global.u32 	%r10740, [%rd51+56];
	xor.b32  	%r13467, %r13467, %r10740;
$L__BB1_587:
	and.b32  	%r10742, %r10718, 8;
	setp.eq.s32 	%p567, %r10742, 0;
	@%p567 bra 	$L__BB1_589;
	ld.global.u32 	%r10743, [%rd51+60];
	xor.b32  	%r13471, %r13471, %r10743;
	ld.global.u32 	%r10744, [%rd51+64];
	xor.b32  	%r13470, %r13470, %r10744;
	ld.global.u32 	%r10745, [%rd51+68];
	xor.b32  	%r13469, %r13469, %r10745;
	ld.global.u32 	%r10746, [%rd51+72];
	xor.b32  	%r13468, %r13468, %r10746;
	ld.global.u32 	%r10747, [%rd51+76];
	xor.b32  	%r13467, %r13467, %r10747;
$L__BB1_589:
	and.b32  	%r10749, %r10718, 16;
	setp.eq.s32 	%p568, %r10749, 0;
	@%p568 bra 	$L__BB1_591;
	ld.global.u32 	%r10750, [%rd51+80];
	xor.b32  	%r13471, %r13471, %r10750;
	ld.global.u32 	%r10751, [%rd51+84];
	xor.b32  	%r13470, %r13470, %r10751;
	ld.global.u32 	%r10752, [%rd51+88];
	xor.b32  	%r13469, %r13469, %r10752;
	ld.global.u32 	%r10753, [%rd51+92];
	xor.b32  	%r13468, %r13468, %r10753;
	ld.global.u32 	%r10754, [%rd51+96];
	xor.b32  	%r13467, %r13467, %r10754;
$L__BB1_591:
	and.b32  	%r10756, %r10718, 32;
	setp.eq.s32 	%p569, %r10756, 0;
	@%p569 bra 	$L__BB1_593;
	ld.global.u32 	%r10757, [%rd51+100];
	xor.b32  	%r13471, %r13471, %r10757;
	ld.global.u32 	%r10758, [%rd51+104];
	xor.b32  	%r13470, %r13470, %r10758;
	ld.global.u32 	%r10759, [%rd51+108];
	xor.b32  	%r13469, %r13469, %r10759;
	ld.global.u32 	%r10760, [%rd51+112];
	xor.b32  	%r13468, %r13468, %r10760;
	ld.global.u32 	%r10761, [%rd51+116];
	xor.b32  	%r13467, %r13467, %r10761;
$L__BB1_593:
	and.b32  	%r10763, %r10718, 64;
	setp.eq.s32 	%p570, %r10763, 0;
	@%p570 bra 	$L__BB1_595;
	ld.global.u32 	%r10764, [%rd51+120];
	xor.b32  	%r13471, %r13471, %r10764;
	ld.global.u32 	%r10765, [%rd51+124];
	xor.b32  	%r13470, %r13470, %r10765;
	ld.global.u32 	%r10766, [%rd51+128];
	xor.b32  	%r13469, %r13469, %r10766;
	ld.global.u32 	%r10767, [%rd51+132];
	xor.b32  	%r13468, %r13468, %r10767;
	ld.global.u32 	%r10768, [%rd51+136];
	xor.b32  	%r13467, %r13467, %r10768;
$L__BB1_595:
	and.b32  	%r10770, %r10718, 128;
	setp.eq.s32 	%p571, %r10770, 0;
	@%p571 bra 	$L__BB1_597;
	ld.global.u32 	%r10771, [%rd51+140];
	xor.b32  	%r13471, %r13471, %r10771;
	ld.global.u32 	%r10772, [%rd51+144];
	xor.b32  	%r13470, %r13470, %r10772;
	ld.global.u32 	%r10773, [%rd51+148];
	xor.b32  	%r13469, %r13469, %r10773;
	ld.global.u32 	%r10774, [%rd51+152];
	xor.b32  	%r13468, %r13468, %r10774;
	ld.global.u32 	%r10775, [%rd51+156];
	xor.b32  	%r13467, %r13467, %r10775;
$L__BB1_597:
	and.b32  	%r10777, %r10718, 256;
	setp.eq.s32 	%p572, %r10777, 0;
	@%p572 bra 	$L__BB1_599;
	ld.global.u32 	%r10778, [%rd51+160];
	xor.b32  	%r13471, %r13471, %r10778;
	ld.global.u32 	%r10779, [%rd51+164];
	xor.b32  	%r13470, %r13470, %r10779;
	ld.global.u32 	%r10780, [%rd51+168];
	xor.b32  	%r13469, %r13469, %r10780;
	ld.global.u32 	%r10781, [%rd51+172];
	xor.b32  	%r13468, %r13468, %r10781;
	ld.global.u32 	%r10782, [%rd51+176];
	xor.b32  	%r13467, %r13467, %r10782;
$L__BB1_599:
	and.b32  	%r10784, %r10718, 512;
	setp.eq.s32 	%p573, %r10784, 0;
	@%p573 bra 	$L__BB1_601;
	ld.global.u32 	%r10785, [%rd51+180];
	xor.b32  	%r13471, %r13471, %r10785;
	ld.global.u32 	%r10786, [%rd51+184];
	xor.b32  	%r13470, %r13470, %r10786;
	ld.global.u32 	%r10787, [%rd51+188];
	xor.b32  	%r13469, %r13469, %r10787;
	ld.global.u32 	%r10788, [%rd51+192];
	xor.b32  	%r13468, %r13468, %r10788;
	ld.global.u32 	%r10789, [%rd51+196];
	xor.b32  	%r13467, %r13467, %r10789;
$L__BB1_601:
	and.b32  	%r10791, %r10718, 1024;
	setp.eq.s32 	%p574, %r10791, 0;
	@%p574 bra 	$L__BB1_603;
	ld.global.u32 	%r10792, [%rd51+200];
	xor.b32  	%r13471, %r13471, %r10792;
	ld.global.u32 	%r10793, [%rd51+204];
	xor.b32  	%r13470, %r13470, %r10793;
	ld.global.u32 	%r10794, [%rd51+208];
	xor.b32  	%r13469, %r13469, %r10794;
	ld.global.u32 	%r10795, [%rd51+212];
	xor.b32  	%r13468, %r13468, %r10795;
	ld.global.u32 	%r10796, [%rd51+216];
	xor.b32  	%r13467, %r13467, %r10796;
$L__BB1_603:
	and.b32  	%r10798, %r10718, 2048;
	setp.eq.s32 	%p575, %r10798, 0;
	@%p575 bra 	$L__BB1_605;
	ld.global.u32 	%r10799, [%rd51+220];
	xor.b32  	%r13471, %r13471, %r10799;
	ld.global.u32 	%r10800, [%rd51+224];
	xor.b32  	%r13470, %r13470, %r10800;
	ld.global.u32 	%r10801, [%rd51+228];
	xor.b32  	%r13469, %r13469, %r10801;
	ld.global.u32 	%r10802, [%rd51+232];
	xor.b32  	%r13468, %r13468, %r10802;
	ld.global.u32 	%r10803, [%rd51+236];
	xor.b32  	%r13467, %r13467, %r10803;
$L__BB1_605:
	and.b32  	%r10805, %r10718, 4096;
	setp.eq.s32 	%p576, %r10805, 0;
	@%p576 bra 	$L__BB1_607;
	ld.global.u32 	%r10806, [%rd51+240];
	xor.b32  	%r13471, %r13471, %r10806;
	ld.global.u32 	%r10807, [%rd51+244];
	xor.b32  	%r13470, %r13470, %r10807;
	ld.global.u32 	%r10808, [%rd51+248];
	xor.b32  	%r13469, %r13469, %r10808;
	ld.global.u32 	%r10809, [%rd51+252];
	xor.b32  	%r13468, %r13468, %r10809;
	ld.global.u32 	%r10810, [%rd51+256];
	xor.b32  	%r13467, %r13467, %r10810;
$L__BB1_607:
	and.b32  	%r10812, %r10718, 8192;
	setp.eq.s32 	%p577, %r10812, 0;
	@%p577 bra 	$L__BB1_609;
	ld.global.u32 	%r10813, [%rd51+260];
	xor.b32  	%r13471, %r13471, %r10813;
	ld.global.u32 	%r10814, [%rd51+264];
	xor.b32  	%r13470, %r13470, %r10814;
	ld.global.u32 	%r10815, [%rd51+268];
	xor.b32  	%r13469, %r13469, %r10815;
	ld.global.u32 	%r10816, [%rd51+272];
	xor.b32  	%r13468, %r13468, %r10816;
	ld.global.u32 	%r10817, [%rd51+276];
	xor.b32  	%r13467, %r13467, %r10817;
$L__BB1_609:
	and.b32  	%r10819, %r10718, 16384;
	setp.eq.s32 	%p578, %r10819, 0;
	@%p578 bra 	$L__BB1_611;
	ld.global.u32 	%r10820, [%rd51+280];
	xor.b32  	%r13471, %r13471, %r10820;
	ld.global.u32 	%r10821, [%rd51+284];
	xor.b32  	%r13470, %r13470, %r10821;
	ld.global.u32 	%r10822, [%rd51+288];
	xor.b32  	%r13469, %r13469, %r10822;
	ld.global.u32 	%r10823, [%rd51+292];
	xor.b32  	%r13468, %r13468, %r10823;
	ld.global.u32 	%r10824, [%rd51+296];
	xor.b32  	%r13467, %r13467, %r10824;
$L__BB1_611:
	and.b32  	%r10826, %r10718, 32768;
	setp.eq.s32 	%p579, %r10826, 0;
	@%p579 bra 	$L__BB1_613;
	ld.global.u32 	%r10827, [%rd51+300];
	xor.b32  	%r13471, %r13471, %r10827;
	ld.global.u32 	%r10828, [%rd51+304];
	xor.b32  	%r13470, %r13470, %r10828;
	ld.global.u32 	%r10829, [%rd51+308];
	xor.b32  	%r13469, %r13469, %r10829;
	ld.global.u32 	%r10830, [%rd51+312];
	xor.b32  	%r13468, %r13468, %r10830;
	ld.global.u32 	%r10831, [%rd51+316];
	xor.b32  	%r13467, %r13467, %r10831;
$L__BB1_613:
	add.s32 	%r13758, %r13758, 16;
	setp.ne.s32 	%p580, %r13758, 32;
	@%p580 bra 	$L__BB1_581;
	mad.lo.s32 	%r10832, %r13752, -31, %r2799;
	add.s32 	%r13752, %r10832, 1;
	setp.ne.s32 	%p581, %r13752, 5;
	@%p581 bra 	$L__BB1_580;
	st.local.u32 	[%rd3+4], %r13471;
	st.local.v2.u32 	[%rd3+8], {%r13470, %r13469};
	st.local.v2.u32 	[%rd3+16], {%r13468, %r13467};
	setp.eq.s64 	%p582, %rd49, 1;
	@%p582 bra 	$L__BB1_690;
	mov.b32 	%r13467, 0;
	mov.u32 	%r13468, %r13467;
	mov.u32 	%r13469, %r13467;
	mov.u32 	%r13470, %r13467;
	mov.u32 	%r13471, %r13467;
	mov.u32 	%r13844, %r13467;
$L__BB1_617:
	mul.wide.u32 	%rd252, %r13844, 4;
	add.s64 	%rd253, %rd3, %rd252;
	ld.local.u32 	%r2974, [%rd253+4];
	shl.b32 	%r2975, %r13844, 5;
	mov.b32 	%r13850, 0;
$L__BB1_618:
	.pragma "nounroll";
	shr.u32 	%r10835, %r2974, %r13850;
	and.b32  	%r10836, %r10835, 1;
	setp.eq.b32 	%p583, %r10836, 1;
	not.pred 	%p584, %p583;
	add.s32 	%r10837, %r2975, %r13850;
	mul.lo.s32 	%r10838, %r10837, 5;
	mul.wide.u32 	%rd254, %r10838, 4;
	add.s64 	%rd52, %rd50, %rd254;
	@%p584 bra 	$L__BB1_620;
	ld.global.u32 	%r10839, [%rd52];
	xor.b32  	%r13471, %r13471, %r10839;
	ld.global.u32 	%r10840, [%rd52+4];
	xor.b32  	%r13470, %r13470, %r10840;
	ld.global.u32 	%r10841, [%rd52+8];
	xor.b32  	%r13469, %r13469, %r10841;
	ld.global.u32 	%r10842, [%rd52+12];
	xor.b32  	%r13468, %r13468, %r10842;
	ld.global.u32 	%r10843, [%rd52+16];
	xor.b32  	%r13467, %r13467, %r10843;
$L__BB1_620:
	and.b32  	%r10845, %r10835, 2;
	setp.eq.s32 	%p585, %r10845, 0;
	@%p585 bra 	$L__BB1_622;
	ld.global.u32 	%r10846, [%rd52+20];
	xor.b32  	%r13471, %r13471, %r10846;
	ld.global.u32 	%r10847, [%rd52+24];
	xor.b32  	%r13470, %r13470, %r10847;
	ld.global.u32 	%r10848, [%rd52+28];
	xor.b32  	%r13469, %r13469, %r10848;
	ld.global.u32 	%r10849, [%rd52+32];
	xor.b32  	%r13468, %r13468, %r10849;
	ld.global.u32 	%r10850, [%rd52+36];
	xor.b32  	%r13467, %r13467, %r10850;
$L__BB1_622:
	and.b32  	%r10852, %r10835, 4;
	setp.eq.s32 	%p586, %r10852, 0;
	@%p586 bra 	$L__BB1_624;
	ld.global.u32 	%r10853, [%rd52+40];
	xor.b32  	%r13471, %r13471, %r10853;
	ld.global.u32 	%r10854, [%rd52+44];
	xor.b32  	%r13470, %r13470, %r10854;
	ld.global.u32 	%r10855, [%rd52+48];
	xor.b32  	%r13469, %r13469, %r10855;
	ld.global.u32 	%r10856, [%rd52+52];
	xor.b32  	%r13468, %r13468, %r10856;
	ld.global.u32 	%r10857, [%rd52+56];
	xor.b32  	%r13467, %r13467, %r10857;
$L__BB1_624:
	and.b32  	%r10859, %r10835, 8;
	setp.eq.s32 	%p587, %r10859, 0;
	@%p587 bra 	$L__BB1_626;
	ld.global.u32 	%r10860, [%rd52+60];
	xor.b32  	%r13471, %r13471, %r10860;
	ld.global.u32 	%r10861, [%rd52+64];
	xor.b32  	%r13470, %r13470, %r10861;
	ld.global.u32 	%r10862, [%rd52+68];
	xor.b32  	%r13469, %r13469, %r10862;
	ld.global.u32 	%r10863, [%rd52+72];
	xor.b32  	%r13468, %r13468, %r10863;
	ld.global.u32 	%r10864, [%rd52+76];
	xor.b32  	%r13467, %r13467, %r10864;
$L__BB1_626:
	and.b32  	%r10866, %r10835, 16;
	setp.eq.s32 	%p588, %r10866, 0;
	@%p588 bra 	$L__BB1_628;
	ld.global.u32 	%r10867, [%rd52+80];
	xor.b32  	%r13471, %r13471, %r10867;
	ld.global.u32 	%r10868, [%rd52+84];
	xor.b32  	%r13470, %r13470, %r10868;
	ld.global.u32 	%r10869, [%rd52+88];
	xor.b32  	%r13469, %r13469, %r10869;
	ld.global.u32 	%r10870, [%rd52+92];
	xor.b32  	%r13468, %r13468, %r10870;
	ld.global.u32 	%r10871, [%rd52+96];
	xor.b32  	%r13467, %r13467, %r10871;
$L__BB1_628:
	and.b32  	%r10873, %r10835, 32;
	setp.eq.s32 	%p589, %r10873, 0;
	@%p589 bra 	$L__BB1_630;
	ld.global.u32 	%r10874, [%rd52+100];
	xor.b32  	%r13471, %r13471, %r10874;
	ld.global.u32 	%r10875, [%rd52+104];
	xor.b32  	%r13470, %r13470, %r10875;
	ld.global.u32 	%r10876, [%rd52+108];
	xor.b32  	%r13469, %r13469, %r10876;
	ld.global.u32 	%r10877, [%rd52+112];
	xor.b32  	%r13468, %r13468, %r10877;
	ld.global.u32 	%r10878, [%rd52+116];
	xor.b32  	%r13467, %r13467, %r10878;
$L__BB1_630:
	and.b32  	%r10880, %r10835, 64;
	setp.eq.s32 	%p590, %r10880, 0;
	@%p590 bra 	$L__BB1_632;
	ld.global.u32 	%r10881, [%rd52+120];
	xor.b32  	%r13471, %r13471, %r10881;
	ld.global.u32 	%r10882, [%rd52+124];
	xor.b32  	%r13470, %r13470, %r10882;
	ld.global.u32 	%r10883, [%rd52+128];
	xor.b32  	%r13469, %r13469, %r10883;
	ld.global.u32 	%r10884, [%rd52+132];
	xor.b32  	%r13468, %r13468, %r10884;
	ld.global.u32 	%r10885, [%rd52+136];
	xor.b32  	%r13467, %r13467, %r10885;
$L__BB1_632:
	and.b32  	%r10887, %r10835, 128;
	setp.eq.s32 	%p591, %r10887, 0;
	@%p591 bra 	$L__BB1_634;
	ld.global.u32 	%r10888, [%rd52+140];
	xor.b32  	%r13471, %r13471, %r10888;
	ld.global.u32 	%r10889, [%rd52+144];
	xor.b32  	%r13470, %r13470, %r10889;
	ld.global.u32 	%r10890, [%rd52+148];
	xor.b32  	%r13469, %r13469, %r10890;
	ld.global.u32 	%r10891, [%rd52+152];
	xor.b32  	%r13468, %r13468, %r10891;
	ld.global.u32 	%r10892, [%rd52+156];
	xor.b32  	%r13467, %r13467, %r10892;
$L__BB1_634:
	and.b32  	%r10894, %r10835, 256;
	setp.eq.s32 	%p592, %r10894, 0;
	@%p592 bra 	$L__BB1_636;
	ld.global.u32 	%r10895, [%rd52+160];
	xor.b32  	%r13471, %r13471, %r10895;
	ld.global.u32 	%r10896, [%rd52+164];
	xor.b32  	%r13470, %r13470, %r10896;
	ld.global.u32 	%r10897, [%rd52+168];
	xor.b32  	%r13469, %r13469, %r10897;
	ld.global.u32 	%r10898, [%rd52+172];
	xor.b32  	%r13468, %r13468, %r10898;
	ld.global.u32 	%r10899, [%rd52+176];
	xor.b32  	%r13467, %r13467, %r10899;
$L__BB1_636:
	and.b32  	%r10901, %r10835, 512;
	setp.eq.s32 	%p593, %r10901, 0;
	@%p593 bra 	$L__BB1_638;
	ld.global.u32 	%r10902, [%rd52+180];
	xor.b32  	%r13471, %r13471, %r10902;
	ld.global.u32 	%r10903, [%rd52+184];
	xor.b32  	%r13470, %r13470, %r10903;
	ld.global.u32 	%r10904, [%rd52+188];
	xor.b32  	%r13469, %r13469, %r10904;
	ld.global.u32 	%r10905, [%rd52+192];
	xor.b32  	%r13468, %r13468, %r10905;
	ld.global.u32 	%r10906, [%rd52+196];
	xor.b32  	%r13467, %r13467, %r10906;
$L__BB1_638:
	and.b32  	%r10908, %r10835, 1024;
	setp.eq.s32 	%p594, %r10908, 0;
	@%p594 bra 	$L__BB1_640;
	ld.global.u32 	%r10909, [%rd52+200];
	xor.b32  	%r13471, %r13471, %r10909;
	ld.global.u32 	%r10910, [%rd52+204];
	xor.b32  	%r13470, %r13470, %r10910;
	ld.global.u32 	%r10911, [%rd52+208];
	xor.b32  	%r13469, %r13469, %r10911;
	ld.global.u32 	%r10912, [%rd52+212];
	xor.b32  	%r13468, %r13468, %r10912;
	ld.global.u32 	%r10913, [%rd52+216];
	xor.b32  	%r13467, %r13467, %r10913;
$L__BB1_640:
	and.b32  	%r10915, %r10835, 2048;
	setp.eq.s32 	%p595, %r10915, 0;
	@%p595 bra 	$L__BB1_642;
	ld.global.u32 	%r10916, [%rd52+220];
	xor.b32  	%r13471, %r13471, %r10916;
	ld.global.u32 	%r10917, [%rd52+224];
	xor.b32  	%r13470, %r13470, %r10917;
	ld.global.u32 	%r10918, [%rd52+228];
	xor.b32  	%r13469, %r13469, %r10918;
	ld.global.u32 	%r10919, [%rd52+232];
	xor.b32  	%r13468, %r13468, %r10919;
	ld.global.u32 	%r10920, [%rd52+236];
	xor.b32  	%r13467, %r13467, %r10920;
$L__BB1_642:
	and.b32  	%r10922, %r10835, 4096;
	setp.eq.s32 	%p596, %r10922, 0;
	@%p596 bra 	$L__BB1_644;
	ld.global.u32 	%r10923, [%rd52+240];
	xor.b32  	%r13471, %r13471, %r10923;
	ld.global.u32 	%r10924, [%rd52+244];
	xor.b32  	%r13470, %r13470, %r10924;
	ld.global.u32 	%r10925, [%rd52+248];
	xor.b32  	%r13469, %r13469, %r10925;
	ld.global.u32 	%r10926, [%rd52+252];
	xor.b32  	%r13468, %r13468, %r10926;
	ld.global.u32 	%r10927, [%rd52+256];
	xor.b32  	%r13467, %r13467, %r10927;
$L__BB1_644:
	and.b32  	%r10929, %r10835, 8192;
	setp.eq.s32 	%p597, %r10929, 0;
	@%p597 bra 	$L__BB1_646;
	ld.global.u32 	%r10930, [%rd52+260];
	xor.b32  	%r13471, %r13471, %r10930;
	ld.global.u32 	%r10931, [%rd52+264];
	xor.b32  	%r13470, %r13470, %r10931;
	ld.global.u32 	%r10932, [%rd52+268];
	xor.b32  	%r13469, %r13469, %r10932;
	ld.global.u32 	%r10933, [%rd52+272];
	xor.b32  	%r13468, %r13468, %r10933;
	ld.global.u32 	%r10934, [%rd52+276];
	xor.b32  	%r13467, %r13467, %r10934;
$L__BB1_646:
	and.b32  	%r10936, %r10835, 16384;
	setp.eq.s32 	%p598, %r10936, 0;
	@%p598 bra 	$L__BB1_648;
	ld.global.u32 	%r10937, [%rd52+280];
	xor.b32  	%r13471, %r13471, %r10937;
	ld.global.u32 	%r10938, [%rd52+284];
	xor.b32  	%r13470, %r13470, %r10938;
	ld.global.u32 	%r10939, [%rd52+288];
	xor.b32  	%r13469, %r13469, %r10939;
	ld.global.u32 	%r10940, [%rd52+292];
	xor.b32  	%r13468, %r13468, %r10940;
	ld.global.u32 	%r10941, [%rd52+296];
	xor.b32  	%r13467, %r13467, %r10941;
$L__BB1_648:
	and.b32  	%r10943, %r10835, 32768;
	setp.eq.s32 	%p599, %r10943, 0;
	@%p599 bra 	$L__BB1_650;
	ld.global.u32 	%r10944, [%rd52+300];
	xor.b32  	%r13471, %r13471, %r10944;
	ld.global.u32 	%r10945, [%rd52+304];
	xor.b32  	%r13470, %r13470, %r10945;
	ld.global.u32 	%r10946, [%rd52+308];
	xor.b32  	%r13469, %r13469, %r10946;
	ld.global.u32 	%r10947, [%rd52+312];
	xor.b32  	%r13468, %r13468, %r10947;
	ld.global.u32 	%r10948, [%rd52+316];
	xor.b32  	%r13467, %r13467, %r10948;
$L__BB1_650:
	add.s32 	%r13850, %r13850, 16;
	setp.ne.s32 	%p600, %r13850, 32;
	@%p600 bra 	$L__BB1_618;
	mad.lo.s32 	%r10949, %r13844, -31, %r2975;
	add.s32 	%r13844, %r10949, 1;
	setp.ne.s32 	%p601, %r13844, 5;
	@%p601 bra 	$L__BB1_617;
	st.local.u32 	[%rd3+4], %r13471;
	st.local.v2.u32 	[%rd3+8], {%r13470, %r13469};
	st.local.v2.u32 	[%rd3+16], {%r13468, %r13467};
	setp.ne.s64 	%p602, %rd49, 3;
	@%p602 bra 	$L__BB1_690;
	mov.b32 	%r13467, 0;
	mov.u32 	%r13468, %r13467;
	mov.u32 	%r13469, %r13467;
	mov.u32 	%r13470, %r13467;
	mov.u32 	%r13471, %r13467;
	mov.u32 	%r13936, %r13467;
$L__BB1_654:
	mul.wide.u32 	%rd255, %r13936, 4;
	add.s64 	%rd256, %rd3, %rd255;
	ld.local.u32 	%r3150, [%rd256+4];
	shl.b32 	%r3151, %r13936, 5;
	mov.b32 	%r13942, 0;
$L__BB1_655:
	.pragma "nounroll";
	shr.u32 	%r10952, %r3150, %r13942;
	and.b32  	%r10953, %r10952, 1;
	setp.eq.b32 	%p603, %r10953, 1;
	not.pred 	%p604, %p603;
	add.s32 	%r10954, %r3151, %r13942;
	mul.lo.s32 	%r10955, %r10954, 5;
	mul.wide.u32 	%rd257, %r10955, 4;
	add.s64 	%rd53, %rd50, %rd257;
	@%p604 bra 	$L__BB1_657;
	ld.global.u32 	%r10956, [%rd53];
	xor.b32  	%r13471, %r13471, %r10956;
	ld.global.u32 	%r10957, [%rd53+4];
	xor.b32  	%r13470, %r13470, %r10957;
	ld.global.u32 	%r10958, [%rd53+8];
	xor.b32  	%r13469, %r13469, %r10958;
	ld.global.u32 	%r10959, [%rd53+12];
	xor.b32  	%r13468, %r13468, %r10959;
	ld.global.u32 	%r10960, [%rd53+16];
	xor.b32  	%r13467, %r13467, %r10960;
$L__BB1_657:
	and.b32  	%r10962, %r10952, 2;
	setp.eq.s32 	%p605, %r10962, 0;
	@%p605 bra 	$L__BB1_659;
	ld.global.u32 	%r10963, [%rd53+20];
	xor.b32  	%r13471, %r13471, %r10963;
	ld.global.u32 	%r10964, [%rd53+24];
	xor.b32  	%r13470, %r13470, %r10964;
	ld.global.u32 	%r10965, [%rd53+28];
	xor.b32  	%r13469, %r13469, %r10965;
	ld.global.u32 	%r10966, [%rd53+32];
	xor.b32  	%r13468, %r13468, %r10966;
	ld.global.u32 	%r10967, [%rd53+36];
	xor.b32  	%r13467, %r13467, %r10967;
$L__BB1_659:
	and.b32  	%r10969, %r10952, 4;
	setp.eq.s32 	%p606, %r10969, 0;
	@%p606 bra 	$L__BB1_661;
	ld.global.u32 	%r10970, [%rd53+40];
	xor.b32  	%r13471, %r13471, %r10970;
	ld.global.u32 	%r10971, [%rd53+44];
	xor.b32  	%r13470, %r13470, %r10971;
	ld.global.u32 	%r10972, [%rd53+48];
	xor.b32  	%r13469, %r13469, %r10972;
	ld.global.u32 	%r10973, [%rd53+52];
	xor.b32  	%r13468, %r13468, %r10973;
	ld.global.u32 	%r10974, [%rd53+56];
	xor.b32  	%r13467, %r13467, %r10974;
$L__BB1_661:
	and.b32  	%r10976, %r10952, 8;
	setp.eq.s32 	%p607, %r10976, 0;
	@%p607 bra 	$L__BB1_663;
	ld.global.u32 	%r10977, [%rd53+60];
	xor.b32  	%r13471, %r13471, %r10977;
	ld.global.u32 	%r10978, [%rd53+64];
	xor.b32  	%r13470, %r13470, %r10978;
	ld.global.u32 	%r10979, [%rd53+68];
	xor.b32  	%r13469, %r13469, %r10979;
	ld.global.u32 	%r10980, [%rd53+72];
	xor.b32  	%r13468, %r13468, %r10980;
	ld.global.u32 	%r10981, [%rd53+76];
	xor.b32  	%r13467, %r13467, %r10981;
$L__BB1_663:
	and.b32  	%r10983, %r10952, 16;
	setp.eq.s32 	%p608, %r10983, 0;
	@%p608 bra 	$L__BB1_665;
	ld.global.u32 	%r10984, [%rd53+80];
	xor.b32  	%r13471, %r13471, %r10984;
	ld.global.u32 	%r10985, [%rd53+84];
	xor.b32  	%r13470, %r13470, %r10985;
	ld.global.u32 	%r10986, [%rd53+88];
	xor.b32  	%r13469, %r13469, %r10986;
	ld.global.u32 	%r10987, [%rd53+92];
	xor.b32  	%r13468, %r13468, %r10987;
	ld.global.u32 	%r10988, [%rd53+96];
	xor.b32  	%r13467, %r13467, %r10988;
$L__BB1_665:
	and.b32  	%r10990, %r10952, 32;
	setp.eq.s32 	%p609, %r10990, 0;
	@%p609 bra 	$L__BB1_667;
	ld.global.u32 	%r10991, [%rd53+100];
	xor.b32  	%r13471, %r13471, %r10991;
	ld.global.u32 	%r10992, [%rd53+104];
	xor.b32  	%r13470, %r13470, %r10992;
	ld.global.u32 	%r10993, [%rd53+108];
	xor.b32  	%r13469, %r13469, %r10993;
	ld.global.u32 	%r10994, [%rd53+112];
	xor.b32  	%r13468, %r13468, %r10994;
	ld.global.u32 	%r10995, [%rd53+116];
	xor.b32  	%r13467, %r13467, %r10995;
$L__BB1_667:
	and.b32  	%r10997, %r10952, 64;
	setp.eq.s32 	%p610, %r10997, 0;
	@%p610 bra 	$L__BB1_669;
	ld.global.u32 	%r10998, [%rd53+120];
	xor.b32  	%r13471, %r13471, %r10998;
	ld.global.u32 	%r10999, [%rd53+124];
	xor.b32  	%r13470, %r13470, %r10999;
	ld.global.u32 	%r11000, [%rd53+128];
	xor.b32  	%r13469, %r13469, %r11000;
	ld.global.u32 	%r11001, [%rd53+132];
	xor.b32  	%r13468, %r13468, %r11001;
	ld.global.u32 	%r11002, [%rd53+136];
	xor.b32  	%r13467, %r13467, %r11002;
$L__BB1_669:
	and.b32  	%r11004, %r10952, 128;
	setp.eq.s32 	%p611, %r11004, 0;
	@%p611 bra 	$L__BB1_671;
	ld.global.u32 	%r11005, [%rd53+140];
	xor.b32  	%r13471, %r13471, %r11005;
	ld.global.u32 	%r11006, [%rd53+144];
	xor.b32  	%r13470, %r13470, %r11006;
	ld.global.u32 	%r11007, [%rd53+148];
	xor.b32  	%r13469, %r13469, %r11007;
	ld.global.u32 	%r11008, [%rd53+152];
	xor.b32  	%r13468, %r13468, %r11008;
	ld.global.u32 	%r11009, [%rd53+156];
	xor.b32  	%r13467, %r13467, %r11009;
$L__BB1_671:
	and.b32  	%r11011, %r10952, 256;
	setp.eq.s32 	%p612, %r11011, 0;
	@%p612 bra 	$L__BB1_673;
	ld.global.u32 	%r11012, [%rd53+160];
	xor.b32  	%r13471, %r13471, %r11012;
	ld.global.u32 	%r11013, [%rd53+164];
	xor.b32  	%r13470, %r13470, %r11013;
	ld.global.u32 	%r11014, [%rd53+168];
	xor.b32  	%r13469, %r13469, %r11014;
	ld.global.u32 	%r11015, [%rd53+172];
	xor.b32  	%r13468, %r13468, %r11015;
	ld.global.u32 	%r11016, [%rd53+176];
	xor.b32  	%r13467, %r13467, %r11016;
$L__BB1_673:
	and.b32  	%r11018, %r10952, 512;
	setp.eq.s32 	%p613, %r11018, 0;
	@%p613 bra 	$L__BB1_675;
	ld.global.u32 	%r11019, [%rd53+180];
	xor.b32  	%r13471, %r13471, %r11019;
	ld.global.u32 	%r11020, [%rd53+184];
	xor.b32  	%r13470, %r13470, %r11020;
	ld.global.u32 	%r11021, [%rd53+188];
	xor.b32  	%r13469, %r13469, %r11021;
	ld.global.u32 	%r11022, [%rd53+192];
	xor.b32  	%r13468, %r13468, %r11022;
	ld.global.u32 	%r11023, [%rd53+196];
	xor.b32  	%r13467, %r13467, %r11023;
$L__BB1_675:
	and.b32  	%r11025, %r10952, 1024;
	setp.eq.s32 	%p614, %r11025, 0;
	@%p614 bra 	$L__BB1_677;
	ld.global.u32 	%r11026, [%rd53+200];
	xor.b32  	%r13471, %r13471, %r11026;
	ld.global.u32 	%r11027, [%rd53+204];
	xor.b32  	%r13470, %r13470, %r11027;
	ld.global.u32 	%r11028, [%rd53+208];
	xor.b32  	%r13469, %r13469, %r11028;
	ld.global.u32 	%r11029, [%rd53+212];
	xor.b32  	%r13468, %r13468, %r11029;
	ld.global.u32 	%r11030, [%rd53+216];
	xor.b32  	%r13467, %r13467, %r11030;
$L__BB1_677:
	and.b32  	%r11032, %r10952, 2048;
	setp.eq.s32 	%p615, %r11032, 0;
	@%p615 bra 	$L__BB1_679;
	ld.global.u32 	%r11033, [%rd53+220];
	xor.b32  	%r13471, %r13471, %r11033;
	ld.global.u32 	%r11034, [%rd53+224];
	xor.b32  	%r13470, %r13470, %r11034;
	ld.global.u32 	%r11035, [%rd53+228];
	xor.b32  	%r13469, %r13469, %r11035;
	ld.global.u32 	%r11036, [%rd53+232];
	xor.b32  	%r13468, %r13468, %r11036;
	ld.global.u32 	%r11037, [%rd53+236];
	xor.b32  	%r13467, %r13467, %r11037;
$L__BB1_679:
	and.b32  	%r11039, %r10952, 4096;
	setp.eq.s32 	%p616, %r11039, 0;
	@%p616 bra 	$L__BB1_681;
	ld.global.u32 	%r11040, [%rd53+240];
	xor.b32  	%r13471, %r13471, %r11040;
	ld.global.u32 	%r11041, [%rd53+244];
	xor.b32  	%r13470, %r13470, %r11041;
	ld.global.u32 	%r11042, [%rd53+248];
	xor.b32  	%r13469, %r13469, %r11042;
	ld.global.u32 	%r11043, [%rd53+252];
	xor.b32  	%r13468, %r13468, %r11043;
	ld.global.u32 	%r11044, [%rd53+256];
	xor.b32  	%r13467, %r13467, %r11044;
$L__BB1_681:
	and.b32  	%r11046, %r10952, 8192;
	setp.eq.s32 	%p617, %r11046, 0;
	@%p617 bra 	$L__BB1_683;
	ld.global.u32 	%r11047, [%rd53+260];
	xor.b32  	%r13471, %r13471, %r11047;
	ld.global.u32 	%r11048, [%rd53+264];
	xor.b32  	%r13470, %r13470, %r11048;
	ld.global.u32 	%r11049, [%rd53+268];
	xor.b32  	%r13469, %r13469, %r11049;
	ld.global.u32 	%r11050, [%rd53+272];
	xor.b32  	%r13468, %r13468, %r11050;
	ld.global.u32 	%r11051, [%rd53+276];
	xor.b32  	%r13467, %r13467, %r11051;
$L__BB1_683:
	and.b32  	%r11053, %r10952, 16384;
	setp.eq.s32 	%p618, %r11053, 0;
	@%p618 bra 	$L__BB1_685;
	ld.global.u32 	%r11054, [%rd53+280];
	xor.b32  	%r13471, %r13471, %r11054;
	ld.global.u32 	%r11055, [%rd53+284];
	xor.b32  	%r13470, %r13470, %r11055;
	ld.global.u32 	%r11056, [%rd53+288];
	xor.b32  	%r13469, %r13469, %r11056;
	ld.global.u32 	%r11057, [%rd53+292];
	xor.b32  	%r13468, %r13468, %r11057;
	ld.global.u32 	%r11058, [%rd53+296];
	xor.b32  	%r13467, %r13467, %r11058;
$L__BB1_685:
	and.b32  	%r11060, %r10952, 32768;
	setp.eq.s32 	%p619, %r11060, 0;
	@%p619 bra 	$L__BB1_687;
	ld.global.u32 	%r11061, [%rd53+300];
	xor.b32  	%r13471, %r13471, %r11061;
	ld.global.u32 	%r11062, [%rd53+304];
	xor.b32  	%r13470, %r13470, %r11062;
	ld.global.u32 	%r11063, [%rd53+308];
	xor.b32  	%r13469, %r13469, %r11063;
	ld.global.u32 	%r11064, [%rd53+312];
	xor.b32  	%r13468, %r13468, %r11064;
	ld.global.u32 	%r11065, [%rd53+316];
	xor.b32  	%r13467, %r13467, %r11065;
$L__BB1_687:
	add.s32 	%r13942, %r13942, 16;
	setp.ne.s32 	%p620, %r13942, 32;
	@%p620 bra 	$L__BB1_655;
	mad.lo.s32 	%r11066, %r13936, -31, %r3151;
	add.s32 	%r13936, %r11066, 1;
	setp.ne.s32 	%p621, %r13936, 5;
	@%p621 bra 	$L__BB1_654;
	st.local.u32 	[%rd3+4], %r13471;
	st.local.v2.u32 	[%rd3+8], {%r13470, %r13469};
	st.local.v2.u32 	[%rd3+16], {%r13468, %r13467};
$L__BB1_690:
	shr.u64 	%rd104, %rd48, 2;
	add.s32 	%r13746, %r13746, 1;
	setp.gt.u64 	%p622, %rd48, 3;
	@%p622 bra 	$L__BB1_578;
	mov.b32 	%r11067, 0;
	st.local.v2.u32 	[%rd39], {%r2240, %r11067};
	cvta.global.u64 	%rd259, %rd230;
	{ // callseq 105, 0
	.param .b64 param0;
	st.param.b64 	[param0], %rd259;
	.param .b64 param1;
	st.param.b64 	[param1], %rd229;
	.param .b32 retval0;
	call.uni (retval0), 
	vprintf, 
	(
	param0, 
	param1
	);
	ld.param.b32 	%r11068, [retval0];
	} // callseq 105
	shr.u32 	%r11070, %r13471, 2;
	xor.b32  	%r11071, %r11070, %r13471;
	shl.b32 	%r11072, %r13467, 4;
	shl.b32 	%r11073, %r11071, 1;
	xor.b32  	%r11074, %r11073, %r11072;
	xor.b32  	%r11075, %r11074, %r11071;
	xor.b32  	%r11076, %r11075, %r13467;
	add.s32 	%r11077, %r11076, %r2224;
	cvt.rn.f32.u32 	%f161, %r11077;
	fma.rn.f32 	%f162, %f161, 0f2F800000, 0f2F000000;
	cvt.f64.f32 	%fd81, %f162;
	st.local.f64 	[%rd39], %fd81;
	mov.u64 	%rd261, $str$1;
	cvta.global.u64 	%rd262, %rd261;
	{ // callseq 106, 0
	.param .b64 param0;
	st.param.b64 	[param0], %rd262;
	.param .b64 param1;
	st.param.b64 	[param1], %rd229;
	.param .b32 retval0;
	call.uni (retval0), 
	vprintf, 
	(
	param0, 
	param1
	);
	ld.param.b32 	%r11078, [retval0];
	} // callseq 106
	shr.u32 	%r11080, %r13470, 2;
	xor.b32  	%r11081, %r11080, %r13470;
	shl.b32 	%r11082, %r11076, 4;
	shl.b32 	%r11083, %r11081, 1;
	xor.b32  	%r11084, %r11083, %r11082;
	xor.b32  	%r11085, %r11084, %r11081;
	xor.b32  	%r11086, %r11085, %r11076;
	add.s32 	%r11087, %r11086, %r2225;
	cvt.rn.f32.u32 	%f163, %r11087;
	fma.rn.f32 	%f164, %f163, 0f2F800000, 0f2F000000;
	cvt.f64.f32 	%fd82, %f164;
	st.local.f64 	[%rd39], %fd82;
	{ // callseq 107, 0
	.param .b64 param0;
	st.param.b64 	[param0], %rd262;
	.param .b64 param1;
	st.param.b64 	[param1], %rd229;
	.param .b32 retval0;
	call.uni (retval0), 
	vprintf, 
	(
	param0, 
	param1
	);
	ld.param.b32 	%r11088, [retval0];
	} // callseq 107
	shr.u32 	%r11090, %r13469, 2;
	xor.b32  	%r11091, %r11090, %r13469;
	shl.b32 	%r11092, %r11086, 4;
	shl.b32 	%r11093, %r11091, 1;
	xor.b32  	%r11094, %r11093, %r11092;
	xor.b32  	%r11095, %r11094, %r11091;
	xor.b32  	%r11096, %r11095, %r11086;
	add.s32 	%r11097, %r11096, %r2226;
	cvt.rn.f32.u32 	%f165, %r11097;
	fma.rn.f32 	%f166, %f165, 0f2F800000, 0f2F000000;
	cvt.f64.f32 	%fd83, %f166;
	st.local.f64 	[%rd39], %fd83;
	{ // callseq 108, 0
	.param .b64 param0;
	st.param.b64 	[param0], %rd262;
	.param .b64 param1;
	st.param.b64 	[param1], %rd229;
	.param .b32 retval0;
	call.uni (retval0), 
	vprintf, 
	(
	param0, 
	param1
	);
	ld.param.b32 	%r11098, [retval0];
	} // callseq 108
	shr.u32 	%r11100, %r13468, 2;
	xor.b32  	%r11101, %r11100, %r13468;
	shl.b32 	%r11102, %r11096, 4;
	shl.b32 	%r11103, %r11101, 1;
	xor.b32  	%r11104, %r11103, %r11102;
	xor.b32  	%r11105, %r11104, %r11101;
	xor.b32  	%r11106, %r11105, %r11096;
	add.s32 	%r11107, %r11106, %r2227;
	cvt.rn.f32.u32 	%f167, %r11107;
	fma.rn.f32 	%f168, %f167, 0f2F800000, 0f2F000000;
	cvt.f64.f32 	%fd84, %f168;
	st.local.f64 	[%rd39], %fd84;
	{ // callseq 109, 0
	.param .b64 param0;
	st.param.b64 	[param0], %rd262;
	.param .b64 param1;
	st.param.b64 	[param1], %rd229;
	.param .b32 retval0;
	call.uni (retval0), 
	vprintf, 
	(
	param0, 
	param1
	);
	ld.param.b32 	%r11108, [retval0];
	} // callseq 109
	mov.u64 	%rd263, $str$2;
	cvta.global.u64 	%rd264, %rd263;
	{ // callseq 110, 0
	.param .b64 param0;
	st.param.b64 	[param0], %rd264;
	.param .b64 param1;
	st.param.b64 	[param1], 0;
	.param .b32 retval0;
	call.uni (retval0), 
	vprintf, 
	(
	param0, 
	param1
	);
	ld.param.b32 	%r11110, [retval0];
	} // callseq 110
	shr.u32 	%r11112, %r13467, 2;
	xor.b32  	%r11113, %r11112, %r13467;
	shl.b32 	%r11114, %r11106, 4;
	shl.b32 	%r11115, %r11113, 1;
	xor.b32  	%r11116, %r11115, %r11114;
	xor.b32  	%r11117, %r11116, %r11113;
	xor.b32  	%r11118, %r11117, %r11106;
	add.s32 	%r11119, %r11118, %r2228;
	cvt.rn.f32.u32 	%f169, %r11119;
	fma.rn.f32 	%f170, %f169, 0f2F800000, 0f2F000000;
	cvt.f64.f32 	%fd85, %f170;
	st.local.f64 	[%rd39], %fd85;
	{ // callseq 111, 0
	.param .b64 param0;
	st.param.b64 	[param0], %rd262;
	.param .b64 param1;
	st.param.b64 	[param1], %rd229;
	.param .b32 retval0;
	call.uni (retval0), 
	vprintf, 
	(
	param0, 
	param1
	);
	ld.param.b32 	%r11120, [retval0];
	} // callseq 111
	shr.u32 	%r11122, %r11076, 2;
	xor.b32  	%r11123, %r11122, %r11076;
	shl.b32 	%r11124, %r11118, 4;
	shl.b32 	%r11125, %r11123, 1;
	xor.b32  	%r11126, %r11125, %r11124;
	xor.b32  	%r11127, %r11126, %r11123;
	xor.b32  	%r11128, %r11127, %r11118;
	add.s32 	%r11129, %r11128, %r2229;
	cvt.rn.f32.u32 	%f171, %r11129;
	fma.rn.f32 	%f172, %f171, 0f2F800000, 0f2F000000;
	cvt.f64.f32 	%fd86, %f172;
	st.local.f64 	[%rd39], %fd86;
	{ // callseq 112, 0
	.param .b64 param0;
	st.param.b64 	[param0], %rd262;
	.param .b64 param1;
	st.param.b64 	[param1], %rd229;
	.param .b32 retval0;
	call.uni (retval0), 
	vprintf, 
	(
	param0, 
	param1
	);
	ld.param.b32 	%r11130, [retval0];
	} // callseq 112
	shr.u32 	%r11132, %r11086, 2;
	xor.b32  	%r11133, %r11132, %r11086;
	shl.b32 	%r11134, %r11128, 4;
	shl.b32 	%r11135, %r11133, 1;
	xor.b32  	%r11136, %r11135, %r11134;
	xor.b32  	%r11137, %r11136, %r11133;
	xor.b32  	%r11138, %r11137, %r11128;
	add.s32 	%r11139, %r11138, %r2230;
	cvt.rn.f32.u32 	%f173, %r11139;
	fma.rn.f32 	%f174, %f173, 0f2F800000, 0f2F000000;
	cvt.f64.f32 	%fd87, %f174;
	st.local.f64 	[%rd39], %fd87;
	{ // callseq 113, 0
	.param .b64 param0;
	st.param.b64 	[param0], %rd262;
	.param .b64 param1;
	st.param.b64 	[param1], %rd229;
	.param .b32 retval0;
	call.uni (retval0), 
	vprintf, 
	(
	param0, 
	param1
	);
	ld.param.b32 	%r11140, [retval0];
	} // callseq 113
	shr.u32 	%r11142, %r11096, 2;
	xor.b32  	%r11143, %r11142, %r11096;
	shl.b32 	%r11144, %r11138, 4;
	shl.b32 	%r11145, %r11143, 1;
	xor.b32  	%r11146, %r11145, %r11144;
	xor.b32  	%r11147, %r11146, %r11143;
	xor.b32  	%r11148, %r11147, %r11138;
	add.s32 	%r11149, %r11148, %r2231;
	cvt.rn.f32.u32 	%f175, %r11149;
	fma.rn.f32 	%f176, %f175, 0f2F800000, 0f2F000000;
	cvt.f64.f32 	%fd88, %f176;
	st.local.f64 	[%rd39], %fd88;
	{ // callseq 114, 0
	.param .b64 param0;
	st.param.b64 	[param0], %rd262;
	.param .b64 param1;
	st.param.b64 	[param1], %rd229;
	.param .b32 retval0;
	call.uni (retval0), 
	vprintf, 
	(
	param0, 
	param1
	);
	ld.param.b32 	%r11150, [retval0];
	} // callseq 114
	{ // callseq 115, 0
	.param .b64 param0;
	st.param.b64 	[param0], %rd264;
	.param .b64 param1;
	st.param.b64 	[param1], 0;
	.param .b32 retval0;
	call.uni (retval0), 
	vprintf, 
	(
	param0, 
	param1
	);
	ld.param.b32 	%r11152, [retval0];
	} // callseq 115
	shr.u32 	%r11154, %r11106, 2;
	xor.b32  	%r11155, %r11154, %r11106;
	shl.b32 	%r11156, %r11148, 4;
	shl.b32 	%r11157, %r11155, 1;
	xor.b32  	%r11158, %r11157, %r11156;
	xor.b32  	%r11159, %r11158, %r11155;
	xor.b32  	%r11160, %r11159, %r11148;
	add.s32 	%r11161, %r11160, %r2232;
	cvt.rn.f32.u32 	%f177, %r11161;
	fma.rn.f32 	%f178, %f177, 0f2F800000, 0f2F000000;
	cvt.f64.f32 	%fd89, %f178;
	st.local.f64 	[%rd39], %fd89;
	{ // callseq 116, 0
	.param .b64 param0;
	st.param.b64 	[param0], %rd262;
	.param .b64 param1;
	st.param.b64 	[param1], %rd229;
	.param .b32 retval0;
	call.uni (retval0), 
	vprintf, 
	(
	param0, 
	param1
	);
	ld.param.b32 	%r11162, [retval0];
	} // callseq 116
	shr.u32 	%r11164, %r11118, 2;
	xor.b32  	%r11165, %r11164, %r11118;
	shl.b32 	%r11166, %r11160, 4;
	shl.b32 	%r11167, %r11165, 1;
	xor.b32  	%r11168, %r11167, %r11166;
	xor.b32  	%r11169, %r11168, %r11165;
	xor.b32  	%r11170, %r11169, %r11160;
	add.s32 	%r11171, %r11170, %r2233;
	cvt.rn.f32.u32 	%f179, %r11171;
	fma.rn.f32 	%f180, %f179, 0f2F800000, 0f2F000000;
	cvt.f64.f32 	%fd90, %f180;
	st.local.f64 	[%rd39], %fd90;
	{ // callseq 117, 0
	.param .b64 param0;
	st.param.b64 	[param0], %rd262;
	.param .b64 param1;
	st.param.b64 	[param1], %rd229;
	.param .b32 retval0;
	call.uni (retval0), 
	vprintf, 
	(
	param0, 
	param1
	);
	ld.param.b32 	%r11172, [retval0];
	} // callseq 117
	shr.u32 	%r11174, %r11128, 2;
	xor.b32  	%r11175, %r11174, %r11128;
	shl.b32 	%r11176, %r11170, 4;
	shl.b32 	%r11177, %r11175, 1;
	xor.b32  	%r11178, %r11177, %r11176;
	xor.b32  	%r11179, %r11178, %r11175;
	xor.b32  	%r11180, %r11179, %r11170;
	add.s32 	%r11181, %r11180, %r2234;
	cvt.rn.f32.u32 	%f181, %r11181;
	fma.rn.f32 	%f182, %f181, 0f2F800000, 0f2F000000;
	cvt.f64.f32 	%fd91, %f182;
	st.local.f64 	[%rd39], %fd91;
	{ // callseq 118, 0
	.param .b64 param0;
	st.param.b64 	[param0], %rd262;
	.param .b64 param1;
	st.param.b64 	[param1], %rd229;
	.param .b32 retval0;
	call.uni (retval0), 
	vprintf, 
	(
	param0, 
	param1
	);
	ld.param.b32 	%r11182, [retval0];
	} // callseq 118
	shr.u32 	%r11184, %r11138, 2;
	xor.b32  	%r11185, %r11184, %r11138;
	shl.b32 	%r11186, %r11180, 4;
	shl.b32 	%r11187, %r11185, 1;
	xor.b32  	%r11188, %r11187, %r11186;
	xor.b32  	%r11189, %r11188, %r11185;
	xor.b32  	%r11190, %r11189, %r11180;
	add.s32 	%r11191, %r11190, %r2235;
	cvt.rn.f32.u32 	%f183, %r11191;
	fma.rn.f32 	%f184, %f183, 0f2F800000, 0f2F000000;
	cvt.f64.f32 	%fd92, %f184;
	st.local.f64 	[%rd39], %fd92;
	{ // callseq 119, 0
	.param .b64 param0;
	st.param.b64 	[param0], %rd262;
	.param .b64 param1;
	st.param.b64 	[param1], %rd229;
	.param .b32 retval0;
	call.uni (retval0), 
	vprintf, 
	(
	param0, 
	param1
	);
	ld.param.b32 	%r11192, [retval0];
	} // callseq 119
	{ // callseq 120, 0
	.param .b64 param0;
	st.param.b64 	[param0], %rd264;
	.param .b64 param1;
	st.param.b64 	[param1], 0;
	.param .b32 retval0;
	call.uni (retval0), 
	vprintf, 
	(
	param0, 
	param1
	);
	ld.param.b32 	%r11194, [retval0];
	} // callseq 120
	shr.u32 	%r11196, %r11148, 2;
	xor.b32  	%r11197, %r11196, %r11148;
	shl.b32 	%r11198, %r11190, 4;
	shl.b32 	%r11199, %r11197, 1;
	xor.b32  	%r11200, %r11199, %r11198;
	xor.b32  	%r11201, %r11200, %r11197;
	xor.b32  	%r11202, %r11201, %r11190;
	add.s32 	%r11203, %r11202, %r2236;
	cvt.rn.f32.u32 	%f185, %r11203;
	fma.rn.f32 	%f186, %f185, 0f2F800000, 0f2F000000;
	cvt.f64.f32 	%fd93, %f186;
	st.local.f64 	[%rd39], %fd93;
	{ // callseq 121, 0
	.param .b64 param0;
	st.param.b64 	[param0], %rd262;
	.param .b64 param1;
	st.param.b64 	[param1], %rd229;
	.param .b32 retval0;
	call.uni (retval0), 
	vprintf, 
	(
	param0, 
	param1
	);
	ld.param.b32 	%r11204, [retval0];
	} // callseq 121
	shr.u32 	%r11206, %r11160, 2;
	xor.b32  	%r11207, %r11206, %r11160;
	shl.b32 	%r11208, %r11202, 4;
	shl.b32 	%r11209, %r11207, 1;
	xor.b32  	%r11210, %r11209, %r11208;
	xor.b32  	%r11211, %r11210, %r11207;
	xor.b32  	%r11212, %r11211, %r11202;
	add.s32 	%r11213, %r11212, %r2237;
	cvt.rn.f32.u32 	%f187, %r11213;
	fma.rn.f32 	%f188, %f187, 0f2F800000, 0f2F000000;
	cvt.f64.f32 	%fd94, %f188;
	st.local.f64 	[%rd39], %fd94;
	{ // callseq 122, 0
	.param .b64 param0;
	st.param.b64 	[param0], %rd262;
	.param .b64 param1;
	st.param.b64 	[param1], %rd229;
	.param .b32 retval0;
	call.uni (retval0), 
	vprintf, 
	(
	param0, 
	param1
	);
	ld.param.b32 	%r11214, [retval0];
	} // callseq 122
	shr.u32 	%r11216, %r11170, 2;
	xor.b32  	%r11217, %r11216, %r11170;
	shl.b32 	%r11218, %r11212, 4;
	shl.b32 	%r11219, %r11217, 1;
	xor.b32  	%r11220, %r11219, %r11218;
	xor.b32  	%r11221, %r11220, %r11217;
	xor.b32  	%r11222, %r11221, %r11212;
	add.s32 	%r11223, %r11222, %r2238;
	cvt.rn.f32.u32 	%f189, %r11223;
	fma.rn.f32 	%f190, %f189, 0f2F800000, 0f2F000000;
	cvt.f64.f32 	%fd95, %f190;
	st.local.f64 	[%rd39], %fd95;
	{ // callseq 123, 0
	.param .b64 param0;
	st.param.b64 	[param0], %rd262;
	.param .b64 param1;
	st.param.b64 	[param1], %rd229;
	.param .b32 retval0;
	call.uni (retval0), 
	vprintf, 
	(
	param0, 
	param1
	);
	ld.param.b32 	%r11224, [retval0];
	} // callseq 123
	shr.u32 	%r11226, %r11180, 2;
	xor.b32  	%r11227, %r11226, %r11180;
	shl.b32 	%r11228, %r11222, 4;
	shl.b32 	%r11229, %r11227, 1;
	xor.b32  	%r11230, %r11229, %r11228;
	xor.b32  	%r11231, %r11230, %r11227;
	xor.b32  	%r11232, %r11231, %r11222;
	add.s32 	%r11233, %r11232, %r2239;
	cvt.rn.f32.u32 	%f191, %r11233;
	fma.rn.f32 	%f192, %f191, 0f2F800000, 0f2F000000;
	cvt.f64.f32 	%fd96, %f192;
	st.local.f64 	[%rd39], %fd96;
	{ // callseq 124, 0
	.param .b64 param0;
	st.param.b64 	[param0], %rd262;
	.param .b64 param1;
	st.param.b64 	[param1], %rd229;
	.param .b32 retval0;
	call.uni (retval0), 
	vprintf, 
	(
	param0, 
	param1
	);
	ld.param.b32 	%r11234, [retval0];
	} // callseq 124
	{ // callseq 125, 0
	.param .b64 param0;
	st.param.b64 	[param0], %rd264;
	.param .b64 param1;
	st.param.b64 	[param1], 0;
	.param .b32 retval0;
	call.uni (retval0), 
	vprintf, 
	(
	param0, 
	param1
	);
	ld.param.b32 	%r11236, [retval0];
	} // callseq 125
	bra.uni 	$L__BB1_1389;
$L__BB1_692:
	mov.u32 	%r3326, %tid.x;
	cvt.s64.s32 	%rd56, %rd5;
	cvt.u32.u64 	%r6603, %rd4;
	add.s32 	%r3327, %r6601, %r6603;
	cvt.u32.u64 	%r6604, %rd103;
	xor.b32  	%r6605, %r6604, -1429050551;
	mul.lo.s32 	%r6606, %r6605, 1099087573;
	{ .reg .b32 tmp; mov.b64 {tmp, %r6607}, %rd103; }
	xor.b32  	%r6608, %r6607, -136515619;
	mul.lo.s32 	%r6609, %r6608, -1703105765;
	add.s32 	%r6610, %r6606, %r6609;
	add.s32 	%r3328, %r6610, 6615241;
	add.s32 	%r15213, %r6606, 123456789;
	xor.b32  	%r15212, %r6606, 362436069;
	add.s32 	%r15211, %r6609, 521288629;
	xor.b32  	%r15210, %r6609, 88675123;
	add.s32 	%r15209, %r6606, 5783321;
	setp.ne.s64 	%p2, %rd104, 0;
	cvt.u32.u64 	%r6611, %rd104;
	mul.lo.s32 	%r3334, %r6611, 362437;
	@%p2 bra 	$L__BB1_927;
	cvt.u64.u32 	%rd169, %r3326;
	setp.le.s64 	%p251, %rd56, %rd169;
	@%p251 bra 	$L__BB1_809;
	add.s32 	%r3335, %r3327, %r3326;
	st.local.v2.u32 	[%rd1], {%r3328, %r15213};
	st.local.v2.u32 	[%rd1+8], {%r15212, %r15211};
	st.local.v2.u32 	[%rd1+16], {%r15210, %r15209};
	setp.eq.s32 	%p252, %r3335, 0;
	mov.u32 	%r14142, %r15213;
	mov.u32 	%r14138, %r15209;
	mov.u32 	%r14139, %r15210;
	mov.u32 	%r14140, %r15211;
	mov.u32 	%r14141, %r15212;
	@%p252 bra 	$L__BB1_808;
	cvt.u64.u32 	%rd307, %r3335;
	mov.b32 	%r14033, 0;
	mov.u64 	%rd171, precalc_xorwow_matrix;
	mov.u32 	%r14142, %r15213;
	mov.u32 	%r14138, %r15209;
	mov.u32 	%r14139, %r15210;
	mov.u32 	%r14140, %r15211;
	mov.u32 	%r14141, %r15212;
$L__BB1_696:
	mov.u64 	%rd58, %rd307;
	and.b64  	%rd59, %rd58, 3;
	setp.eq.s64 	%p253, %rd59, 0;
	@%p253 bra 	$L__BB1_807;
	mul.wide.u32 	%rd170, %r14033, 3200;
	add.s64 	%rd72, %rd171, %rd170;
	mov.b32 	%r14138, 0;
	mov.u32 	%r14139, %r14138;
	mov.u32 	%r14140, %r14138;
	mov.u32 	%r14141, %r14138;
	mov.u32 	%r14142, %r14138;
	mov.u32 	%r14039, %r14138;
$L__BB1_698:
	mul.wide.u32 	%rd172, %r14039, 4;
	add.s64 	%rd173, %rd1, %rd172;
	ld.local.u32 	%r3348, [%rd173+4];
	shl.b32 	%r3349, %r14039, 5;
	mov.b32 	%r14045, 0;
$L__BB1_699:
	.pragma "nounroll";
	shr.u32 	%r8399, %r3348, %r14045;
	and.b32  	%r8400, %r8399, 1;
	setp.eq.b32 	%p254, %r8400, 1;
	add.s32 	%r8401, %r3349, %r14045;
	mul.lo.s32 	%r8402, %r8401, 5;
	mul.wide.u32 	%rd174, %r8402, 4;
	add.s64 	%rd60, %rd72, %rd174;
	@%p254 bra 	$L__BB1_926;
$L__BB1_700:
	and.b32  	%r8409, %r8399, 2;
	setp.eq.s32 	%p255, %r8409, 0;
	@%p255 bra 	$L__BB1_702;
	ld.global.u32 	%r8410, [%rd60+20];
	xor.b32  	%r14142, %r14142, %r8410;
	ld.global.u32 	%r8411, [%rd60+24];
	xor.b32  	%r14141, %r14141, %r8411;
	ld.global.u32 	%r8412, [%rd60+28];
	xor.b32  	%r14140, %r14140, %r8412;
	ld.global.u32 	%r8413, [%rd60+32];
	xor.b32  	%r14139, %r14139, %r8413;
	ld.global.u32 	%r8414, [%rd60+36];
	xor.b32  	%r14138, %r14138, %r8414;
$L__BB1_702:
	and.b32  	%r8416, %r8399, 4;
	setp.eq.s32 	%p256, %r8416, 0;
	@%p256 bra 	$L__BB1_704;
	ld.global.u32 	%r8417, [%rd60+40];
	xor.b32  	%r14142, %r14142, %r8417;
	ld.global.u32 	%r8418, [%rd60+44];
	xor.b32  	%r14141, %r14141, %r8418;
	ld.global.u32 	%r8419, [%rd60+48];
	xor.b32  	%r14140, %r14140, %r8419;
	ld.global.u32 	%r8420, [%rd60+52];
	xor.b32  	%r14139, %r14139, %r8420;
	ld.global.u32 	%r8421, [%rd60+56];
	xor.b32  	%r14138, %r14138, %r8421;
$L__BB1_704:
	and.b32  	%r8423, %r8399, 8;
	setp.eq.s32 	%p257, %r8423, 0;
	@%p257 bra 	$L__BB1_706;
	ld.global.u32 	%r8424, [%rd60+60];
	xor.b32  	%r14142, %r14142, %r8424;
	ld.global.u32 	%r8425, [%rd60+64];
	xor.b32  	%r14141, %r14141, %r8425;
	ld.global.u32 	%r8426, [%rd60+68];
	xor.b32  	%r14140, %r14140, %r8426;
	ld.global.u32 	%r8427, [%rd60+72];
	xor.b32  	%r14139, %r14139, %r8427;
	ld.global.u32 	%r8428, [%rd60+76];
	xor.b32  	%r14138, %r14138, %r8428;
$L__BB1_706:
	and.b32  	%r8430, %r8399, 16;
	setp.eq.s32 	%p258, %r8430, 0;
	@%p258 bra 	$L__BB1_708;
	ld.global.u32 	%r8431, [%rd60+80];
	xor.b32  	%r14142, %r14142, %r8431;
	ld.global.u32 	%r8432, [%rd60+84];
	xor.b32  	%r14141, %r14141, %r8432;
	ld.global.u32 	%r8433, [%rd60+88];
	xor.b32  	%r14140, %r14140, %r8433;
	ld.global.u32 	%r8434, [%rd60+92];
	xor.b32  	%r14139, %r14139, %r8434;
	ld.global.u32 	%r8435, [%rd60+96];
	xor.b32  	%r14138, %r14138, %r8435;
$L__BB1_708:
	and.b32  	%r8437, %r8399, 32;
	setp.eq.s32 	%p259, %r8437, 0;
	@%p259 bra 	$L__BB1_710;
	ld.global.u32 	%r8438, [%rd60+100];
	xor.b32  	%r14142, %r14142, %r8438;
	ld.global.u32 	%r8439, [%rd60+104];
	xor.b32  	%r14141, %r14141, %r8439;
	ld.global.u32 	%r8440, [%rd60+108];
	xor.b32  	%r14140, %r14140, %r8440;
	ld.global.u32 	%r8441, [%rd60+112];
	xor.b32  	%r14139, %r14139, %r8441;
	ld.global.u32 	%r8442, [%rd60+116];
	xor.b32  	%r14138, %r14138, %r8442;
$L__BB1_710:
	and.b32  	%r8444, %r8399, 64;
	setp.eq.s32 	%p260, %r8444, 0;
	@%p260 bra 	$L__BB1_712;
	ld.global.u32 	%r8445, [%rd60+120];
	xor.b32  	%r14142, %r14142, %r8445;
	ld.global.u32 	%r8446, [%rd60+124];
	xor.b32  	%r14141, %r14141, %r8446;
	ld.global.u32 	%r8447, [%rd60+128];
	xor.b32  	%r14140, %r14140, %r8447;
	ld.global.u32 	%r8448, [%rd60+132];
	xor.b32  	%r14139, %r14139, %r8448;
	ld.global.u32 	%r8449, [%rd60+136];
	xor.b32  	%r14138, %r14138, %r8449;
$L__BB1_712:
	and.b32  	%r8451, %r8399, 128;
	setp.eq.s32 	%p261, %r8451, 0;
	@%p261 bra 	$L__BB1_714;
	ld.global.u32 	%r8452, [%rd60+140];
	xor.b32  	%r14142, %r14142, %r8452;
	ld.global.u32 	%r8453, [%rd60+144];
	xor.b32  	%r14141, %r14141, %r8453;
	ld.global.u32 	%r8454, [%rd60+148];
	xor.b32  	%r14140, %r14140, %r8454;
	ld.global.u32 	%r8455, [%rd60+152];
	xor.b32  	%r14139, %r14139, %r8455;
	ld.global.u32 	%r8456, [%rd60+156];
	xor.b32  	%r14138, %r14138, %r8456;
$L__BB1_714:
	and.b32  	%r8458, %r8399, 256;
	setp.eq.s32 	%p262, %r8458, 0;
	@%p262 bra 	$L__BB1_716;
	ld.global.u32 	%r8459, [%rd60+160];
	xor.b32  	%r14142, %r14142, %r8459;
	ld.global.u32 	%r8460, [%rd60+164];
	xor.b32  	%r14141, %r14141, %r8460;
	ld.global.u32 	%r8461, [%rd60+168];
	xor.b32  	%r14140, %r14140, %r8461;
	ld.global.u32 	%r8462, [%rd60+172];
	xor.b32  	%r14139, %r14139, %r8462;
	ld.global.u32 	%r8463, [%rd60+176];
	xor.b32  	%r14138, %r14138, %r8463;
$L__BB1_716:
	and.b32  	%r8465, %r8399, 512;
	setp.eq.s32 	%p263, %r8465, 0;
	@%p263 bra 	$L__BB1_718;
	ld.global.u32 	%r8466, [%rd60+180];
	xor.b32  	%r14142, %r14142, %r8466;
	ld.global.u32 	%r8467, [%rd60+184];
	xor.b32  	%r14141, %r14141, %r8467;
	ld.global.u32 	%r8468, [%rd60+188];
	xor.b32  	%r14140, %r14140, %r8468;
	ld.global.u32 	%r8469, [%rd60+192];
	xor.b32  	%r14139, %r14139, %r8469;
	ld.global.u32 	%r8470, [%rd60+196];
	xor.b32  	%r14138, %r14138, %r8470;
$L__BB1_718:
	and.b32  	%r8472, %r8399, 1024;
	setp.eq.s32 	%p264, %r8472, 0;
	@%p264 bra 	$L__BB1_720;
	ld.global.u32 	%r8473, [%rd60+200];
	xor.b32  	%r14142, %r14142, %r8473;
	ld.global.u32 	%r8474, [%rd60+204];
	xor.b32  	%r14141, %r14141, %r8474;
	ld.global.u32 	%r8475, [%rd60+208];
	xor.b32  	%r14140, %r14140, %r8475;
	ld.global.u32 	%r8476, [%rd60+212];
	xor.b32  	%r14139, %r14139, %r8476;
	ld.global.u32 	%r8477, [%rd60+216];
	xor.b32  	%r14138, %r14138, %r8477;
$L__BB1_720:
	and.b32  	%r8479, %r8399, 2048;
	setp.eq.s32 	%p265, %r8479, 0;
	@%p265 bra 	$L__BB1_722;
	ld.global.u32 	%r8480, [%rd60+220];
	xor.b32  	%r14142, %r14142, %r8480;
	ld.global.u32 	%r8481, [%rd60+224];
	xor.b32  	%r14141, %r14141, %r8481;
	ld.global.u32 	%r8482, [%rd60+228];
	xor.b32  	%r14140, %r14140, %r8482;
	ld.global.u32 	%r8483, [%rd60+232];
	xor.b32  	%r14139, %r14139, %r8483;
	ld.global.u32 	%r8484, [%rd60+236];
	xor.b32  	%r14138, %r14138, %r8484;
$L__BB1_722:
	and.b32  	%r8486, %r8399, 4096;
	setp.eq.s32 	%p266, %r8486, 0;
	@%p266 bra 	$L__BB1_724;
	ld.global.u32 	%r8487, [%rd60+240];
	xor.b32  	%r14142, %r14142, %r8487;
	ld.global.u32 	%r8488, [%rd60+244];
	xor.b32  	%r14141, %r14141, %r8488;
	ld.global.u32 	%r8489, [%rd60+248];
	xor.b32  	%r14140, %r14140, %r8489;
	ld.global.u32 	%r8490, [%rd60+252];
	xor.b32  	%r14139, %r14139, %r8490;
	ld.global.u32 	%r8491, [%rd60+256];
	xor.b32  	%r14138, %r14138, %r8491;
$L__BB1_724:
	and.b32  	%r8493, %r8399, 8192;
	setp.eq.s32 	%p267, %r8493, 0;
	@%p267 bra 	$L__BB1_726;
	ld.global.u32 	%r8494, [%rd60+260];
	xor.b32  	%r14142, %r14142, %r8494;
	ld.global.u32 	%r8495, [%rd60+264];
	xor.b32  	%r14141, %r14141, %r8495;
	ld.global.u32 	%r8496, [%rd60+268];
	xor.b32  	%r14140, %r14140, %r8496;
	ld.global.u32 	%r8497, [%rd60+272];
	xor.b32  	%r14139, %r14139, %r8497;
	ld.global.u32 	%r8498, [%rd60+276];
	xor.b32  	%r14138, %r14138, %r8498;
$L__BB1_726:
	and.b32  	%r8500, %r8399, 16384;
	setp.eq.s32 	%p268, %r8500, 0;
	@%p268 bra 	$L__BB1_728;
	ld.global.u32 	%r8501, [%rd60+280];
	xor.b32  	%r14142, %r14142, %r8501;
	ld.global.u32 	%r8502, [%rd60+284];
	xor.b32  	%r14141, %r14141, %r8502;
	ld.global.u32 	%r8503, [%rd60+288];
	xor.b32  	%r14140, %r14140, %r8503;
	ld.global.u32 	%r8504, [%rd60+292];
	xor.b32  	%r14139, %r14139, %r8504;
	ld.global.u32 	%r8505, [%rd60+296];
	xor.b32  	%r14138, %r14138, %r8505;
$L__BB1_728:
	and.b32  	%r8507, %r8399, 32768;
	setp.eq.s32 	%p269, %r8507, 0;
	@%p269 bra 	$L__BB1_730;
	ld.global.u32 	%r8508, [%rd60+300];
	xor.b32  	%r14142, %r14142, %r8508;
	ld.global.u32 	%r8509, [%rd60+304];
	xor.b32  	%r14141, %r14141, %r8509;
	ld.global.u32 	%r8510, [%rd60+308];
	xor.b32  	%r14140, %r14140, %r8510;
	ld.global.u32 	%r8511, [%rd60+312];
	xor.b32  	%r14139, %r14139, %r8511;
	ld.global.u32 	%r8512, [%rd60+316];
	xor.b32  	%r14138, %r14138, %r8512;
$L__BB1_730:
	add.s32 	%r14045, %r14045, 16;
	setp.ne.s32 	%p270, %r14045, 32;
	@%p270 bra 	$L__BB1_699;
	mad.lo.s32 	%r8513, %r14039, -31, %r3349;
	add.s32 	%r14039, %r8513, 1;
	setp.eq.s32 	%p271, %r14039, 5;
	@%p271 bra 	$L__BB1_732;
	bra.uni 	$L__BB1_698;
$L__BB1_732:
	st.local.u32 	[%rd1+4], %r14142;
	st.local.v2.u32 	[%rd1+8], {%r14141, %r14140};
	st.local.v2.u32 	[%rd1+16], {%r14139, %r14138};
	setp.eq.s64 	%p272, %rd59, 1;
	@%p272 bra 	$L__BB1_807;
	mov.b32 	%r14138, 0;
	mov.u32 	%r14139, %r14138;
	mov.u32 	%r14140, %r14138;
	mov.u32 	%r14141, %r14138;
	mov.u32 	%r14142, %r14138;
	mov.u32 	%r14131, %r14138;
$L__BB1_734:
	mul.wide.u32 	%rd175, %r14131, 4;
	add.s64 	%rd176, %rd1, %rd175;
	ld.local.u32 	%r3519, [%rd176+4];
	shl.b32 	%r3520, %r14131, 5;
	mov.b32 	%r14137, 0;
$L__BB1_735:
	.pragma "nounroll";
	shr.u32 	%r8516, %r3519, %r14137;
	and.b32  	%r8517, %r8516, 1;
	setp.eq.b32 	%p273, %r8517, 1;
	not.pred 	%p274, %p273;
	add.s32 	%r8518, %r3520, %r14137;
	mul.lo.s32 	%r8519, %r8518, 5;
	mul.wide.u32 	%rd177, %r8519, 4;
	add.s64 	%rd61, %rd72, %rd177;
	@%p274 bra 	$L__BB1_737;
	ld.global.u32 	%r8520, [%rd61];
	xor.b32  	%r14142, %r14142, %r8520;
	ld.global.u32 	%r8521, [%rd61+4];
	xor.b32  	%r14141, %r14141, %r8521;
	ld.global.u32 	%r8522, [%rd61+8];
	xor.b32  	%r14140, %r14140, %r8522;
	ld.global.u32 	%r8523, [%rd61+12];
	xor.b32  	%r14139, %r14139, %r8523;
	ld.global.u32 	%r8524, [%rd61+16];
	xor.b32  	%r14138, %r14138, %r8524;
$L__BB1_737:
	and.b32  	%r8526, %r8516, 2;
	setp.eq.s32 	%p275, %r8526, 0;
	@%p275 bra 	$L__BB1_739;
	ld.global.u32 	%r8527, [%rd61+20];
	xor.b32  	%r14142, %r14142, %r8527;
	ld.global.u32 	%r8528, [%rd61+24];
	xor.b32  	%r14141, %r14141, %r8528;
	ld.global.u32 	%r8529, [%rd61+28];
	xor.b32  	%r14140, %r14140, %r8529;
	ld.global.u32 	%r8530, [%rd61+32];
	xor.b32  	%r14139, %r14139, %r8530;
	ld.global.u32 	%r8531, [%rd61+36];
	xor.b32  	%r14138, %r14138, %r8531;
$L__BB1_739:
	and.b32  	%r8533, %r8516, 4;
	setp.eq.s32 	%p276, %r8533, 0;
	@%p276 bra 	$L__BB1_741;
	ld.global.u32 	%r8534, [%rd61+40];
	xor.b32  	%r14142, %r14142, %r8534;
	ld.global.u32 	%r8535, [%rd61+44];
	xor.b32  	%r14141, %r14141, %r8535;
	ld.global.u32 	%r8536, [%rd61+48];
	xor.b32  	%r14140, %r14140, %r8536;
	ld.global.u32 	%r8537, [%rd61+52];
	xor.b32  	%r14139, %r14139, %r8537;
	ld.global.u32 	%r8538, [%rd61+56];
	xor.b32  	%r14138, %r14138, %r8538;
$L__BB1_741:
	and.b32  	%r8540, %r8516, 8;
	setp.eq.s32 	%p277, %r8540, 0;
	@%p277 bra 	$L__BB1_743;
	ld.global.u32 	%r8541, [%rd61+60];
	xor.b32  	%r14142, %r14142, %r8541;
	ld.global.u32 	%r8542, [%rd61+64];
	xor.b32  	%r14141, %r14141, %r8542;
	ld.global.u32 	%r8543, [%rd61+68];
	xor.b32  	%r14140, %r14140, %r8543;
	ld.global.u32 	%r8544, [%rd61+72];
	xor.b32  	%r14139, %r14139, %r8544;
	ld.global.u32 	%r8545, [%rd61+76];
	xor.b32  	%r14138, %r14138, %r8545;
$L__BB1_743:
	and.b32  	%r8547, %r8516, 16;
	setp.eq.s32 	%p278, %r8547, 0;
	@%p278 bra 	$L__BB1_745;
	ld.global.u32 	%r8548, [%rd61+80];
	xor.b32  	%r14142, %r14142, %r8548;
	ld.global.u32 	%r8549, [%rd61+84];
	xor.b32  	%r14141, %r14141, %r8549;
	ld.global.u32 	%r8550, [%rd61+88];
	xor.b32  	%r14140, %r14140, %r8550;
	ld.global.u32 	%r8551, [%rd61+92];
	xor.b32  	%r14139, %r14139, %r8551;
	ld.global.u32 	%r8552, [%rd61+96];
	xor.b32  	%r14138, %r14138, %r8552;
$L__BB1_745:
	and.b32  	%r8554, %r8516, 32;
	setp.eq.s32 	%p279, %r8554, 0;
	@%p279 bra 	$L__BB1_747;
	ld.global.u32 	%r8555, [%rd61+100];
	xor.b32  	%r14142, %r14142, %r8555;
	ld.global.u32 	%r8556, [%rd61+104];
	xor.b32  	%r14141, %r14141, %r8556;
	ld.global.u32 	%r8557, [%rd61+108];
	xor.b32  	%r14140, %r14140, %r8557;
	ld.global.u32 	%r8558, [%rd61+112];
	xor.b32  	%r14139, %r14139, %r8558;
	ld.global.u32 	%r8559, [%rd61+116];
	xor.b32  	%r14138, %r14138, %r8559;
$L__BB1_747:
	and.b32  	%r8561, %r8516, 64;
	setp.eq.s32 	%p280, %r8561, 0;
	@%p280 bra 	$L__BB1_749;
	ld.global.u32 	%r8562, [%rd61+120];
	xor.b32  	%r14142, %r14142, %r8562;
	ld.global.u32 	%r8563, [%rd61+124];
	xor.b32  	%r14141, %r14141, %r8563;
	ld.global.u32 	%r8564, [%rd61+128];
	xor.b32  	%r14140, %r14140, %r8564;
	ld.global.u32 	%r8565, [%rd61+132];
	xor.b32  	%r14139, %r14139, %r8565;
	ld.global.u32 	%r8566, [%rd61+136];
	xor.b32  	%r14138, %r14138, %r8566;
$L__BB1_749:
	and.b32  	%r8568, %r8516, 128;
	setp.eq.s32 	%p281, %r8568, 0;
	@%p281 bra 	$L__BB1_751;
	ld.global.u32 	%r8569, [%rd61+140];
	xor.b32  	%r14142, %r14142, %r8569;
	ld.global.u32 	%r8570, [%rd61+144];
	xor.b32  	%r14141, %r14141, %r8570;
	ld.global.u32 	%r8571, [%rd61+148];
	xor.b32  	%r14140, %r14140, %r8571;
	ld.global.u32 	%r8572, [%rd61+152];
	xor.b32  	%r14139, %r14139, %r8572;
	ld.global.u32 	%r8573, [%rd61+156];
	xor.b32  	%r14138, %r14138, %r8573;
$L__BB1_751:
	and.b32  	%r8575, %r8516, 256;
	setp.eq.s32 	%p282, %r8575, 0;
	@%p282 bra 	$L__BB1_753;
	ld.global.u32 	%r8576, [%rd61+160];
	xor.b32  	%r14142, %r14142, %r8576;
	ld.global.u32 	%r8577, [%rd61+164];
	xor.b32  	%r14141, %r14141, %r8577;
	ld.global.u32 	%r8578, [%rd61+168];
	xor.b32  	%r14140, %r14140, %r8578;
	ld.global.u32 	%r8579, [%rd61+172];
	xor.b32  	%r14139, %r14139, %r8579;
	ld.global.u32 	%r8580, [%rd61+176];
	xor.b32  	%r14138, %r14138, %r8580;
$L__BB1_753:
	and.b32  	%r8582, %r8516, 512;
	setp.eq.s32 	%p283, %r8582, 0;
	@%p283 bra 	$L__BB1_755;
	ld.global.u32 	%r8583, [%rd61+180];
	xor.b32  	%r14142, %r14142, %r8583;
	ld.global.u32 	%r8584, [%rd61+184];
	xor.b32  	%r14141, %r14141, %r8584;
	ld.global.u32 	%r8585, [%rd61+188];
	xor.b32  	%r14140, %r14140, %r8585;
	ld.global.u32 	%r8586, [%rd61+192];
	xor.b32  	%r14139, %r14139, %r8586;
	ld.global.u32 	%r8587, [%rd61+196];
	xor.b32  	%r14138, %r14138, %r8587;
$L__BB1_755:
	and.b32  	%r8589, %r8516, 1024;
	setp.eq.s32 	%p284, %r8589, 0;
	@%p284 bra 	$L__BB1_757;
	ld.global.u32 	%r8590, [%rd61+200];
	xor.b32  	%r14142, %r14142, %r8590;
	ld.global.u32 	%r8591, [%rd61+204];
	xor.b32  	%r14141, %r14141, %r8591;
	ld.global.u32 	%r8592, [%rd61+208];
	xor.b32  	%r14140, %r14140, %r8592;
	ld.global.u32 	%r8593, [%rd61+212];
	xor.b32  	%r14139, %r14139, %r8593;
	ld.global.u32 	%r8594, [%rd61+216];
	xor.b32  	%r14138, %r14138, %r8594;
$L__BB1_757:
	and.b32  	%r8596, %r8516, 2048;
	setp.eq.s32 	%p285, %r8596, 0;
	@%p285 bra 	$L__BB1_759;
	ld.global.u32 	%r8597, [%rd61+220];
	xor.b32  	%r14142, %r14142, %r8597;
	ld.global.u32 	%r8598, [%rd61+224];
	xor.b32  	%r14141, %r14141, %r8598;
	ld.global.u32 	%r8599, [%rd61+228];
	xor.b32  	%r14140, %r14140, %r8599;
	ld.global.u32 	%r8600, [%rd61+232];
	xor.b32  	%r14139, %r14139, %r8600;
	ld.global.u32 	%r8601, [%rd61+236];
	xor.b32  	%r14138, %r14138, %r8601;
$L__BB1_759:
	and.b32  	%r8603, %r8516, 4096;
	setp.eq.s32 	%p286, %r8603, 0;
	@%p286 bra 	$L__BB1_761;
	ld.global.u32 	%r8604, [%rd61+240];
	xor.b32  	%r14142, %r14142, %r8604;
	ld.global.u32 	%r8605, [%rd61+244];
	xor.b32  	%r14141, %r14141, %r8605;
	ld.global.u32 	%r8606, [%rd61+248];
	xor.b32  	%r14140, %r14140, %r8606;
	ld.global.u32 	%r8607, [%rd61+252];
	xor.b32  	%r14139, %r14139, %r8607;
	ld.global.u32 	%r8608, [%rd61+256];
	xor.b32  	%r14138, %r14138, %r8608;
$L__BB1_761:
	and.b32  	%r8610, %r8516, 8192;
	setp.eq.s32 	%p287, %r8610, 0;
	@%p287 bra 	$L__BB1_763;
	ld.global.u32 	%r8611, [%rd61+260];
	xor.b32  	%r14142, %r14142, %r8611;
	ld.global.u32 	%r8612, [%rd61+264];
	xor.b32  	%r14141, %r14141, %r8612;
	ld.global.u32 	%r8613, [%rd61+268];
	xor.b32  	%r14140, %r14140, %r8613;
	ld.global.u32 	%r8614, [%rd61+272];
	xor.b32  	%r14139, %r14139, %r8614;
	ld.global.u32 	%r8615, [%rd61+276];
	xor.b32  	%r14138, %r14138, %r8615;
$L__BB1_763:
	and.b32  	%r8617, %r8516, 16384;
	setp.eq.s32 	%p288, %r8617, 0;
	@%p288 bra 	$L__BB1_765;
	ld.global.u32 	%r8618, [%rd61+280];
	xor.b32  	%r14142, %r14142, %r8618;
	ld.global.u32 	%r8619, [%rd61+284];
	xor.b32  	%r14141, %r14141, %r8619;
	ld.global.u32 	%r8620, [%rd61+288];
	xor.b32  	%r14140, %r14140, %r8620;
	ld.global.u32 	%r8621, [%rd61+292];
	xor.b32  	%r14139, %r14139, %r8621;
	ld.global.u32 	%r8622, [%rd61+296];
	xor.b32  	%r14138, %r14138, %r8622;
$L__BB1_765:
	and.b32  	%r8624, %r8516, 32768;
	setp.eq.s32 	%p289, %r8624, 0;
	@%p289 bra 	$L__BB1_767;
	ld.global.u32 	%r8625, [%rd61+300];
	xor.b32  	%r14142, %r14142, %r8625;
	ld.global.u32 	%r8626, [%rd61+304];
	xor.b32  	%r14141, %r14141, %r8626;
	ld.global.u32 	%r8627, [%rd61+308];
	xor.b32  	%r14140, %r14140, %r8627;
	ld.global.u32 	%r8628, [%rd61+312];
	xor.b32  	%r14139, %r14139, %r8628;
	ld.global.u32 	%r8629, [%rd61+316];
	xor.b32  	%r14138, %r14138, %r8629;
$L__BB1_767:
	add.s32 	%r14137, %r14137, 16;
	setp.ne.s32 	%p290, %r14137, 32;
	@%p290 bra 	$L__BB1_735;
	mad.lo.s32 	%r8630, %r14131, -31, %r3520;
	add.s32 	%r14131, %r8630, 1;
	setp.ne.s32 	%p291, %r14131, 5;
	@%p291 bra 	$L__BB1_734;
	st.local.u32 	[%rd1+4], %r14142;
	st.local.v2.u32 	[%rd1+8], {%r14141, %r14140};
	st.local.v2.u32 	[%rd1+16], {%r14139, %r14138};
	setp.ne.s64 	%p292, %rd59, 3;
	@%p292 bra 	$L__BB1_807;
	mov.b32 	%r14138, 0;
	mov.u32 	%r14139, %r14138;
	mov.u32 	%r14140, %r14138;
	mov.u32 	%r14141, %r14138;
	mov.u32 	%r14142, %r14138;
	mov.u32 	%r14223, %r14138;
$L__BB1_771:
	mul.wide.u32 	%rd178, %r14223, 4;
	add.s64 	%rd179, %rd1, %rd178;
	ld.local.u32 	%r3695, [%rd179+4];
	shl.b32 	%r3696, %r14223, 5;
	mov.b32 	%r14229, 0;
$L__BB1_772:
	.pragma "nounroll";
	shr.u32 	%r8633, %r3695, %r14229;
	and.b32  	%r8634, %r8633, 1;
	setp.eq.b32 	%p293, %r8634, 1;
	not.pred 	%p294, %p293;
	add.s32 	%r8635, %r3696, %r14229;
	mul.lo.s32 	%r8636, %r8635, 5;
	mul.wide.u32 	%rd180, %r8636, 4;
	add.s64 	%rd62, %rd72, %rd180;
	@%p294 bra 	$L__BB1_774;
	ld.global.u32 	%r8637, [%rd62];
	xor.b32  	%r14142, %r14142, %r8637;
	ld.global.u32 	%r8638, [%rd62+4];
	xor.b32  	%r14141, %r14141, %r8638;
	ld.global.u32 	%r8639, [%rd62+8];
	xor.b32  	%r14140, %r14140, %r8639;
	ld.global.u32 	%r8640, [%rd62+12];
	xor.b32  	%r14139, %r14139, %r8640;
	ld.global.u32 	%r8641, [%rd62+16];
	xor.b32  	%r14138, %r14138, %r8641;
$L__BB1_774:
	and.b32  	%r8643, %r8633, 2;
	setp.eq.s32 	%p295, %r8643, 0;
	@%p295 bra 	$L__BB1_776;
	ld.global.u32 	%r8644, [%rd62+20];
	xor.b32  	%r14142, %r14142, %r8644;
	ld.global.u32 	%r8645, [%rd62+24];
	xor.b32  	%r14141, %r14141, %r8645;
	ld.global.u32 	%r8646, [%rd62+28];
	xor.b32  	%r14140, %r14140, %r8646;
	ld.global.u32 	%r8647, [%rd62+32];
	xor.b32  	%r14139, %r14139, %r8647;
	ld.global.u32 	%r8648, [%rd62+36];
	xor.b32  	%r14138, %r14138, %r8648;
$L__BB1_776:
	and.b32  	%r8650, %r8633, 4;
	setp.eq.s32 	%p296, %r8650, 0;
	@%p296 bra 	$L__BB1_778;
	ld.global.u32 	%r8651, [%rd62+40];
	xor.b32  	%r14142, %r14142, %r8651;
	ld.global.u32 	%r8652, [%rd62+44];
	xor.b32  	%r14141, %r14141, %r8652;
	ld.global.u32 	%r8653, [%rd62+48];
	xor.b32  	%r14140, %r14140, %r8653;
	ld.global.u32 	%r8654, [%rd62+52];
	xor.b32  	%r14139, %r14139, %r8654;
	ld.global.u32 	%r8655, [%rd62+56];
	xor.b32  	%r14138, %r14138, %r8655;
$L__BB1_778:
	and.b32  	%r8657, %r8633, 8;
	setp.eq.s32 	%p297, %r8657, 0;
	@%p297 bra 	$L__BB1_780;
	ld.global.u32 	%r8658, [%rd62+60];
	xor.b32  	%r14142, %r14142, %r8658;
	ld.global.u32 	%r8659, [%rd62+64];
	xor.b32  	%r14141, %r14141, %r8659;
	ld.global.u32 	%r8660, [%rd62+68];
	xor.b32  	%r14140, %r14140, %r8660;
	ld.global.u32 	%r8661, [%rd62+72];
	xor.b32  	%r14139, %r14139, %r8661;
	ld.global.u32 	%r8662, [%rd62+76];
	xor.b32  	%r14138, %r14138, %r8662;
$L__BB1_780:
	and.b32  	%r8664, %r8633, 16;
	setp.eq.s32 	%p298, %r8664, 0;
	@%p298 bra 	$L__BB1_782;
	ld.global.u32 	%r8665, [%rd62+80];
	xor.b32  	%r14142, %r14142, %r8665;
	ld.global.u32 	%r8666, [%rd62+84];
	xor.b32  	%r14141, %r14141, %r8666;
	ld.global.u32 	%r8667, [%rd62+88];
	xor.b32  	%r14140, %r14140, %r8667;
	ld.global.u32 	%r8668, [%rd62+92];
	xor.b32  	%r14139, %r14139, %r8668;
	ld.global.u32 	%r8669, [%rd62+96];
	xor.b32  	%r14138, %r14138, %r8669;
$L__BB1_782:
	and.b32  	%r8671, %r8633, 32;
	setp.eq.s32 	%p299, %r8671, 0;
	@%p299 bra 	$L__BB1_784;
	ld.global.u32 	%r8672, [%rd62+100];
	xor.b32  	%r14142, %r14142, %r8672;
	ld.global.u32 	%r8673, [%rd62+104];
	xor.b32  	%r14141, %r14141, %r8673;
	ld.global.u32 	%r8674, [%rd62+108];
	xor.b32  	%r14140, %r14140, %r8674;
	ld.global.u32 	%r8675, [%rd62+112];
	xor.b32  	%r14139, %r14139, %r8675;
	ld.global.u32 	%r8676, [%rd62+116];
	xor.b32  	%r14138, %r14138, %r8676;
$L__BB1_784:
	and.b32  	%r8678, %r8633, 64;
	setp.eq.s32 	%p300, %r8678, 0;
	@%p300 bra 	$L__BB1_786;
	ld.global.u32 	%r8679, [%rd62+120];
	xor.b32  	%r14142, %r14142, %r8679;
	ld.global.u32 	%r8680, [%rd62+124];
	xor.b32  	%r14141, %r14141, %r8680;
	ld.global.u32 	%r8681, [%rd62+128];
	xor.b32  	%r14140, %r14140, %r8681;
	ld.global.u32 	%r8682, [%rd62+132];
	xor.b32  	%r14139, %r14139, %r8682;
	ld.global.u32 	%r8683, [%rd62+136];
	xor.b32  	%r14138, %r14138, %r8683;
$L__BB1_786:
	and.b32  	%r8685, %r8633, 128;
	setp.eq.s32 	%p301, %r8685, 0;
	@%p301 bra 	$L__BB1_788;
	ld.global.u32 	%r8686, [%rd62+140];
	xor.b32  	%r14142, %r14142, %r8686;
	ld.global.u32 	%r8687, [%rd62+144];
	xor.b32  	%r14141, %r14141, %r8687;
	ld.global.u32 	%r8688, [%rd62+148];
	xor.b32  	%r14140, %r14140, %r8688;
	ld.global.u32 	%r8689, [%rd62+152];
	xor.b32  	%r14139, %r14139, %r8689;
	ld.global.u32 	%r8690, [%rd62+156];
	xor.b32  	%r14138, %r14138, %r8690;
$L__BB1_788:
	and.b32  	%r8692, %r8633, 256;
	setp.eq.s32 	%p302, %r8692, 0;
	@%p302 bra 	$L__BB1_790;
	ld.global.u32 	%r8693, [%rd62+160];
	xor.b32  	%r14142, %r14142, %r8693;
	ld.global.u32 	%r8694, [%rd62+164];
	xor.b32  	%r14141, %r14141, %r8694;
	ld.global.u32 	%r8695, [%rd62+168];
	xor.b32  	%r14140, %r14140, %r8695;
	ld.global.u32 	%r8696, [%rd62+172];
	xor.b32  	%r14139, %r14139, %r8696;
	ld.global.u32 	%r8697, [%rd62+176];
	xor.b32  	%r14138, %r14138, %r8697;
$L__BB1_790:
	and.b32  	%r8699, %r8633, 512;
	setp.eq.s32 	%p303, %r8699, 0;
	@%p303 bra 	$L__BB1_792;
	ld.global.u32 	%r8700, [%rd62+180];
	xor.b32  	%r14142, %r14142, %r8700;
	ld.global.u32 	%r8701, [%rd62+184];
	xor.b32  	%r14141, %r14141, %r8701;
	ld.global.u32 	%r8702, [%rd62+188];
	xor.b32  	%r14140, %r14140, %r8702;
	ld.global.u32 	%r8703, [%rd62+192];
	xor.b32  	%r14139, %r14139, %r8703;
	ld.global.u32 	%r8704, [%rd62+196];
	xor.b32  	%r14138, %r14138, %r8704;
$L__BB1_792:
	and.b32  	%r8706, %r8633, 1024;
	setp.eq.s32 	%p304, %r8706, 0;
	@%p304 bra 	$L__BB1_794;
	ld.global.u32 	%r8707, [%rd62+200];
	xor.b32  	%r14142, %r14142, %r8707;
	ld.global.u32 	%r8708, [%rd62+204];
	xor.b32  	%r14141, %r14141, %r8708;
	ld.global.u32 	%r8709, [%rd62+208];
	xor.b32  	%r14140, %r14140, %r8709;
	ld.global.u32 	%r8710, [%rd62+212];
	xor.b32  	%r14139, %r14139, %r8710;
	ld.global.u32 	%r8711, [%rd62+216];
	xor.b32  	%r14138, %r14138, %r8711;
$L__BB1_794:
	and.b32  	%r8713, %r8633, 2048;
	setp.eq.s32 	%p305, %r8713, 0;
	@%p305 bra 	$L__BB1_796;
	ld.global.u32 	%r8714, [%rd62+220];
	xor.b32  	%r14142, %r14142, %r8714;
	ld.global.u32 	%r8715, [%rd62+224];
	xor.b32  	%r14141, %r14141, %r8715;
	ld.global.u32 	%r8716, [%rd62+228];
	xor.b32  	%r14140, %r14140, %r8716;
	ld.global.u32 	%r8717, [%rd62+232];
	xor.b32  	%r14139, %r14139, %r8717;
	ld.global.u32 	%r8718, [%rd62+236];
	xor.b32  	%r14138, %r14138, %r8718;
$L__BB1_796:
	and.b32  	%r8720, %r8633, 4096;
	setp.eq.s32 	%p306, %r8720, 0;
	@%p306 bra 	$L__BB1_798;
	ld.global.u32 	%r8721, [%rd62+240];
	xor.b32  	%r14142, %r14142, %r8721;
	ld.global.u32 	%r8722, [%rd62+244];
	xor.b32  	%r14141, %r14141, %r8722;
	ld.global.u32 	%r8723, [%rd62+248];
	xor.b32  	%r14140, %r14140, %r8723;
	ld.global.u32 	%r8724, [%rd62+252];
	xor.b32  	%r14139, %r14139, %r8724;
	ld.global.u32 	%r8725, [%rd62+256];
	xor.b32  	%r14138, %r14138, %r8725;
$L__BB1_798:
	and.b32  	%r8727, %r8633, 8192;
	setp.eq.s32 	%p307, %r8727, 0;
	@%p307 bra 	$L__BB1_800;
	ld.global.u32 	%r8728, [%rd62+260];
	xor.b32  	%r14142, %r14142, %r8728;
	ld.global.u32 	%r8729, [%rd62+264];
	xor.b32  	%r14141, %r14141, %r8729;
	ld.global.u32 	%r8730, [%rd62+268];
	xor.b32  	%r14140, %r14140, %r8730;
	ld.global.u32 	%r8731, [%rd62+272];
	xor.b32  	%r14139, %r14139, %r8731;
	ld.global.u32 	%r8732, [%rd62+276];
	xor.b32  	%r14138, %r14138, %r8732;
$L__BB1_800:
	and.b32  	%r8734, %r8633, 16384;
	setp.eq.s32 	%p308, %r8734, 0;
	@%p308 bra 	$L__BB1_802;
	ld.global.u32 	%r8735, [%rd62+280];
	xor.b32  	%r14142, %r14142, %r8735;
	ld.global.u32 	%r8736, [%rd62+284];
	xor.b32  	%r14141, %r14141, %r8736;
	ld.global.u32 	%r8737, [%rd62+288];
	xor.b32  	%r14140, %r14140, %r8737;
	ld.global.u32 	%r8738, [%rd62+292];
	xor.b32  	%r14139, %r14139, %r8738;
	ld.global.u32 	%r8739, [%rd62+296];
	xor.b32  	%r14138, %r14138, %r8739;
$L__BB1_802:
	and.b32  	%r8741, %r8633, 32768;
	setp.eq.s32 	%p309, %r8741, 0;
	@%p309 bra 	$L__BB1_804;
	ld.global.u32 	%r8742, [%rd62+300];
	xor.b32  	%r14142, %r14142, %r8742;
	ld.global.u32 	%r8743, [%rd62+304];
	xor.b32  	%r14141, %r14141, %r8743;
	ld.global.u32 	%r8744, [%rd62+308];
	xor.b32  	%r14140, %r14140, %r8744;
	ld.global.u32 	%r8745, [%rd62+312];
	xor.b32  	%r14139, %r14139, %r8745;
	ld.global.u32 	%r8746, [%rd62+316];
	xor.b32  	%r14138, %r14138, %r8746;
$L__BB1_804:
	add.s32 	%r14229, %r14229, 16;
	setp.ne.s32 	%p310, %r14229, 32;
	@%p310 bra 	$L__BB1_772;
	mad.lo.s32 	%r8747, %r14223, -31, %r3696;
	add.s32 	%r14223, %r8747, 1;
	setp.ne.s32 	%p311, %r14223, 5;
	@%p311 bra 	$L__BB1_771;
	st.local.u32 	[%rd1+4], %r14142;
	st.local.v2.u32 	[%rd1+8], {%r14141, %r14140};
	st.local.v2.u32 	[%rd1+16], {%r14139, %r14138};
$L__BB1_807:
	shr.u64 	%rd307, %rd58, 2;
	add.s32 	%r14033, %r14033, 1;
	setp.gt.u64 	%p312, %rd58, 3;
	@%p312 bra 	$L__BB1_696;
$L__BB1_808:
	add.s32 	%r8748, %r3328, %r3334;
	st.local.u32 	[%rd1], %r8748;
	mov.b32 	%r8749, 0;
	st.local.u32 	[%rd1+24], %r8749;
	st.local.v2.u32 	[%rd2], {%r3335, %r8749};
	mov.u64 	%rd181, $str;
	cvta.global.u64 	%rd182, %rd181;
	{ // callseq 42, 0
	.param .b64 param0;
	st.param.b64 	[param0], %rd182;
	.param .b64 param1;
	st.param.b64 	[param1], %rd107;
	.param .b32 retval0;
	call.uni (retval0), 
	vprintf, 
	(
	param0, 
	param1
	);
	ld.param.b32 	%r8750, [retval0];
	} // callseq 42
	shr.u32 	%r8752, %r14142, 2;
	xor.b32  	%r8753, %r8752, %r14142;
	shl.b32 	%r8754, %r14138, 4;
	shl.b32 	%r8755, %r8753, 1;
	xor.b32  	%r8756, %r8755, %r8754;
	xor.b32  	%r8757, %r8756, %r8753;
	xor.b32  	%r8758, %r8757, %r14138;
	add.s32 	%r8759, %r8748, %r8758;
	add.s32 	%r8760, %r8759, 362437;
	cvt.rn.f32.u32 	%f65, %r8760;
	fma.rn.f32 	%f66, %f65, 0f2F800000, 0f2F000000;
	cvt.f64.f32 	%fd33, %f66;
	st.local.f64 	[%rd2], %fd33;
	mov.u64 	%rd184, $str$1;
	cvta.global.u64 	%rd185, %rd184;
	{ // callseq 43, 0
	.param .b64 param0;
	st.param.b64 	[param0], %rd185;
	.param .b64 param1;
	st.param.b64 	[param1], %rd107;
	.param .b32 retval0;
	call.uni (retval0), 
	vprintf, 
	(
	param0, 
	param1
	);
	ld.param.b32 	%r8761, [retval0];
	} // callseq 43
	shr.u32 	%r8763, %r14141, 2;
	xor.b32  	%r8764, %r8763, %r14141;
	shl.b32 	%r8765, %r8758, 4;
	shl.b32 	%r8766, %r8764, 1;
	xor.b32  	%r8767, %r8766, %r8765;
	xor.b32  	%r8768, %r8767, %r8764;
	xor.b32  	%r8769, %r8768, %r8758;
	add.s32 	%r8770, %r8748, %r8769;
	add.s32 	%r8771, %r8770, 724874;
	cvt.rn.f32.u32 	%f67, %r8771;
	fma.rn.f32 	%f68, %f67, 0f2F800000, 0f2F000000;
	cvt.f64.f32 	%fd34, %f68;
	st.local.f64 	[%rd2], %fd34;
	{ // callseq 44, 0
	.param .b64 param0;
	st.param.b64 	[param0], %rd185;
	.param .b64 param1;
	st.param.b64 	[param1], %rd107;
	.param .b32 retval0;
	call.uni (retval0), 
	vprintf, 
	(
	param0, 
	param1
	);
	ld.param.b32 	%r8772, [retval0];
	} // callseq 44
	shr.u32 	%r8774, %r14140, 2;
	xor.b32  	%r8775, %r8774, %r14140;
	shl.b32 	%r8776, %r8769, 4;
	shl.b32 	%r8777, %r8775, 1;
	xor.b32  	%r8778, %r8777, %r8776;
	xor.b32  	%r8779, %r8778, %r8775;
	xor.b32  	%r8780, %r8779, %r8769;
	add.s32 	%r8781, %r8748, %r8780;
	add.s32 	%r8782, %r8781, 1087311;
	cvt.rn.f32.u32 	%f69, %r8782;
	fma.rn.f32 	%f70, %f69, 0f2F800000, 0f2F000000;
	cvt.f64.f32 	%fd35, %f70;
	st.local.f64 	[%rd2], %fd35;
	{ // callseq 45, 0
	.param .b64 param0;
	st.param.b64 	[param0], %rd185;
	.param .b64 param1;
	st.param.b64 	[param1], %rd107;
	.param .b32 retval0;
	call.uni (retval0), 
	vprintf, 
	(
	param0, 
	param1
	);
	ld.param.b32 	%r8783, [retval0];
	} // callseq 45
	shr.u32 	%r8785, %r14139, 2;
	xor.b32  	%r8786, %r8785, %r14139;
	shl.b32 	%r8787, %r8780, 4;
	shl.b32 	%r8788, %r8786, 1;
	xor.b32  	%r8789, %r8788, %r8787;
	xor.b32  	%r8790, %r8789, %r8786;
	xor.b32  	%r8791, %r8790, %r8780;
	add.s32 	%r8792, %r8748, %r8791;
	add.s32 	%r8793, %r8792, 1449748;
	cvt.rn.f32.u32 	%f71, %r8793;
	fma.rn.f32 	%f72, %f71, 0f2F800000, 0f2F000000;
	cvt.f64.f32 	%fd36, %f72;
	st.local.f64 	[%rd2], %fd36;
	{ // callseq 46, 0
	.param .b64 param0;
	st.param.b64 	[param0], %rd185;
	.param .b64 param1;
	st.param.b64 	[param1], %rd107;
	.param .b32 retval0;
	call.uni (retval0), 
	vprintf, 
	(
	param0, 
	param1
	);
	ld.param.b32 	%r8794, [retval0];
	} // callseq 46
	mov.u64 	%rd186, $str$2;
	cvta.global.u64 	%rd187, %rd186;
	{ // callseq 47, 0
	.param .b64 param0;
	st.param.b64 	[param0], %rd187;
	.param .b64 param1;
	st.param.b64 	[param1], 0;
	.param .b32 retval0;
	call.uni (retval0), 
	vprintf, 
	(
	param0, 
	param1
	);
	ld.param.b32 	%r8796, [retval0];
	} // callseq 47
	shr.u32 	%r8798, %r14138, 2;
	xor.b32  	%r8799, %r8798, %r14138;
	shl.b32 	%r8800, %r8791, 4;
	shl.b32 	%r8801, %r8799, 1;
	xor.b32  	%r8802, %r8801, %r8800;
	xor.b32  	%r8803, %r8802, %r8799;
	xor.b32  	%r8804, %r8803, %r8791;
	add.s32 	%r8805, %r8748, %r8804;
	add.s32 	%r8806, %r8805, 1812185;
	cvt.rn.f32.u32 	%f73, %r8806;
	fma.rn.f32 	%f74, %f73, 0f2F800000, 0f2F000000;
	cvt.f64.f32 	%fd37, %f74;
	st.local.f64 	[%rd2], %fd37;
	{ // callseq 48, 0
	.param .b64 param0;
	st.param.b64 	[param0], %rd185;
	.param .b64 param1;
	st.param.b64 	[param1], %rd107;
	.param .b32 retval0;
	call.uni (retval0), 
	vprintf, 
	(
	param0, 
	param1
	);
	ld.param.b32 	%r8807, [retval0];
	} // callseq 48
	shr.u32 	%r8809, %r8758, 2;
	xor.b32  	%r8810, %r8809, %r8758;
	shl.b32 	%r8811, %r8804, 4;
	shl.b32 	%r8812, %r8810, 1;
	xor.b32  	%r8813, %r8812, %r8811;
	xor.b32  	%r8814, %r8813, %r8810;
	xor.b32  	%r8815, %r8814, %r8804;
	add.s32 	%r8816, %r8748, %r8815;
	add.s32 	%r8817, %r8816, 2174622;
	cvt.rn.f32.u32 	%f75, %r8817;
	fma.rn.f32 	%f76, %f75, 0f2F800000, 0f2F000000;
	cvt.f64.f32 	%fd38, %f76;
	st.local.f64 	[%rd2], %fd38;
	{ // callseq 49, 0
	.param .b64 param0;
	st.param.b64 	[param0], %rd185;
	.param .b64 param1;
	st.param.b64 	[param1], %rd107;
	.param .b32 retval0;
	call.uni (retval0), 
	vprintf, 
	(
	param0, 
	param1
	);
	ld.param.b32 	%r8818, [retval0];
	} // callseq 49
	shr.u32 	%r8820, %r8769, 2;
	xor.b32  	%r8821, %r8820, %r8769;
	shl.b32 	%r8822, %r8815, 4;
	shl.b32 	%r8823, %r8821, 1;
	xor.b32  	%r8824, %r8823, %r8822;
	xor.b32  	%r8825, %r8824, %r8821;
	xor.b32  	%r8826, %r8825, %r8815;
	add.s32 	%r8827, %r8748, %r8826;
	add.s32 	%r8828, %r8827, 2537059;
	cvt.rn.f32.u32 	%f77, %r8828;
	fma.rn.f32 	%f78, %f77, 0f2F800000, 0f2F000000;
	cvt.f64.f32 	%fd39, %f78;
	st.local.f64 	[%rd2], %fd39;
	{ // callseq 50, 0
	.param .b64 param0;
	st.param.b64 	[param0], %rd185;
	.param .b64 param1;
	st.param.b64 	[param1], %rd107;
	.param .b32 retval0;
	call.uni (retval0), 
	vprintf, 
	(
	param0, 
	param1
	);
	ld.param.b32 	%r8829, [retval0];
	} // callseq 50
	shr.u32 	%r8831, %r8780, 2;
	xor.b32  	%r8832, %r8831, %r8780;
	shl.b32 	%r8833, %r8826, 4;
	shl.b32 	%r8834, %r8832, 1;
	xor.b32  	%r8835, %r8834, %r8833;
	xor.b32  	%r8836, %r8835, %r8832;
	xor.b32  	%r8837, %r8836, %r8826;
	add.s32 	%r8838, %r8748, %r8837;
	add.s32 	%r8839, %r8838, 2899496;
	cvt.rn.f32.u32 	%f79, %r8839;
	fma.rn.f32 	%f80, %f79, 0f2F800000, 0f2F000000;
	cvt.f64.f32 	%fd40, %f80;
	st.local.f64 	[%rd2], %fd40;
	{ // callseq 51, 0
	.param .b64 param0;
	st.param.b64 	[param0], %rd185;
	.param .b64 param1;
	st.param.b64 	[param1], %rd107;
	.param .b32 retval0;
	call.uni (retval0), 
	vprintf, 
	(
	param0, 
	param1
	);
	ld.param.b32 	%r8840, [retval0];
	} // callseq 51
	{ // callseq 52, 0
	.param .b64 param0;
	st.param.b64 	[param0], %rd187;
	.param .b64 param1;
	st.param.b64 	[param1], 0;
	.param .b32 retval0;
	call.uni (retval0), 
	vprintf, 
	(
	param0, 
	param1
	);
	ld.param.b32 	%r8842, [retval0];
	} // callseq 52
	shr.u32 	%r8844, %r8791, 2;
	xor.b32  	%r8845, %r8844, %r8791;
	shl.b32 	%r8846, %r8837, 4;
	shl.b32 	%r8847, %r8845, 1;
	xor.b32  	%r8848, %r8847, %r8846;
	xor.b32  	%r8849, %r8848, %r8845;
	xor.b32  	%r8850, %r8849, %r8837;
	add.s32 	%r8851, %r8748, %r8850;
	add.s32 	%r8852, %r8851, 3261933;
	cvt.rn.f32.u32 	%f81, %r8852;
	fma.rn.f32 	%f82, %f81, 0f2F800000, 0f2F000000;
	cvt.f64.f32 	%fd41, %f82;
	st.local.f64 	[%rd2], %fd41;
	{ // callseq 53, 0
	.param .b64 param0;
	st.param.b64 	[param0], %rd185;
	.param .b64 param1;
	st.param.b64 	[param1], %rd107;
	.param .b32 retval0;
	call.uni (retval0), 
	vprintf, 
	(
	param0, 
	param1
	);
	ld.param.b32 	%r8853, [retval0];
	} // callseq 53
	shr.u32 	%r8855, %r8804, 2;
	xor.b32  	%r8856, %r8855, %r8804;
	shl.b32 	%r8857, %r8850, 4;
	shl.b32 	%r8858, %r8856, 1;
	xor.b32  	%r8859, %r8858, %r8857;
	xor.b32  	%r8860, %r8859, %r8856;
	xor.b32  	%r8861, %r8860, %r8850;
	add.s32 	%r8862, %r8748, %r8861;
	add.s32 	%r8863, %r8862, 3624370;
	cvt.rn.f32.u32 	%f83, %r8863;
	fma.rn.f32 	%f84, %f83, 0f2F800000, 0f2F000000;
	cvt.f64.f32 	%fd42, %f84;
	st.local.f64 	[%rd2], %fd42;
	{ // callseq 54, 0
	.param .b64 param0;
	st.param.b64 	[param0], %rd185;
	.param .b64 param1;
	st.param.b64 	[param1], %rd107;
	.param .b32 retval0;
	call.uni (retval0), 
	vprintf, 
	(
	param0, 
	param1
	);
	ld.param.b32 	%r8864, [retval0];
	} // callseq 54
	shr.u32 	%r8866, %r8815, 2;
	xor.b32  	%r8867, %r8866, %r8815;
	shl.b32 	%r8868, %r8861, 4;
	shl.b32 	%r8869, %r8867, 1;
	xor.b32  	%r8870, %r8869, %r8868;
	xor.b32  	%r8871, %r8870, %r8867;
	xor.b32  	%r8872, %r8871, %r8861;
	add.s32 	%r8873, %r8748, %r8872;
	add.s32 	%r8874, %r8873, 3986807;
	cvt.rn.f32.u32 	%f85, %r8874;
	fma.rn.f32 	%f86, %f85, 0f2F800000, 0f2F000000;
	cvt.f64.f32 	%fd43, %f86;
	st.local.f64 	[%rd2], %fd43;
	{ // callseq 55, 0
	.param .b64 param0;
	st.param.b64 	[param0], %rd185;
	.param .b64 param1;
	st.param.b64 	[param1], %rd107;
	.param .b32 retval0;
	call.uni (retval0), 
	vprintf, 
	(
	param0, 
	param1
	);
	ld.param.b32 	%r8875, [retval0];
	} // callseq 55
	shr.u32 	%r8877, %r8826, 2;
	xor.b32  	%r8878, %r8877, %r8826;
	shl.b32 	%r8879, %r8872, 4;
	shl.b32 	%r8880, %r8878, 1;
	xor.b32  	%r8881, %r8880, %r8879;
	xor.b32  	%r8882, %r8881, %r8878;
	xor.b32  	%r8883, %r8882, %r8872;
	add.s32 	%r8884, %r8748, %r8883;
	add.s32 	%r8885, %r8884, 4349244;
	cvt.rn.f32.u32 	%f87, %r8885;
	fma.rn.f32 	%f88, %f87, 0f2F800000, 0f2F000000;
	cvt.f64.f32 	%fd44, %f88;
	st.local.f64 	[%rd2], %fd44;
	{ // callseq 56, 0
	.param .b64 param0;
	st.param.b64 	[param0], %rd185;
	.param .b64 param1;
	st.param.b64 	[param1], %rd107;
	.param .b32 retval0;
	call.uni (retval0), 
	vprintf, 
	(
	param0, 
	param1
	);
	ld.param.b32 	%r8886, [retval0];
	} // callseq 56
	{ // callseq 57, 0
	.param .b64 param0;
	st.param.b64 	[param0], %rd187;
	.param .b64 param1;
	st.param.b64 	[param1], 0;
	.param .b32 retval0;
	call.uni (retval0), 
	vprintf, 
	(
	param0, 
	param1
	);
	ld.param.b32 	%r8888, [retval0];
	} // callseq 57
	shr.u32 	%r8890, %r8837, 2;
	xor.b32  	%r8891, %r8890, %r8837;
	shl.b32 	%r8892, %r8883, 4;
	shl.b32 	%r8893, %r8891, 1;
	xor.b32  	%r8894, %r8893, %r8892;
	xor.b32  	%r8895, %r8894, %r8891;
	xor.b32  	%r8896, %r8895, %r8883;
	add.s32 	%r8897, %r8748, %r8896;
	add.s32 	%r8898, %r8897, 4711681;
	cvt.rn.f32.u32 	%f89, %r8898;
	fma.rn.f32 	%f90, %f89, 0f2F800000, 0f2F000000;
	cvt.f64.f32 	%fd45, %f90;
	st.local.f64 	[%rd2], %fd45;
	{ // callseq 58, 0
	.param .b64 param0;
	st.param.b64 	[param0], %rd185;
	.param .b64 param1;
	st.param.b64 	[param1], %rd107;
	.param .b32 retval0;
	call.uni (retval0), 
	vprintf, 
	(
	param0, 
	param1
	);
	ld.param.b32 	%r8899, [retval0];
	} // callseq 58
	shr.u32 	%r8901, %r8850, 2;
	xor.b32  	%r8902, %r8901, %r8850;
	shl.b32 	%r8903, %r8896, 4;
	shl.b32 	%r8904, %r8902, 1;
	xor.b32  	%r8905, %r8904, %r8903;
	xor.b32  	%r8906, %r8905, %r8902;
	xor.b32  	%r8907, %r8906, %r8896;
	add.s32 	%r8908, %r8748, %r8907;
	add.s32 	%r8909, %r8908, 5074118;
	cvt.rn.f32.u32 	%f91, %r8909;
	fma.rn.f32 	%f92, %f91, 0f2F800000, 0f2F000000;
	cvt.f64.f32 	%fd46, %f92;
	st.local.f64 	[%rd2], %fd46;
	{ // callseq 59, 0
	.param .b64 param0;
	st.param.b64 	[param0], %rd185;
	.param .b64 param1;
	st.param.b64 	[param1], %rd107;
	.param .b32 retval0;
	call.uni (retval0), 
	vprintf, 
	(
	param0, 
	param1
	);
	ld.param.b32 	%r8910, [retval0];
	} // callseq 59
	shr.u32 	%r8912, %r8861, 2;
	xor.b32  	%r8913, %r8912, %r8861;
	shl.b32 	%r8914, %r8907, 4;
	shl.b32 	%r8915, %r8913, 1;
	xor.b32  	%r8916, %r8915, %r8914;
	xor.b32  	%r8917, %r8916, %r8913;
	xor.b32  	%r8918, %r8917, %r8907;
	add.s32 	%r8919, %r8748, %r8918;
	add.s32 	%r8920, %r8919, 5436555;
	cvt.rn.f32.u32 	%f93, %r8920;
	fma.rn.f32 	%f94, %f93, 0f2F800000, 0f2F000000;
	cvt.f64.f32 	%fd47, %f94;
	st.local.f64 	[%rd2], %fd47;
	{ // callseq 60, 0
	.param .b64 param0;
	st.param.b64 	[param0], %rd185;
	.param .b64 param1;
	st.param.b64 	[param1], %rd107;
	.param .b32 retval0;
	call.uni (retval0), 
	vprintf, 
	(
	param0, 
	param1
	);
	ld.param.b32 	%r8921, [retval0];
	} // callseq 60
	shr.u32 	%r8923, %r8872, 2;
	xor.b32  	%r8924, %r8923, %r8872;
	shl.b32 	%r8925, %r8918, 4;
	shl.b32 	%r8926, %r8924, 1;
	xor.b32  	%r8927, %r8926, %r8925;
	xor.b32  	%r8928, %r8927, %r8924;
	xor.b32  	%r8929, %r8928, %r8918;
	add.s32 	%r8930, %r8748, %r8929;
	add.s32 	%r8931, %r8930, 5798992;
	cvt.rn.f32.u32 	%f95, %r8931;
	fma.rn.f32 	%f96, %f95, 0f2F800000, 0f2F000000;
	cvt.f64.f32 	%fd48, %f96;
	st.local.f64 	[%rd2], %fd48;
	{ // callseq 61, 0
	.param .b64 param0;
	st.param.b64 	[param0], %rd185;
	.param .b64 param1;
	st.param.b64 	[param1], %rd107;
	.param .b32 retval0;
	call.uni (retval0), 
	vprintf, 
	(
	param0, 
	param1
	);
	ld.param.b32 	%r8932, [retval0];
	} // callseq 61
	{ // callseq 62, 0
	.param .b64 param0;
	st.param.b64 	[param0], %rd187;
	.param .b64 param1;
	st.param.b64 	[param1], 0;
	.param .b32 retval0;
	call.uni (retval0), 
	vprintf, 
	(
	param0, 
	param1
	);
	ld.param.b32 	%r8934, [retval0];
	} // callseq 62
$L__BB1_809:
	add.s32 	%r3876, %r3326, 256;
	cvt.u64.u32 	%rd188, %r3876;
	setp.le.s64 	%p313, %rd56, %rd188;
	@%p313 bra 	$L__BB1_1389;
	add.s32 	%r3877, %r3327, %r3876;
	st.local.v2.u32 	[%rd1], {%r3328, %r15213};
	st.local.v2.u32 	[%rd1+8], {%r15212, %r15211};
	st.local.v2.u32 	[%rd1+16], {%r15210, %r15209};
	setp.eq.s32 	%p314, %r3877, 0;
	@%p314 bra 	$L__BB1_925;
	cvt.u64.u32 	%rd308, %r3877;
	mov.b32 	%r14325, 0;
	mov.u64 	%rd190, precalc_xorwow_matrix;
$L__BB1_812:
	mov.u64 	%rd65, %rd308;
	and.b64  	%rd66, %rd65, 3;
	setp.eq.s64 	%p315, %rd66, 0;
	@%p315 bra 	$L__BB1_924;
	mul.wide.u32 	%rd189, %r14325, 3200;
	add.s64 	%rd67, %rd190, %rd189;
	mov.b32 	%r15209, 0;
	mov.u32 	%r15210, %r15209;
	mov.u32 	%r15211, %r15209;
	mov.u32 	%r15212, %r15209;
	mov.u32 	%r15213, %r15209;
	mov.u32 	%r14331, %r15209;
$L__BB1_814:
	mul.wide.u32 	%rd191, %r14331, 4;
	add.s64 	%rd192, %rd1, %rd191;
	ld.local.u32 	%r3890, [%rd192+4];
	shl.b32 	%r3891, %r14331, 5;
	mov.b32 	%r14337, 0;
$L__BB1_815:
	.pragma "nounroll";
	shr.u32 	%r8939, %r3890, %r14337;
	and.b32  	%r8940, %r8939, 1;
	setp.eq.b32 	%p316, %r8940, 1;
	not.pred 	%p317, %p316;
	add.s32 	%r8941, %r3891, %r14337;
	mul.lo.s32 	%r8942, %r8941, 5;
	mul.wide.u32 	%rd193, %r8942, 4;
	add.s64 	%rd68, %rd67, %rd193;
	@%p317 bra 	$L__BB1_817;
	ld.global.u32 	%r8943, [%rd68];
	xor.b32  	%r15213, %r15213, %r8943;
	ld.global.u32 	%r8944, [%rd68+4];
	xor.b32  	%r15212, %r15212, %r8944;
	ld.global.u32 	%r8945, [%rd68+8];
	xor.b32  	%r15211, %r15211, %r8945;
	ld.global.u32 	%r8946, [%rd68+12];
	xor.b32  	%r15210, %r15210, %r8946;
	ld.global.u32 	%r8947, [%rd68+16];
	xor.b32  	%r15209, %r15209, %r8947;
$L__BB1_817:
	and.b32  	%r8949, %r8939, 2;
	setp.eq.s32 	%p318, %r8949, 0;
	@%p318 bra 	$L__BB1_819;
	ld.global.u32 	%r8950, [%rd68+20];
	xor.b32  	%r15213, %r15213, %r8950;
	ld.global.u32 	%r8951, [%rd68+24];
	xor.b32  	%r15212, %r15212, %r8951;
	ld.global.u32 	%r8952, [%rd68+28];
	xor.b32  	%r15211, %r15211, %r8952;
	ld.global.u32 	%r8953, [%rd68+32];
	xor.b32  	%r15210, %r15210, %r8953;
	ld.global.u32 	%r8954, [%rd68+36];
	xor.b32  	%r15209, %r15209, %r8954;
$L__BB1_819:
	and.b32  	%r8956, %r8939, 4;
	setp.eq.s32 	%p319, %r8956, 0;
	@%p319 bra 	$L__BB1_821;
	ld.global.u32 	%r8957, [%rd68+40];
	xor.b32  	%r15213, %r15213, %r8957;
	ld.global.u32 	%r8958, [%rd68+44];
	xor.b32  	%r15212, %r15212, %r8958;
	ld.global.u32 	%r8959, [%rd68+48];
	xor.b32  	%r15211, %r15211, %r8959;
	ld.global.u32 	%r8960, [%rd68+52];
	xor.b32  	%r15210, %r15210, %r8960;
	ld.global.u32 	%r8961, [%rd68+56];
	xor.b32  	%r15209, %r15209, %r8961;
$L__BB1_821:
	and.b32  	%r8963, %r8939, 8;
	setp.eq.s32 	%p320, %r8963, 0;
	@%p320 bra 	$L__BB1_823;
	ld.global.u32 	%r8964, [%rd68+60];
	xor.b32  	%r15213, %r15213, %r8964;
	ld.global.u32 	%r8965, [%rd68+64];
	xor.b32  	%r15212, %r15212, %r8965;
	ld.global.u32 	%r8966, [%rd68+68];
	xor.b32  	%r15211, %r15211, %r8966;
	ld.global.u32 	%r8967, [%rd68+72];
	xor.b32  	%r15210, %r15210, %r8967;
	ld.global.u32 	%r8968, [%rd68+76];
	xor.b32  	%r15209, %r15209, %r8968;
$L__BB1_823:
	and.b32  	%r8970, %r8939, 16;
	setp.eq.s32 	%p321, %r8970, 0;
	@%p321 bra 	$L__BB1_825;
	ld.global.u32 	%r8971, [%rd68+80];
	xor.b32  	%r15213, %r15213, %r8971;
	ld.global.u32 	%r8972, [%rd68+84];
	xor.b32  	%r15212, %r15212, %r8972;
	ld.global.u32 	%r8973, [%rd68+88];
	xor.b32  	%r15211, %r15211, %r8973;
	ld.global.u32 	%r8974, [%rd68+92];
	xor.b32  	%r15210, %r15210, %r8974;
	ld.global.u32 	%r8975, [%rd68+96];
	xor.b32  	%r15209, %r15209, %r8975;
$L__BB1_825:
	and.b32  	%r8977, %r8939, 32;
	setp.eq.s32 	%p322, %r8977, 0;
	@%p322 bra 	$L__BB1_827;
	ld.global.u32 	%r8978, [%rd68+100];
	xor.b32  	%r15213, %r15213, %r8978;
	ld.global.u32 	%r8979, [%rd68+104];
	xor.b32  	%r15212, %r15212, %r8979;
	ld.global.u32 	%r8980, [%rd68+108];
	xor.b32  	%r15211, %r15211, %r8980;
	ld.global.u32 	%r8981, [%rd68+112];
	xor.b32  	%r15210, %r15210, %r8981;
	ld.global.u32 	%r8982, [%rd68+116];
	xor.b32  	%r15209, %r15209, %r8982;
$L__BB1_827:
	and.b32  	%r8984, %r8939, 64;
	setp.eq.s32 	%p323, %r8984, 0;
	@%p323 bra 	$L__BB1_829;
	ld.global.u32 	%r8985, [%rd68+120];
	xor.b32  	%r15213, %r15213, %r8985;
	ld.global.u32 	%r8986, [%rd68+124];
	xor.b32  	%r15212, %r15212, %r8986;
	ld.global.u32 	%r8987, [%rd68+128];
	xor.b32  	%r15211, %r15211, %r8987;
	ld.global.u32 	%r8988, [%rd68+132];
	xor.b32  	%r15210, %r15210, %r8988;
	ld.global.u32 	%r8989, [%rd68+136];
	xor.b32  	%r15209, %r15209, %r8989;
$L__BB1_829:
	and.b32  	%r8991, %r8939, 128;
	setp.eq.s32 	%p324, %r8991, 0;
	@%p324 bra 	$L__BB1_831;
	ld.global.u32 	%r8992, [%rd68+140];
	xor.b32  	%r15213, %r15213, %r8992;
	ld.global.u32 	%r8993, [%rd68+144];
	xor.b32  	%r15212, %r15212, %r8993;
	ld.global.u32 	%r8994, [%rd68+148];
	xor.b32  	%r15211, %r15211, %r8994;
	ld.global.u32 	%r8995, [%rd68+152];
	xor.b32  	%r15210, %r15210, %r8995;
	ld.global.u32 	%r8996, [%rd68+156];
	xor.b32  	%r15209, %r15209, %r8996;
$L__BB1_831:
	and.b32  	%r8998, %r8939, 256;
	setp.eq.s32 	%p325, %r8998, 0;
	@%p325 bra 	$L__BB1_833;
	ld.global.u32 	%r8999, [%rd68+160];
	xor.b32  	%r15213, %r15213, %r8999;
	ld.global.u32 	%r9000, [%rd68+164];
	xor.b32  	%r15212, %r15212, %r9000;
	ld.global.u32 	%r9001, [%rd68+168];
	xor.b32  	%r15211, %r15211, %r9001;
	ld.global.u32 	%r9002, [%rd68+172];
	xor.b32  	%r15210, %r15210, %r9002;
	ld.global.u32 	%r9003, [%rd68+176];
	xor.b32  	%r15209, %r15209, %r9003;
$L__BB1_833:
	and.b32  	%r9005, %r8939, 512;
	setp.eq.s32 	%p326, %r9005, 0;
	@%p326 bra 	$L__BB1_835;
	ld.global.u32 	%r9006, [%rd68+180];
	xor.b32  	%r15213, %r15213, %r9006;
	ld.global.u32 	%r9007, [%rd68+184];
	xor.b32  	%r15212, %r15212, %r9007;
	ld.global.u32 	%r9008, [%rd68+188];
	xor.b32  	%r15211, %r15211, %r9008;
	ld.global.u32 	%r9009, [%rd68+192];
	xor.b32  	%r15210, %r15210, %r9009;
	ld.global.u32 	%r9010, [%rd68+196];
	xor.b32  	%r15209, %r15209, %r9010;
$L__BB1_835:
	and.b32  	%r9012, %r8939, 1024;
	setp.eq.s32 	%p327, %r9012, 0;
	@%p327 bra 	$L__BB1_837;
	ld.global.u32 	%r9013, [%rd68+200];
	xor.b32  	%r15213, %r15213, %r9013;
	ld.global.u32 	%r9014, [%rd68+204];
	xor.b32  	%r15212, %r15212, %r9014;
	ld.global.u32 	%r9015, [%rd68+208];
	xor.b32  	%r15211, %r15211, %r9015;
	ld.global.u32 	%r9016, [%rd68+212];
	xor.b32  	%r15210, %r15210, %r9016;
	ld.global.u32 	%r9017, [%rd68+216];
	xor.b32  	%r15209, %r15209, %r9017;
$L__BB1_837:
	and.b32  	%r9019, %r8939, 2048;
	setp.eq.s32 	%p328, %r9019, 0;
	@%p328 bra 	$L__BB1_839;
	ld.global.u32 	%r9020, [%rd68+220];
	xor.b32  	%r15213, %r15213, %r9020;
	ld.global.u32 	%r9021, [%rd68+224];
	xor.b32  	%r15212, %r15212, %r9021;
	ld.global.u32 	%r9022, [%rd68+228];
	xor.b32  	%r15211, %r15211, %r9022;
	ld.global.u32 	%r9023, [%rd68+232];
	xor.b32  	%r15210, %r15210, %r9023;
	ld.global.u32 	%r9024, [%rd68+236];
	xor.b32  	%r15209, %r15209, %r9024;
$L__BB1_839:
	and.b32  	%r9026, %r8939, 4096;
	setp.eq.s32 	%p329, %r9026, 0;
	@%p329 bra 	$L__BB1_841;
	ld.global.u32 	%r9027, [%rd68+240];
	xor.b32  	%r15213, %r15213, %r9027;
	ld.global.u32 	%r9028, [%rd68+244];
	xor.b32  	%r15212, %r15212, %r9028;
	ld.global.u32 	%r9029, [%rd68+248];
	xor.b32  	%r15211, %r15211, %r9029;
	ld.global.u32 	%r9030, [%rd68+252];
	xor.b32  	%r15210, %r15210, %r9030;
	ld.global.u32 	%r9031, [%rd68+256];
	xor.b32  	%r15209, %r15209, %r9031;
$L__BB1_841:
	and.b32  	%r9033, %r8939, 8192;
	setp.eq.s32 	%p330, %r9033, 0;
	@%p330 bra 	$L__BB1_843;
	ld.global.u32 	%r9034, [%rd68+260];
	xor.b32  	%r15213, %r15213, %r9034;
	ld.global.u32 	%r9035, [%rd68+264];
	xor.b32  	%r15212, %r15212, %r9035;
	ld.global.u32 	%r9036, [%rd68+268];
	xor.b32  	%r15211, %r15211, %r9036;
	ld.global.u32 	%r9037, [%rd68+272];
	xor.b32  	%r15210, %r15210, %r9037;
	ld.global.u32 	%r9038, [%rd68+276];
	xor.b32  	%r15209, %r15209, %r9038;
$L__BB1_843:
	and.b32  	%r9040, %r8939, 16384;
	setp.eq.s32 	%p331, %r9040, 0;
	@%p331 bra 	$L__BB1_845;
	ld.global.u32 	%r9041, [%rd68+280];
	xor.b32  	%r15213, %r15213, %r9041;
	ld.global.u32 	%r9042, [%rd68+284];
	xor.b32  	%r15212, %r15212, %r9042;
	ld.global.u32 	%r9043, [%rd68+288];
	xor.b32  	%r15211, %r15211, %r9043;
	ld.global.u32 	%r9044, [%rd68+292];
	xor.b32  	%r15210, %r15210, %r9044;
	ld.global.u32 	%r9045, [%rd68+296];
	xor.b32  	%r15209, %r15209, %r9045;
$L__BB1_845:
	and.b32  	%r9047, %r8939, 32768;
	setp.eq.s32 	%p332, %r9047, 0;
	@%p332 bra 	$L__BB1_847;
	ld.global.u32 	%r9048, [%rd68+300];
	xor.b32  	%r15213, %r15213, %r9048;
	ld.global.u32 	%r9049, [%rd68+304];
	xor.b32  	%r15212, %r15212, %r9049;
	ld.global.u32 	%r9050, [%rd68+308];
	xor.b32  	%r15211, %r15211, %r9050;
	ld.global.u32 	%r9051, [%rd68+312];
	xor.b32  	%r15210, %r15210, %r9051;
	ld.global.u32 	%r9052, [%rd68+316];
	xor.b32  	%r15209, %r15209, %r9052;
$L__BB1_847:
	add.s32 	%r14337, %r14337, 16;
	setp.ne.s32 	%p333, %r14337, 32;
	@%p333 bra 	$L__BB1_815;
	mad.lo.s32 	%r9053, %r14331, -31, %r3891;
	add.s32 	%r14331, %r9053, 1;
	setp.ne.s32 	%p334, %r14331, 5;
	@%p334 bra 	$L__BB1_814;
	st.local.u32 	[%rd1+4], %r15213;
	st.local.v2.u32 	[%rd1+8], {%r15212, %r15211};
	st.local.v2.u32 	[%rd1+16], {%r15210, %r15209};
	setp.eq.s64 	%p335, %rd66, 1;
	@%p335 bra 	$L__BB1_924;
	mov.b32 	%r15209, 0;
	mov.u32 	%r15210, %r15209;
	mov.u32 	%r15211, %r15209;
	mov.u32 	%r15212, %r15209;
	mov.u32 	%r15213, %r15209;
	mov.u32 	%r14423, %r15209;
$L__BB1_851:
	mul.wide.u32 	%rd194, %r14423, 4;
	add.s64 	%rd195, %rd1, %rd194;
	ld.local.u32 	%r4066, [%rd195+4];
	shl.b32 	%r4067, %r14423, 5;
	mov.b32 	%r14429, 0;
$L__BB1_852:
	.pragma "nounroll";
	shr.u32 	%r9056, %r4066, %r14429;
	and.b32  	%r9057, %r9056, 1;
	setp.eq.b32 	%p336, %r9057, 1;
	not.pred 	%p337, %p336;
	add.s32 	%r9058, %r4067, %r14429;
	mul.lo.s32 	%r9059, %r9058, 5;
	mul.wide.u32 	%rd196, %r9059, 4;
	add.s64 	%rd69, %rd67, %rd196;
	@%p337 bra 	$L__BB1_854;
	ld.global.u32 	%r9060, [%rd69];
	xor.b32  	%r15213, %r15213, %r9060;
	ld.global.u32 	%r9061, [%rd69+4];
	xor.b32  	%r15212, %r15212, %r9061;
	ld.global.u32 	%r9062, [%rd69+8];
	xor.b32  	%r15211, %r15211, %r9062;
	ld.global.u32 	%r9063, [%rd69+12];
	xor.b32  	%r15210, %r15210, %r9063;
	ld.global.u32 	%r9064, [%rd69+16];
	xor.b32  	%r15209, %r15209, %r9064;
$L__BB1_854:
	and.b32  	%r9066, %r9056, 2;
	setp.eq.s32 	%p338, %r9066, 0;
	@%p338 bra 	$L__BB1_856;
	ld.global.u32 	%r9067, [%rd69+20];
	xor.b32  	%r15213, %r15213, %r9067;
	ld.global.u32 	%r9068, [%rd69+24];
	xor.b32  	%r15212, %r15212, %r9068;
	ld.global.u32 	%r9069, [%rd69+28];
	xor.b32  	%r15211, %r15211, %r9069;
	ld.global.u32 	%r9070, [%rd69+32];
	xor.b32  	%r15210, %r15210, %r9070;
	ld.global.u32 	%r9071, [%rd69+36];
	xor.b32  	%r15209, %r15209, %r9071;
$L__BB1_856:
	and.b32  	%r9073, %r9056, 4;
	setp.eq.s32 	%p339, %r9073, 0;
	@%p339 bra 	$L__BB1_858;
	ld.global.u32 	%r9074, [%rd69+40];
	xor.b32  	%r15213, %r15213, %r9074;
	ld.global.u32 	%r9075, [%rd69+44];
	xor.b32  	%r15212, %r15212, %r9075;
	ld.global.u32 	%r9076, [%rd69+48];
	xor.b32  	%r15211, %r15211, %r9076;
	ld.global.u32 	%r9077, [%rd69+52];
	xor.b32  	%r15210, %r15210, %r9077;
	ld.global.u32 	%r9078, [%rd69+56];
	xor.b32  	%r15209, %r15209, %r9078;
$L__BB1_858:
	and.b32  	%r9080, %r9056, 8;
	setp.eq.s32 	%p340, %r9080, 0;
	@%p340 bra 	$L__BB1_860;
	ld.global.u32 	%r9081, [%rd69+60];
	xor.b32  	%r15213, %r15213, %r9081;
	ld.global.u32 	%r9082, [%rd69+64];
	xor.b32  	%r15212, %r15212, %r9082;
	ld.global.u32 	%r9083, [%rd69+68];
	xor.b32  	%r15211, %r15211, %r9083;
	ld.global.u32 	%r9084, [%rd69+72];
	xor.b32  	%r15210, %r15210, %r9084;
	ld.global.u32 	%r9085, [%rd69+76];
	xor.b32  	%r15209, %r15209, %r9085;
$L__BB1_860:
	and.b32  	%r9087, %r9056, 16;
	setp.eq.s32 	%p341, %r9087, 0;
	@%p341 bra 	$L__BB1_862;
	ld.global.u32 	%r9088, [%rd69+80];
	xor.b32  	%r15213, %r15213, %r9088;
	ld.global.u32 	%r9089, [%rd69+84];
	xor.b32  	%r15212, %r15212, %r9089;
	ld.global.u32 	%r9090, [%rd69+88];
	xor.b32  	%r15211, %r15211, %r9090;
	ld.global.u32 	%r9091, [%rd69+92];
	xor.b32  	%r15210, %r15210, %r9091;
	ld.global.u32 	%r9092, [%rd69+96];
	xor.b32  	%r15209, %r15209, %r9092;
$L__BB1_862:
	and.b32  	%r9094, %r9056, 32;
	setp.eq.s32 	%p342, %r9094, 0;
	@%p342 bra 	$L__BB1_864;
	ld.global.u32 	%r9095, [%rd69+100];
	xor.b32  	%r15213, %r15213, %r9095;
	ld.global.u32 	%r9096, [%rd69+104];
	xor.b32  	%r15212, %r15212, %r9096;
	ld.global.u32 	%r9097, [%rd69+108];
	xor.b32  	%r15211, %r15211, %r9097;
	ld.global.u32 	%r9098, [%rd69+112];
	xor.b32  	%r15210, %r15210, %r9098;
	ld.global.u32 	%r9099, [%rd69+116];
	xor.b32  	%r15209, %r15209, %r9099;
$L__BB1_864:
	and.b32  	%r9101, %r9056, 64;
	setp.eq.s32 	%p343, %r9101, 0;
	@%p343 bra 	$L__BB1_866;
	ld.global.u32 	%r9102, [%rd69+120];
	xor.b32  	%r15213, %r15213, %r9102;
	ld.global.u32 	%r9103, [%rd69+124];
	xor.b32  	%r15212, %r15212, %r9103;
	ld.global.u32 	%r9104, [%rd69+128];
	xor.b32  	%r15211, %r15211, %r9104;
	ld.global.u32 	%r9105, [%rd69+132];
	xor.b32  	%r15210, %r15210, %r9105;
	ld.global.u32 	%r9106, [%rd69+136];
	xor.b32  	%r15209, %r15209, %r9106;
$L__BB1_866:
	and.b32  	%r9108, %r9056, 128;
	setp.eq.s32 	%p344, %r9108, 0;
	@%p344 bra 	$L__BB1_868;
	ld.global.u32 	%r9109, [%rd69+140];
	xor.b32  	%r15213, %r15213, %r9109;
	ld.global.u32 	%r9110, [%rd69+144];
	xor.b32  	%r15212, %r15212, %r9110;
	ld.global.u32 	%r9111, [%rd69+148];
	xor.b32  	%r15211, %r15211, %r9111;
	ld.global.u32 	%r9112, [%rd69+152];
	xor.b32  	%r15210, %r15210, %r9112;
	ld.global.u32 	%r9113, [%rd69+156];
	xor.b32  	%r15209, %r15209, %r9113;
$L__BB1_868:
	and.b32  	%r9115, %r9056, 256;
	setp.eq.s32 	%p345, %r9115, 0;
	@%p345 bra 	$L__BB1_870;
	ld.global.u32 	%r9116, [%rd69+160];
	xor.b32  	%r15213, %r15213, %r9116;
	ld.global.u32 	%r9117, [%rd69+164];
	xor.b32  	%r15212, %r15212, %r9117;
	ld.global.u32 	%r9118, [%rd69+168];
	xor.b32  	%r15211, %r15211, %r9118;
	ld.global.u32 	%r9119, [%rd69+172];
	xor.b32  	%r15210, %r15210, %r9119;
	ld.global.u32 	%r9120, [%rd69+176];
	xor.b32  	%r15209, %r15209, %r9120;
$L__BB1_870:
	and.b32  	%r9122, %r9056, 512;
	setp.eq.s32 	%p346, %r9122, 0;
	@%p346 bra 	$L__BB1_872;
	ld.global.u32 	%r9123, [%rd69+180];
	xor.b32  	%r15213, %r15213, %r9123;
	ld.global.u32 	%r9124, [%rd69+184];
	xor.b32  	%r15212, %r15212, %r9124;
	ld.global.u32 	%r9125, [%rd69+188];
	xor.b32  	%r15211, %r15211, %r9125;
	ld.global.u32 	%r9126, [%rd69+192];
	xor.b32  	%r15210, %r15210, %r9126;
	ld.global.u32 	%r9127, [%rd69+196];
	xor.b32  	%r15209, %r15209, %r9127;
$L__BB1_872:
	and.b32  	%r9129, %r9056, 1024;
	setp.eq.s32 	%p347, %r9129, 0;
	@%p347 bra 	$L__BB1_874;
	ld.global.u32 	%r9130, [%rd69+200];
	xor.b32  	%r15213, %r15213, %r9130;
	ld.global.u32 	%r9131, [%rd69+204];
	xor.b32  	%r15212, %r15212, %r9131;
	ld.global.u32 	%r9132, [%rd69+208];
	xor.b32  	%r15211, %r15211, %r9132;
	ld.global.u32 	%r9133, [%rd69+212];
	xor.b32  	%r15210, %r15210, %r9133;
	ld.global.u32 	%r9134, [%rd69+216];
	xor.b32  	%r15209, %r15209, %r9134;
$L__BB1_874:
	and.b32  	%r9136, %r9056, 2048;
	setp.eq.s32 	%p348, %r9136, 0;
	@%p348 bra 	$L__BB1_876;
	ld.global.u32 	%r9137, [%rd69+220];
	xor.b32  	%r15213, %r15213, %r9137;
	ld.global.u32 	%r9138, [%rd69+224];
	xor.b32  	%r15212, %r15212, %r9138;
	ld.global.u32 	%r9139, [%rd69+228];
	xor.b32  	%r15211, %r15211, %r9139;
	ld.global.u32 	%r9140, [%rd69+232];
	xor.b32  	%r15210, %r15210, %r9140;
	ld.global.u32 	%r9141, [%rd69+236];
	xor.b32  	%r15209, %r15209, %r9141;
$L__BB1_876:
	and.b32  	%r9143, %r9056, 4096;
	setp.eq.s32 	%p349, %r9143, 0;
	@%p349 bra 	$L__BB1_878;
	ld.global.u32 	%r9144, [%rd69+240];
	xor.b32  	%r15213, %r15213, %r9144;
	ld.global.u32 	%r9145, [%rd69+244];
	xor.b32  	%r15212, %r15212, %r9145;
	ld.global.u32 	%r9146, [%rd69+248];
	xor.b32  	%r15211, %r15211, %r9146;
	ld.global.u32 	%r9147, [%rd69+252];
	xor.b32  	%r15210, %r15210, %r9147;
	ld.global.u32 	%r9148, [%rd69+256];
	xor.b32  	%r15209, %r15209, %r9148;
$L__BB1_878:
	and.b32  	%r9150, %r9056, 8192;
	setp.eq.s32 	%p350, %r9150, 0;
	@%p350 bra 	$L__BB1_880;
	ld.global.u32 	%r9151, [%rd69+260];
	xor.b32  	%r15213, %r15213, %r9151;
	ld.global.u32 	%r9152, [%rd69+264];
	xor.b32  	%r15212, %r15212, %r9152;
	ld.global.u32 	%r9153, [%rd69+268];
	xor.b32  	%r15211, %r15211, %r9153;
	ld.global.u32 	%r9154, [%rd69+272];
	xor.b32  	%r15210, %r15210, %r9154;
	ld.global.u32 	%r9155, [%rd69+276];
	xor.b32  	%r15209, %r15209, %r9155;
$L__BB1_880:
	and.b32  	%r9157, %r9056, 16384;
	setp.eq.s32 	%p351, %r9157, 0;
	@%p351 bra 	$L__BB1_882;
	ld.global.u32 	%r9158, [%rd69+280];
	xor.b32  	%r15213, %r15213, %r9158;
	ld.global.u32 	%r9159, [%rd69+284];
	xor.b32  	%r15212, %r15212, %r9159;
	ld.global.u32 	%r9160, [%rd69+288];
	xor.b32  	%r15211, %r15211, %r9160;
	ld.global.u32 	%r9161, [%rd69+292];
	xor.b32  	%r15210, %r15210, %r9161;
	ld.global.u32 	%r9162, [%rd69+296];
	xor.b32  	%r15209, %r15209, %r9162;
$L__BB1_882:
	and.b32  	%r9164, %r9056, 32768;
	setp.eq.s32 	%p352, %r9164, 0;
	@%p352 bra 	$L__BB1_884;
	ld.global.u32 	%r9165, [%rd69+300];
	xor.b32  	%r15213, %r15213, %r9165;
	ld.global.u32 	%r9166, [%rd69+304];
	xor.b32  	%r15212, %r15212, %r9166;
	ld.global.u32 	%r9167, [%rd69+308];
	xor.b32  	%r15211, %r15211, %r9167;
	ld.global.u32 	%r9168, [%rd69+312];
	xor.b32  	%r15210, %r15210, %r9168;
	ld.global.u32 	%r9169, [%rd69+316];
	xor.b32  	%r15209, %r15209, %r9169;
$L__BB1_884:
	add.s32 	%r14429, %r14429, 16;
	setp.ne.s32 	%p353, %r14429, 32;
	@%p353 bra 	$L__BB1_852;
	mad.lo.s32 	%r9170, %r14423, -31, %r4067;
	add.s32 	%r14423, %r9170, 1;
	setp.ne.s32 	%p354, %r14423, 5;
	@%p354 bra 	$L__BB1_851;
	st.local.u32 	[%rd1+4], %r15213;
	st.local.v2.u32 	[%rd1+8], {%r15212, %r15211};
	st.local.v2.u32 	[%rd1+16], {%r15210, %r15209};
	setp.ne.s64 	%p355, %rd66, 3;
	@%p355 bra 	$L__BB1_924;
	mov.b32 	%r15209, 0;
	mov.u32 	%r15210, %r15209;
	mov.u32 	%r15211, %r15209;
	mov.u32 	%r15212, %r15209;
	mov.u32 	%r15213, %r15209;
	mov.u32 	%r14515, %r15209;
$L__BB1_888:
	mul.wide.u32 	%rd197, %r14515, 4;
	add.s64 	%rd198, %rd1, %rd197;
	ld.local.u32 	%r4242, [%rd198+4];
	shl.b32 	%r4243, %r14515, 5;
	mov.b32 	%r14521, 0;
$L__BB1_889:
	.pragma "nounroll";
	shr.u32 	%r9173, %r4242, %r14521;
	and.b32  	%r9174, %r9173, 1;
	setp.eq.b32 	%p356, %r9174, 1;
	not.pred 	%p357, %p356;
	add.s32 	%r9175, %r4243, %r14521;
	mul.lo.s32 	%r9176, %r9175, 5;
	mul.wide.u32 	%rd199, %r9176, 4;
	add.s64 	%rd70, %rd67, %rd199;
	@%p357 bra 	$L__BB1_891;
	ld.global.u32 	%r9177, [%rd70];
	xor.b32  	%r15213, %r15213, %r9177;
	ld.global.u32 	%r9178, [%rd70+4];
	xor.b32  	%r15212, %r15212, %r9178;
	ld.global.u32 	%r9179, [%rd70+8];
	xor.b32  	%r15211, %r15211, %r9179;
	ld.global.u32 	%r9180, [%rd70+12];
	xor.b32  	%r15210, %r15210, %r9180;
	ld.global.u32 	%r9181, [%rd70+16];
	xor.b32  	%r15209, %r15209, %r9181;
$L__BB1_891:
	and.b32  	%r9183, %r9173, 2;
	setp.eq.s32 	%p358, %r9183, 0;
	@%p358 bra 	$L__BB1_893;
	ld.global.u32 	%r9184, [%rd70+20];
	xor.b32  	%r15213, %r15213, %r9184;
	ld.global.u32 	%r9185, [%rd70+24];
	xor.b32  	%r15212, %r15212, %r9185;
	ld.global.u32 	%r9186, [%rd70+28];
	xor.b32  	%r15211, %r15211, %r9186;
	ld.global.u32 	%r9187, [%rd70+32];
	xor.b32  	%r15210, %r15210, %r9187;
	ld.global.u32 	%r9188, [%rd70+36];
	xor.b32  	%r15209, %r15209, %r9188;
$L__BB1_893:
	and.b32  	%r9190, %r9173, 4;
	setp.eq.s32 	%p359, %r9190, 0;
	@%p359 bra 	$L__BB1_895;
	ld.global.u32 	%r9191, [%rd70+40];
	xor.b32  	%r15213, %r15213, %r9191;
	ld.global.u32 	%r9192, [%rd70+44];
	xor.b32  	%r15212, %r15212, %r9192;
	ld.global.u32 	%r9193, [%rd70+48];
	xor.b32  	%r15211, %r15211, %r9193;
	ld.global.u32 	%r9194, [%rd70+52];
	xor.b32  	%r15210, %r15210, %r9194;
	ld.global.u32 	%r9195, [%rd70+56];
	xor.b32  	%r15209, %r15209, %r9195;
$L__BB1_895:
	and.b32  	%r9197, %r9173, 8;
	setp.eq.s32 	%p360, %r9197, 0;
	@%p360 bra 	$L__BB1_897;
	ld.global.u32 	%r9198, [%rd70+60];
	xor.b32  	%r15213, %r15213, %r9198;
	ld.global.u32 	%r9199, [%rd70+64];
	xor.b32  	%r15212, %r15212, %r9199;
	ld.global.u32 	%r9200, [%rd70+68];
	xor.b32  	%r15211, %r15211, %r9200;
	ld.global.u32 	%r9201, [%rd70+72];
	xor.b32  	%r15210, %r15210, %r9201;
	ld.global.u32 	%r9202, [%rd70+76];
	xor.b32  	%r15209, %r15209, %r9202;
$L__BB1_897:
	and.b32  	%r9204, %r9173, 16;
	setp.eq.s32 	%p361, %r9204, 0;
	@%p361 bra 	$L__BB1_899;
	ld.global.u32 	%r9205, [%rd70+80];
	xor.b32  	%r15213, %r15213, %r9205;
	ld.global.u32 	%r9206, [%rd70+84];
	xor.b32  	%r15212, %r15212, %r9206;
	ld.global.u32 	%r9207, [%rd70+88];
	xor.b32  	%r15211, %r15211, %r9207;
	ld.global.u32 	%r9208, [%rd70+92];
	xor.b32  	%r15210, %r15210, %r9208;
	ld.global.u32 	%r9209, [%rd70+96];
	xor.b32  	%r15209, %r15209, %r9209;
$L__BB1_899:
	and.b32  	%r9211, %r9173, 32;
	setp.eq.s32 	%p362, %r9211, 0;
	@%p362 bra 	$L__BB1_901;
	ld.global.u32 	%r9212, [%rd70+100];
	xor.b32  	%r15213, %r15213, %r9212;
	ld.global.u32 	%r9213, [%rd70+104];
	xor.b32  	%r15212, %r15212, %r9213;
	ld.global.u32 	%r9214, [%rd70+108];
	xor.b32  	%r15211, %r15211, %r9214;
	ld.global.u32 	%r9215, [%rd70+112];
	xor.b32  	%r15210, %r15210, %r9215;
	ld.global.u32 	%r9216, [%rd70+116];
	xor.b32  	%r15209, %r15209, %r9216;
$L__BB1_901:
	and.b32  	%r9218, %r9173, 64;
	setp.eq.s32 	%p363, %r9218, 0;
	@%p363 bra 	$L__BB1_903;
	ld.global.u32 	%r9219, [%rd70+120];
	xor.b32  	%r15213, %r15213, %r9219;
	ld.global.u32 	%r9220, [%rd70+124];
	xor.b32  	%r15212, %r15212, %r9220;
	ld.global.u32 	%r9221, [%rd70+128];
	xor.b32  	%r15211, %r15211, %r9221;
	ld.global.u32 	%r9222, [%rd70+132];
	xor.b32  	%r15210, %r15210, %r9222;
	ld.global.u32 	%r9223, [%rd70+136];
	xor.b32  	%r15209, %r15209, %r9223;
$L__BB1_903:
	and.b32  	%r9225, %r9173, 128;
	setp.eq.s32 	%p364, %r9225, 0;
	@%p364 bra 	$L__BB1_905;
	ld.global.u32 	%r9226, [%rd70+140];
	xor.b32  	%r15213, %r15213, %r9226;
	ld.global.u32 	%r9227, [%rd70+144];
	xor.b32  	%r15212, %r15212, %r9227;
	ld.global.u32 	%r9228, [%rd70+148];
	xor.b32  	%r15211, %r15211, %r9228;
	ld.global.u32 	%r9229, [%rd70+152];
	xor.b32  	%r15210, %r15210, %r9229;
	ld.global.u32 	%r9230, [%rd70+156];
	xor.b32  	%r15209, %r15209, %r9230;
$L__BB1_905:
	and.b32  	%r9232, %r9173, 256;
	setp.eq.s32 	%p365, %r9232, 0;
	@%p365 bra 	$L__BB1_907;
	ld.global.u32 	%r9233, [%rd70+160];
	xor.b32  	%r15213, %r15213, %r9233;
	ld.global.u32 	%r9234, [%rd70+164];
	xor.b32  	%r15212, %r15212, %r9234;
	ld.global.u32 	%r9235, [%rd70+168];
	xor.b32  	%r15211, %r15211, %r9235;
	ld.global.u32 	%r9236, [%rd70+172];
	xor.b32  	%r15210, %r15210, %r9236;
	ld.global.u32 	%r9237, [%rd70+176];
	xor.b32  	%r15209, %r15209, %r9237;
$L__BB1_907:
	and.b32  	%r9239, %r9173, 512;
	setp.eq.s32 	%p366, %r9239, 0;
	@%p366 bra 	$L__BB1_909;
	ld.global.u32 	%r9240, [%rd70+180];
	xor.b32  	%r15213, %r15213, %r9240;
	ld.global.u32 	%r9241, [%rd70+184];
	xor.b32  	%r15212, %r15212, %r9241;
	ld.global.u32 	%r9242, [%rd70+188];
	xor.b32  	%r15211, %r15211, %r9242;
	ld.global.u32 	%r9243, [%rd70+192];
	xor.b32  	%r15210, %r15210, %r9243;
	ld.global.u32 	%r9244, [%rd70+196];
	xor.b32  	%r15209, %r15209, %r9244;
$L__BB1_909:
	and.b32  	%r9246, %r9173, 1024;
	setp.eq.s32 	%p367, %r9246, 0;
	@%p367 bra 	$L__BB1_911;
	ld.global.u32 	%r9247, [%rd70+200];
	xor.b32  	%r15213, %r15213, %r9247;
	ld.global.u32 	%r9248, [%rd70+204];
	xor.b32  	%r15212, %r15212, %r9248;
	ld.global.u32 	%r9249, [%rd70+208];
	xor.b32  	%r15211, %r15211, %r9249;
	ld.global.u32 	%r9250, [%rd70+212];
	xor.b32  	%r15210, %r15210, %r9250;
	ld.global.u32 	%r9251, [%rd70+216];
	xor.b32  	%r15209, %r15209, %r9251;
$L__BB1_911:
	and.b32  	%r9253, %r9173, 2048;
	setp.eq.s32 	%p368, %r9253, 0;
	@%p368 bra 	$L__BB1_913;
	ld.global.u32 	%r9254, [%rd70+220];
	xor.b32  	%r15213, %r15213, %r9254;
	ld.global.u32 	%r9255, [%rd70+224];
	xor.b32  	%r15212, %r15212, %r9255;
	ld.global.u32 	%r9256, [%rd70+228];
	xor.b32  	%r15211, %r15211, %r9256;
	ld.global.u32 	%r9257, [%rd70+232];
	xor.b32  	%r15210, %r15210, %r9257;
	ld.global.u32 	%r9258, [%rd70+236];
	xor.b32  	%r15209, %r15209, %r9258;
$L__BB1_913:
	and.b32  	%r9260, %r9173, 4096;
	setp.eq.s32 	%p369, %r9260, 0;
	@%p369 bra 	$L__BB1_915;
	ld.global.u32 	%r9261, [%rd70+240];
	xor.b32  	%r15213, %r15213, %r9261;
	ld.global.u32 	%r9262, [%rd70+244];
	xor.b32  	%r15212, %r15212, %r9262;
	ld.global.u32 	%r9263, [%rd70+248];
	xor.b32  	%r15211, %r15211, %r9263;
	ld.global.u32 	%r9264, [%rd70+252];
	xor.b32  	%r15210, %r15210, %r9264;
	ld.global.u32 	%r9265, [%rd70+256];
	xor.b32  	%r15209, %r15209, %r9265;
$L__BB1_915:
	and.b32  	%r9267, %r9173, 8192;
	setp.eq.s32 	%p370, %r9267, 0;
	@%p370 bra 	$L__BB1_917;
	ld.global.u32 	%r9268, [%rd70+260];
	xor.b32  	%r15213, %r15213, %r9268;
	ld.global.u32 	%r9269, [%rd70+264];
	xor.b32  	%r15212, %r15212, %r9269;
	ld.global.u32 	%r9270, [%rd70+268];
	xor.b32  	%r15211, %r15211, %r9270;
	ld.global.u32 	%r9271, [%rd70+272];
	xor.b32  	%r15210, %r15210, %r9271;
	ld.global.u32 	%r9272, [%rd70+276];
	xor.b32  	%r15209, %r15209, %r9272;
$L__BB1_917:
	and.b32  	%r9274, %r9173, 16384;
	setp.eq.s32 	%p371, %r9274, 0;
	@%p371 bra 	$L__BB1_919;
	ld.global.u32 	%r9275, [%rd70+280];
	xor.b32  	%r15213, %r15213, %r9275;
	ld.global.u32 	%r9276, [%rd70+284];
	xor.b32  	%r15212, %r15212, %r9276;
	ld.global.u32 	%r9277, [%rd70+288];
	xor.b32  	%r15211, %r15211, %r9277;
	ld.global.u32 	%r9278, [%rd70+292];
	xor.b32  	%r15210, %r15210, %r9278;
	ld.global.u32 	%r9279, [%rd70+296];
	xor.b32  	%r15209, %r15209, %r9279;
$L__BB1_919:
	and.b32  	%r9281, %r9173, 32768;
	setp.eq.s32 	%p372, %r9281, 0;
	@%p372 bra 	$L__BB1_921;
	ld.global.u32 	%r9282, [%rd70+300];
	xor.b32  	%r15213, %r15213, %r9282;
	ld.global.u32 	%r9283, [%rd70+304];
	xor.b32  	%r15212, %r15212, %r9283;
	ld.global.u32 	%r9284, [%rd70+308];
	xor.b32  	%r15211, %r15211, %r9284;
	ld.global.u32 	%r9285, [%rd70+312];
	xor.b32  	%r15210, %r15210, %r9285;
	ld.global.u32 	%r9286, [%rd70+316];
	xor.b32  	%r15209, %r15209, %r9286;
$L__BB1_921:
	add.s32 	%r14521, %r14521, 16;
	setp.ne.s32 	%p373, %r14521, 32;
	@%p373 bra 	$L__BB1_889;
	mad.lo.s32 	%r9287, %r14515, -31, %r4243;
	add.s32 	%r14515, %r9287, 1;
	setp.ne.s32 	%p374, %r14515, 5;
	@%p374 bra 	$L__BB1_888;
	st.local.u32 	[%rd1+4], %r15213;
	st.local.v2.u32 	[%rd1+8], {%r15212, %r15211};
	st.local.v2.u32 	[%rd1+16], {%r15210, %r15209};
$L__BB1_924:
	shr.u64 	%rd308, %rd65, 2;
	add.s32 	%r14325, %r14325, 1;
	setp.gt.u64 	%p375, %rd65, 3;
	@%p375 bra 	$L__BB1_812;
$L__BB1_925:
	add.s32 	%r9288, %r3328, %r3334;
	mov.b32 	%r9289, 0;
	st.local.v2.u32 	[%rd2], {%r3877, %r9289};
	mov.u64 	%rd200, $str;
	cvta.global.u64 	%rd201, %rd200;
	{ // callseq 63, 0
	.param .b64 param0;
	st.param.b64 	[param0], %rd201;
	.param .b64 param1;
	st.param.b64 	[param1], %rd107;
	.param .b32 retval0;
	call.uni (retval0), 
	vprintf, 
	(
	param0, 
	param1
	);
	ld.param.b32 	%r9290, [retval0];
	} // callseq 63
	shr.u32 	%r9292, %r15213, 2;
	xor.b32  	%r9293, %r9292, %r15213;
	shl.b32 	%r9294, %r15209, 4;
	shl.b32 	%r9295, %r9293, 1;
	xor.b32  	%r9296, %r9295, %r9294;
	xor.b32  	%r9297, %r9296, %r9293;
	xor.b32  	%r9298, %r9297, %r15209;
	add.s32 	%r9299, %r9288, %r9298;
	add.s32 	%r9300, %r9299, 362437;
	cvt.rn.f32.u32 	%f97, %r9300;
	fma.rn.f32 	%f98, %f97, 0f2F800000, 0f2F000000;
	cvt.f64.f32 	%fd49, %f98;
	st.local.f64 	[%rd2], %fd49;
	mov.u64 	%rd203, $str$1;
	cvta.global.u64 	%rd204, %rd203;
	{ // callseq 64, 0
	.param .b64 param0;
	st.param.b64 	[param0], %rd204;
	.param .b64 param1;
	st.param.b64 	[param1], %rd107;
	.param .b32 retval0;
	call.uni (retval0), 
	vprintf, 
	(
	param0, 
	param1
	);
	ld.param.b32 	%r9301, [retval0];
	} // callseq 64
	shr.u32 	%r9303, %r15212, 2;
	xor.b32  	%r9304, %r9303, %r15212;
	shl.b32 	%r9305, %r9298, 4;
	shl.b32 	%r9306, %r9304, 1;
	xor.b32  	%r9307, %r9306, %r9305;
	xor.b32  	%r9308, %r9307, %r9304;
	xor.b32  	%r9309, %r9308, %r9298;
	add.s32 	%r9310, %r9288, %r9309;
	add.s32 	%r9311, %r9310, 724874;
	cvt.rn.f32.u32 	%f99, %r9311;
	fma.rn.f32 	%f100, %f99, 0f2F800000, 0f2F000000;
	cvt.f64.f32 	%fd50, %f100;
	st.local.f64 	[%rd2], %fd50;
	{ // callseq 65, 0
	.param .b64 param0;
	st.param.b64 	[param0], %rd204;
	.param .b64 param1;
	st.param.b64 	[param1], %rd107;
	.param .b32 retval0;
	call.uni (retval0), 
	vprintf, 
	(
	param0, 
	param1
	);
	ld.param.b32 	%r9312, [retval0];
	} // callseq 65
	shr.u32 	%r9314, %r15211, 2;
	xor.b32  	%r9315, %r9314, %r15211;
	shl.b32 	%r9316, %r9309, 4;
	shl.b32 	%r9317, %r9315, 1;
	xor.b32  	%r9318, %r9317, %r9316;
	xor.b32  	%r9319, %r9318, %r9315;
	xor.b32  	%r9320, %r9319, %r9309;
	add.s32 	%r9321, %r9288, %r9320;
	add.s32 	%r9322, %r9321, 1087311;
	cvt.rn.f32.u32 	%f101, %r9322;
	fma.rn.f32 	%f102, %f101, 0f2F800000, 0f2F000000;
	cvt.f64.f32 	%fd51, %f102;
	st.local.f64 	[%rd2], %fd51;
	{ // callseq 66, 0
	.param .b64 param0;
	st.param.b64 	[param0], %rd204;
	.param .b64 param1;
	st.param.b64 	[param1], %rd107;
	.param .b32 retval0;
	call.uni (retval0), 
	vprintf, 
	(
	param0, 
	param1
	);
	ld.param.b32 	%r9323, [retval0];
	} // callseq 66
	shr.u32 	%r9325, %r15210, 2;
	xor.b32  	%r9326, %r9325, %r15210;
	shl.b32 	%r9327, %r9320, 4;
	shl.b32 	%r9328, %r9326, 1;
	xor.b32  	%r9329, %r9328, %r9327;
	xor.b32  	%r9330, %r9329, %r9326;
	xor.b32  	%r9331, %r9330, %r9320;
	add.s32 	%r9332, %r9288, %r9331;
	add.s32 	%r9333, %r9332, 1449748;
	cvt.rn.f32.u32 	%f103, %r9333;
	fma.rn.f32 	%f104, %f103, 0f2F800000, 0f2F000000;
	cvt.f64.f32 	%fd52, %f104;
	st.local.f64 	[%rd2], %fd52;
	{ // callseq 67, 0
	.param .b64 param0;
	st.param.b64 	[param0], %rd204;
	.param .b64 param1;
	st.param.b64 	[param1], %rd107;
	.param .b32 retval0;
	call.uni (retval0), 
	vprintf, 
	(
	param0, 
	param1
	);
	ld.param.b32 	%r9334, [retval0];
	} // callseq 67
	mov.u64 	%rd205, $str$2;
	cvta.global.u64 	%rd206, %rd205;
	{ // callseq 68, 0
	.param .b64 param0;
	st.param.b64 	[param0], %rd206;
	.param .b64 param1;
	st.param.b64 	[param1], 0;
	.param .b32 retval0;
	call.uni (retval0), 
	vprintf, 
	(
	param0, 
	param1
	);
	ld.param.b32 	%r9336, [retval0];
	} // callseq 68
	shr.u32 	%r9338, %r15209, 2;
	xor.b32  	%r9339, %r9338, %r15209;
	shl.b32 	%r9340, %r9331, 4;
	shl.b32 	%r9341, %r9339, 1;
	xor.b32  	%r9342, %r9341, %r9340;
	xor.b32  	%r9343, %r9342, %r9339;
	xor.b32  	%r9344, %r9343, %r9331;
	add.s32 	%r9345, %r9288, %r9344;
	add.s32 	%r9346, %r9345, 1812185;
	cvt.rn.f32.u32 	%f105, %r9346;
	fma.rn.f32 	%f106, %f105, 0f2F800000, 0f2F000000;
	cvt.f64.f32 	%fd53, %f106;
	st.local.f64 	[%rd2], %fd53;
	{ // callseq 69, 0
	.param .b64 param0;
	st.param.b64 	[param0], %rd204;
	.param .b64 param1;
	st.param.b64 	[param1], %rd107;
	.param .b32 retval0;
	call.uni (retval0), 
	vprintf, 
	(
	param0, 
	param1
	);
	ld.param.b32 	%r9347, [retval0];
	} // callseq 69
	shr.u32 	%r9349, %r9298, 2;
	xor.b32  	%r9350, %r9349, %r9298;
	shl.b32 	%r9351, %r9344, 4;
	shl.b32 	%r9352, %r9350, 1;
	xor.b32  	%r9353, %r9352, %r9351;
	xor.b32  	%r9354, %r9353, %r9350;
	xor.b32  	%r9355, %r9354, %r9344;
	add.s32 	%r9356, %r9288, %r9355;
	add.s32 	%r9357, %r9356, 2174622;
	cvt.rn.f32.u32 	%f107, %r9357;
	fma.rn.f32 	%f108, %f107, 0f2F800000, 0f2F000000;
	cvt.f64.f32 	%fd54, %f108;
	st.local.f64 	[%rd2], %fd54;
	{ // callseq 70, 0
	.param .b64 param0;
	st.param.b64 	[param0], %rd204;
	.param .b64 param1;
	st.param.b64 	[param1], %rd107;
	.param .b32 retval0;
	call.uni (retval0), 
	vprintf, 
	(
	param0, 
	param1
	);
	ld.param.b32 	%r9358, [retval0];
	} // callseq 70
	shr.u32 	%r9360, %r9309, 2;
	xor.b32  	%r9361, %r9360, %r9309;
	shl.b32 	%r9362, %r9355, 4;
	shl.b32 	%r9363, %r9361, 1;
	xor.b32  	%r9364, %r9363, %r9362;
	xor.b32  	%r9365, %r9364, %r9361;
	xor.b32  	%r9366, %r9365, %r9355;
	add.s32 	%r9367, %r9288, %r9366;
	add.s32 	%r9368, %r9367, 2537059;
	cvt.rn.f32.u32 	%f109, %r9368;
	fma.rn.f32 	%f110, %f109, 0f2F800000, 0f2F000000;
	cvt.f64.f32 	%fd55, %f110;
	st.local.f64 	[%rd2], %fd55;
	{ // callseq 71, 0
	.param .b64 param0;
	st.param.b64 	[param0], %rd204;
	.param .b64 param1;
	st.param.b64 	[param1], %rd107;
	.param .b32 retval0;
	call.uni (retval0), 
	vprintf, 
	(
	param0, 
	param1
	);
	ld.param.b32 	%r9369, [retval0];
	} // callseq 71
	shr.u32 	%r9371, %r9320, 2;
	xor.b32  	%r9372, %r9371, %r9320;
	shl.b32 	%r9373, %r9366, 4;
	shl.b32 	%r9374, %r9372, 1;
	xor.b32  	%r9375, %r9374, %r9373;
	xor.b32  	%r9376, %r9375, %r9372;
	xor.b32  	%r9377, %r9376, %r9366;
	add.s32 	%r9378, %r9288, %r9377;
	add.s32 	%r9379, %r9378, 2899496;
	cvt.rn.f32.u32 	%f111, %r9379;
	fma.rn.f32 	%f112, %f111, 0f2F800000, 0f2F000000;
	cvt.f64.f32 	%fd56, %f112;
	st.local.f64 	[%rd2], %fd56;
	{ // callseq 72, 0
	.param .b64 param0;
	st.param.b64 	[param0], %rd204;
	.param .b64 param1;
	st.param.b64 	[param1], %rd107;
	.param .b32 retval0;
	call.uni (retval0), 
	vprintf, 
	(
	param0, 
	param1
	);
	ld.param.b32 	%r9380, [retval0];
	} // callseq 72
	{ // callseq 73, 0
	.param .b64 param0;
	st.param.b64 	[param0], %rd206;
	.param .b64 param1;
	st.param.b64 	[param1], 0;
	.param .b32 retval0;
	call.uni (retval0), 
	vprintf, 
	(
	param0, 
	param1
	);
	ld.param.b32 	%r9382, [retval0];
	} // callseq 73
	shr.u32 	%r9384, %r9331, 2;
	xor.b32  	%r9385, %r9384, %r9331;
	shl.b32 	%r9386, %r9377, 4;
	shl.b32 	%r9387, %r9385, 1;
	xor.b32  	%r9388, %r9387, %r9386;
	xor.b32  	%r9389, %r9388, %r9385;
	xor.b32  	%r9390, %r9389, %r9377;
	add.s32 	%r9391, %r9288, %r9390;
	add.s32 	%r9392, %r9391, 3261933;
	cvt.rn.f32.u32 	%f113, %r9392;
	fma.rn.f32 	%f114, %f113, 0f2F800000, 0f2F000000;
	cvt.f64.f32 	%fd57, %f114;
	st.local.f64 	[%rd2], %fd57;
	{ // callseq 74, 0
	.param .b64 param0;
	st.param.b64 	[param0], %rd204;
	.param .b64 param1;
	st.param.b64 	[param1], %rd107;
	.param .b32 retval0;
	call.uni (retval0), 
	vprintf, 
	(
	param0, 
	param1
	);
	ld.param.b32 	%r9393, [retval0];
	} // callseq 74
	shr.u32 	%r9395, %r9344, 2;
	xor.b32  	%r9396, %r9395, %r9344;
	shl.b32 	%r9397, %r9390, 4;
	shl.b32 	%r9398, %r9396, 1;
	xor.b32  	%r9399, %r9398, %r9397;
	xor.b32  	%r9400, %r9399, %r9396;
	xor.b32  	%r9401, %r9400, %r9390;
	add.s32 	%r9402, %r9288, %r9401;
	add.s32 	%r9403, %r9402, 3624370;
	cvt.rn.f32.u32 	%f115, %r9403;
	fma.rn.f32 	%f116, %f115, 0f2F800000, 0f2F000000;
	cvt.f64.f32 	%fd58, %f116;
	st.local.f64 	[%rd2], %fd58;
	{ // callseq 75, 0
	.param .b64 param0;
	st.param.b64 	[param0], %rd204;
	.param .b64 param1;
	st.param.b64 	[param1], %rd107;
	.param .b32 retval0;
	call.uni (retval0), 
	vprintf, 
	(
	param0, 
	param1
	);
	ld.param.b32 	%r9404, [retval0];
	} // callseq 75
	shr.u32 	%r9406, %r9355, 2;
	xor.b32  	%r9407, %r9406, %r9355;
	shl.b32 	%r9408, %r9401, 4;
	shl.b32 	%r9409, %r9407, 1;
	xor.b32  	%r9410, %r9409, %r9408;
	xor.b32  	%r9411, %r9410, %r9407;
	xor.b32  	%r9412, %r9411, %r9401;
	add.s32 	%r9413, %r9288, %r9412;
	add.s32 	%r9414, %r9413, 3986807;
	cvt.rn.f32.u32 	%f117, %r9414;
	fma.rn.f32 	%f118, %f117, 0f2F800000, 0f2F000000;
	cvt.f64.f32 	%fd59, %f118;
	st.local.f64 	[%rd2], %fd59;
	{ // callseq 76, 0
	.param .b64 param0;
	st.param.b64 	[param0], %rd204;
	.param .b64 param1;
	st.param.b64 	[param1], %rd107;
	.param .b32 retval0;
	call.uni (retval0), 
	vprintf, 
	(
	param0, 
	param1
	);
	ld.param.b32 	%r9415, [retval0];
	} // callseq 76
	shr.u32 	%r9417, %r9366, 2;
	xor.b32  	%r9418, %r9417, %r9366;
	shl.b32 	%r9419, %r9412, 4;
	shl.b32 	%r9420, %r9418, 1;
	xor.b32  	%r9421, %r9420, %r9419;
	xor.b32  	%r9422, %r9421, %r9418;
	xor.b32  	%r9423, %r9422, %r9412;
	add.s32 	%r9424, %r9288, %r9423;
	add.s32 	%r9425, %r9424, 4349244;
	cvt.rn.f32.u32 	%f119, %r9425;
	fma.rn.f32 	%f120, %f119, 0f2F800000, 0f2F000000;
	cvt.f64.f32 	%fd60, %f120;
	st.local.f64 	[%rd2], %fd60;
	{ // callseq 77, 0
	.param .b64 param0;
	st.param.b64 	[param0], %rd204;
	.param .b64 param1;
	st.param.b64 	[param1], %rd107;
	.param .b32 retval0;
	call.uni (retval0), 
	vprintf, 
	(
	param0, 
	param1
	);
	ld.param.b32 	%r9426, [retval0];
	} // callseq 77
	{ // callseq 78, 0
	.param .b64 param0;
	st.param.b64 	[param0], %rd206;
	.param .b64 param1;
	st.param.b64 	[param1], 0;
	.param .b32 retval0;
	call.uni (retval0), 
	vprintf, 
	(
	param0, 
	param1
	);
	ld.param.b32 	%r9428, [retval0];
	} // callseq 78
	shr.u32 	%r9430, %r9377, 2;
	xor.b32  	%r9431, %r9430, %r9377;
	shl.b32 	%r9432, %r9423, 4;
	shl.b32 	%r9433, %r9431, 1;
	xor.b32  	%r9434, %r9433, %r9432;
	xor.b32  	%r9435, %r9434, %r9431;
	xor.b32  	%r9436, %r9435, %r9423;
	add.s32 	%r9437, %r9288, %r9436;
	add.s32 	%r9438, %r9437, 4711681;
	cvt.rn.f32.u32 	%f121, %r9438;
	fma.rn.f32 	%f122, %f121, 0f2F800000, 0f2F000000;
	cvt.f64.f32 	%fd61, %f122;
	st.local.f64 	[%rd2], %fd61;
	{ // callseq 79, 0
	.param .b64 param0;
	st.param.b64 	[param0], %rd204;
	.param .b64 param1;
	st.param.b64 	[param1], %rd107;
	.param .b32 retval0;
	call.uni (retval0), 
	vprintf, 
	(
	param0, 
	param1
	);
	ld.param.b32 	%r9439, [retval0];
	} // callseq 79
	shr.u32 	%r9441, %r9390, 2;
	xor.b32  	%r9442, %r9441, %r9390;
	shl.b32 	%r9443, %r9436, 4;
	shl.b32 	%r9444, %r9442, 1;
	xor.b32  	%r9445, %r9444, %r9443;
	xor.b32  	%r9446, %r9445, %r9442;
	xor.b32  	%r9447, %r9446, %r9436;
	add.s32 	%r9448, %r9288, %r9447;
	add.s32 	%r9449, %r9448, 5074118;
	cvt.rn.f32.u32 	%f123, %r9449;
	fma.rn.f32 	%f124, %f123, 0f2F800000, 0f2F000000;
	cvt.f64.f32 	%fd62, %f124;
	st.local.f64 	[%rd2], %fd62;
	{ // callseq 80, 0
	.param .b64 param0;
	st.param.b64 	[param0], %rd204;
	.param .b64 param1;
	st.param.b64 	[param1], %rd107;
	.param .b32 retval0;
	call.uni (retval0), 
	vprintf, 
	(
	param0, 
	param1
	);
	ld.param.b32 	%r9450, [retval0];
	} // callseq 80
	shr.u32 	%r9452, %r9401, 2;
	xor.b32  	%r9453, %r9452, %r9401;
	shl.b32 	%r9454, %r9447, 4;
	shl.b32 	%r9455, %r9453, 1;
	xor.b32  	%r9456, %r9455, %r9454;
	xor.b32  	%r9457, %r9456, %r9453;
	xor.b32  	%r9458, %r9457, %r9447;
	add.s32 	%r9459, %r9288, %r9458;
	add.s32 	%r9460, %r9459, 5436555;
	cvt.rn.f32.u32 	%f125, %r9460;
	fma.rn.f32 	%f126, %f125, 0f2F800000, 0f2F000000;
	cvt.f64.f32 	%fd63, %f126;
	st.local.f64 	[%rd2], %fd63;
	{ // callseq 81, 0
	.param .b64 param0;
	st.param.b64 	[param0], %rd204;
	.param .b64 param1;
	st.param.b64 	[param1], %rd107;
	.param .b32 retval0;
	call.uni (retval0), 
	vprintf, 
	(
	param0, 
	param1
	);
	ld.param.b32 	%r9461, [retval0];
	} // callseq 81
	shr.u32 	%r9463, %r9412, 2;
	xor.b32  	%r9464, %r9463, %r9412;
	shl.b32 	%r9465, %r9458, 4;
	shl.b32 	%r9466, %r9464, 1;
	xor.b32  	%r9467, %r9466, %r9465;
	xor.b32  	%r9468, %r9467, %r9464;
	xor.b32  	%r9469, %r9468, %r9458;
	add.s32 	%r9470, %r9288, %r9469;
	add.s32 	%r9471, %r9470, 5798992;
	cvt.rn.f32.u32 	%f127, %r9471;
	fma.rn.f32 	%f128, %f127, 0f2F800000, 0f2F000000;
	cvt.f64.f32 	%fd64, %f128;
	st.local.f64 	[%rd2], %fd64;
	{ // callseq 82, 0
	.param .b64 param0;
	st.param.b64 	[param0], %rd204;
	.param .b64 param1;
	st.param.b64 	[param1], %rd107;
	.param .b32 retval0;
	call.uni (retval0), 
	vprintf, 
	(
	param0, 
	param1
	);
	ld.param.b32 	%r9472, [retval0];
	} // callseq 82
	{ // callseq 83, 0
	.param .b64 param0;
	st.param.b64 	[param0], %rd206;
	.param .b64 param1;
	st.param.b64 	[param1], 0;
	.param .b32 retval0;
	call.uni (retval0), 
	vprintf, 
	(
	param0, 
	param1
	);
	ld.param.b32 	%r9474, [retval0];
	} // callseq 83
	bra.uni 	$L__BB1_1389;
$L__BB1_926:
	ld.global.u32 	%r8403, [%rd60];
	xor.b32  	%r14142, %r14142, %r8403;
	ld.global.u32 	%r8404, [%rd60+4];
	xor.b32  	%r14141, %r14141, %r8404;
	ld.global.u32 	%r8405, [%rd60+8];
	xor.b32  	%r14140, %r14140, %r8405;
	ld.global.u32 	%r8406, [%rd60+12];
	xor.b32  	%r14139, %r14139, %r8406;
	ld.global.u32 	%r8407, [%rd60+16];
	xor.b32  	%r14138, %r14138, %r8407;
	bra.uni 	$L__BB1_700;
$L__BB1_927:
	cvt.u64.u32 	%rd109, %r3326;
	setp.le.s64 	%p3, %rd56, %rd109;
	@%p3 bra 	$L__BB1_1158;
	add.s32 	%r4428, %r3327, %r3326;
	st.local.v2.u32 	[%rd1], {%r3328, %r15213};
	st.local.v2.u32 	[%rd1+8], {%r15212, %r15211};
	st.local.v2.u32 	[%rd1+16], {%r15210, %r15209};
	setp.eq.s32 	%p4, %r4428, 0;
	mov.u32 	%r14639, %r15213;
	mov.u32 	%r14635, %r15209;
	mov.u32 	%r14636, %r15210;
	mov.u32 	%r14637, %r15211;
	mov.u32 	%r14638, %r15212;
	@%p4 bra 	$L__BB1_1043;
	cvt.u64.u32 	%rd309, %r4428;
	mov.b32 	%r14622, 0;
	mov.u64 	%rd111, precalc_xorwow_matrix;
	mov.u32 	%r14639, %r15213;
	mov.u32 	%r14635, %r15209;
	mov.u32 	%r14636, %r15210;
	mov.u32 	%r14637, %r15211;
	mov.u32 	%r14638, %r15212;
$L__BB1_930:
	mov.u64 	%rd74, %rd309;
	and.b64  	%rd75, %rd74, 3;
	setp.eq.s64 	%p5, %rd75, 0;
	@%p5 bra 	$L__BB1_1042;
	mul.wide.u32 	%rd110, %r14622, 3200;
	add.s64 	%rd76, %rd111, %rd110;
	mov.b32 	%r14635, 0;
	mov.u32 	%r14636, %r14635;
	mov.u32 	%r14637, %r14635;
	mov.u32 	%r14638, %r14635;
	mov.u32 	%r14639, %r14635;
	mov.u32 	%r14628, %r14635;
$L__BB1_932:
	mul.wide.u32 	%rd112, %r14628, 4;
	add.s64 	%rd113, %rd1, %rd112;
	ld.local.u32 	%r4446, [%rd113+4];
	shl.b32 	%r4447, %r14628, 5;
	mov.b32 	%r14634, 0;
$L__BB1_933:
	.pragma "nounroll";
	shr.u32 	%r6615, %r4446, %r14634;
	and.b32  	%r6616, %r6615, 1;
	setp.eq.b32 	%p6, %r6616, 1;
	not.pred 	%p7, %p6;
	add.s32 	%r6617, %r4447, %r14634;
	mul.lo.s32 	%r6618, %r6617, 5;
	mul.wide.u32 	%rd114, %r6618, 4;
	add.s64 	%rd77, %rd76, %rd114;
	@%p7 bra 	$L__BB1_935;
	ld.global.u32 	%r6619, [%rd77];
	xor.b32  	%r14639, %r14639, %r6619;
	ld.global.u32 	%r6620, [%rd77+4];
	xor.b32  	%r14638, %r14638, %r6620;
	ld.global.u32 	%r6621, [%rd77+8];
	xor.b32  	%r14637, %r14637, %r6621;
	ld.global.u32 	%r6622, [%rd77+12];
	xor.b32  	%r14636, %r14636, %r6622;
	ld.global.u32 	%r6623, [%rd77+16];
	xor.b32  	%r14635, %r14635, %r6623;
$L__BB1_935:
	and.b32  	%r6625, %r6615, 2;
	setp.eq.s32 	%p8, %r6625, 0;
	@%p8 bra 	$L__BB1_937;
	ld.global.u32 	%r6626, [%rd77+20];
	xor.b32  	%r14639, %r14639, %r6626;
	ld.global.u32 	%r6627, [%rd77+24];
	xor.b32  	%r14638, %r14638, %r6627;
	ld.global.u32 	%r6628, [%rd77+28];
	xor.b32  	%r14637, %r14637, %r6628;
	ld.global.u32 	%r6629, [%rd77+32];
	xor.b32  	%r14636, %r14636, %r6629;
	ld.global.u32 	%r6630, [%rd77+36];
	xor.b32  	%r14635, %r14635, %r6630;
$L__BB1_937:
	and.b32  	%r6632, %r6615, 4;
	setp.eq.s32 	%p9, %r6632, 0;
	@%p9 bra 	$L__BB1_939;
	ld.global.u32 	%r6633, [%rd77+40];
	xor.b32  	%r14639, %r14639, %r6633;
	ld.global.u32 	%r6634, [%rd77+44];
	xor.b32  	%r14638, %r14638, %r6634;
	ld.global.u32 	%r6635, [%rd77+48];
	xor.b32  	%r14637, %r14637, %r6635;
	ld.global.u32 	%r6636, [%rd77+52];
	xor.b32  	%r14636, %r14636, %r6636;
	ld.global.u32 	%r6637, [%rd77+56];
	xor.b32  	%r14635, %r14635, %r6637;
$L__BB1_939:
	and.b32  	%r6639, %r6615, 8;
	setp.eq.s32 	%p10, %r6639, 0;
	@%p10 bra 	$L__BB1_941;
	ld.global.u32 	%r6640, [%rd77+60];
	xor.b32  	%r14639, %r14639, %r6640;
	ld.global.u32 	%r6641, [%rd77+64];
	xor.b32  	%r14638, %r14638, %r6641;
	ld.global.u32 	%r6642, [%rd77+68];
	xor.b32  	%r14637, %r14637, %r6642;
	ld.global.u32 	%r6643, [%rd77+72];
	xor.b32  	%r14636, %r14636, %r6643;
	ld.global.u32 	%r6644, [%rd77+76];
	xor.b32  	%r14635, %r14635, %r6644;
$L__BB1_941:
	and.b32  	%r6646, %r6615, 16;
	setp.eq.s32 	%p11, %r6646, 0;
	@%p11 bra 	$L__BB1_943;
	ld.global.u32 	%r6647, [%rd77+80];
	xor.b32  	%r14639, %r14639, %r6647;
	ld.global.u32 	%r6648, [%rd77+84];
	xor.b32  	%r14638, %r14638, %r6648;
	ld.global.u32 	%r6649, [%rd77+88];
	xor.b32  	%r14637, %r14637, %r6649;
	ld.global.u32 	%r6650, [%rd77+92];
	xor.b32  	%r14636, %r14636, %r6650;
	ld.global.u32 	%r6651, [%rd77+96];
	xor.b32  	%r14635, %r14635, %r6651;
$L__BB1_943:
	and.b32  	%r6653, %r6615, 32;
	setp.eq.s32 	%p12, %r6653, 0;
	@%p12 bra 	$L__BB1_945;
	ld.global.u32 	%r6654, [%rd77+100];
	xor.b32  	%r14639, %r14639, %r6654;
	ld.global.u32 	%r6655, [%rd77+104];
	xor.b32  	%r14638, %r14638, %r6655;
	ld.global.u32 	%r6656, [%rd77+108];
	xor.b32  	%r14637, %r14637, %r6656;
	ld.global.u32 	%r6657, [%rd77+112];
	xor.b32  	%r14636, %r14636, %r6657;
	ld.global.u32 	%r6658, [%rd77+116];
	xor.b32  	%r14635, %r14635, %r6658;
$L__BB1_945:
	and.b32  	%r6660, %r6615, 64;
	setp.eq.s32 	%p13, %r6660, 0;
	@%p13 bra 	$L__BB1_947;
	ld.global.u32 	%r6661, [%rd77+120];
	xor.b32  	%r14639, %r14639, %r6661;
	ld.global.u32 	%r6662, [%rd77+124];
	xor.b32  	%r14638, %r14638, %r6662;
	ld.global.u32 	%r6663, [%rd77+128];
	xor.b32  	%r14637, %r14637, %r6663;
	ld.global.u32 	%r6664, [%rd77+132];
	xor.b32  	%r14636, %r14636, %r6664;
	ld.global.u32 	%r6665, [%rd77+136];
	xor.b32  	%r14635, %r14635, %r6665;
$L__BB1_947:
	and.b32  	%r6667, %r6615, 128;
	setp.eq.s32 	%p14, %r6667, 0;
	@%p14 bra 	$L__BB1_949;
	ld.global.u32 	%r6668, [%rd77+140];
	xor.b32  	%r14639, %r14639, %r6668;
	ld.global.u32 	%r6669, [%rd77+144];
	xor.b32  	%r14638, %r14638, %r6669;
	ld.global.u32 	%r6670, [%rd77+148];
	xor.b32  	%r14637, %r14637, %r6670;
	ld.global.u32 	%r6671, [%rd77+152];
	xor.b32  	%r14636, %r14636, %r6671;
	ld.global.u32 	%r6672, [%rd77+156];
	xor.b32  	%r14635, %r14635, %r6672;
$L__BB1_949:
	and.b32  	%r6674, %r6615, 256;
	setp.eq.s32 	%p15, %r6674, 0;
	@%p15 bra 	$L__BB1_951;
	ld.global.u32 	%r6675, [%rd77+160];
	xor.b32  	%r14639, %r14639, %r6675;
	ld.global.u32 	%r6676, [%rd77+164];
	xor.b32  	%r14638, %r14638, %r6676;
	ld.global.u32 	%r6677, [%rd77+168];
	xor.b32  	%r14637, %r14637, %r6677;
	ld.global.u32 	%r6678, [%rd77+172];
	xor.b32  	%r14636, %r14636, %r6678;
	ld.global.u32 	%r6679, [%rd77+176];
	xor.b32  	%r14635, %r14635, %r6679;
$L__BB1_951:
	and.b32  	%r6681, %r6615, 512;
	setp.eq.s32 	%p16, %r6681, 0;
	@%p16 bra 	$L__BB1_953;
	ld.global.u32 	%r6682, [%rd77+180];
	xor.b32  	%r14639, %r14639, %r6682;
	ld.global.u32 	%r6683, [%rd77+184];
	xor.b32  	%r14638, %r14638, %r6683;
	ld.global.u32 	%r6684, [%rd77+188];
	xor.b32  	%r14637, %r14637, %r6684;
	ld.global.u32 	%r6685, [%rd77+192];
	xor.b32  	%r14636, %r14636, %r6685;
	ld.global.u32 	%r6686, [%rd77+196];
	xor.b32  	%r14635, %r14635, %r6686;
$L__BB1_953:
	and.b32  	%r6688, %r6615, 1024;
	setp.eq.s32 	%p17, %r6688, 0;
	@%p17 bra 	$L__BB1_955;
	ld.global.u32 	%r6689, [%rd77+200];
	xor.b32  	%r14639, %r14639, %r6689;
	ld.global.u32 	%r6690, [%rd77+204];
	xor.b32  	%r14638, %r14638, %r6690;
	ld.global.u32 	%r6691, [%rd77+208];
	xor.b32  	%r14637, %r14637, %r6691;
	ld.global.u32 	%r6692, [%rd77+212];
	xor.b32  	%r14636, %r14636, %r6692;
	ld.global.u32 	%r6693, [%rd77+216];
	xor.b32  	%r14635, %r14635, %r6693;
$L__BB1_955:
	and.b32  	%r6695, %r6615, 2048;
	setp.eq.s32 	%p18, %r6695, 0;
	@%p18 bra 	$L__BB1_957;
	ld.global.u32 	%r6696, [%rd77+220];
	xor.b32  	%r14639, %r14639, %r6696;
	ld.global.u32 	%r6697, [%rd77+224];
	xor.b32  	%r14638, %r14638, %r6697;
	ld.global.u32 	%r6698, [%rd77+228];
	xor.b32  	%r14637, %r14637, %r6698;
	ld.global.u32 	%r6699, [%rd77+232];
	xor.b32  	%r14636, %r14636, %r6699;
	ld.global.u32 	%r6700, [%rd77+236];
	xor.b32  	%r14635, %r14635, %r6700;
$L__BB1_957:
	and.b32  	%r6702, %r6615, 4096;
	setp.eq.s32 	%p19, %r6702, 0;
	@%p19 bra 	$L__BB1_959;
	ld.global.u32 	%r6703, [%rd77+240];
	xor.b32  	%r14639, %r14639, %r6703;
	ld.global.u32 	%r6704, [%rd77+244];
	xor.b32  	%r14638, %r14638, %r6704;
	ld.global.u32 	%r6705, [%rd77+248];
	xor.b32  	%r14637, %r14637, %r6705;
	ld.global.u32 	%r6706, [%rd77+252];
	xor.b32  	%r14636, %r14636, %r6706;
	ld.global.u32 	%r6707, [%rd77+256];
	xor.b32  	%r14635, %r14635, %r6707;
$L__BB1_959:
	and.b32  	%r6709, %r6615, 8192;
	setp.eq.s32 	%p20, %r6709, 0;
	@%p20 bra 	$L__BB1_961;
	ld.global.u32 	%r6710, [%rd77+260];
	xor.b32  	%r14639, %r14639, %r6710;
	ld.global.u32 	%r6711, [%rd77+264];
	xor.b32  	%r14638, %r14638, %r6711;
	ld.global.u32 	%r6712, [%rd77+268];
	xor.b32  	%r14637, %r14637, %r6712;
	ld.global.u32 	%r6713, [%rd77+272];
	xor.b32  	%r14636, %r14636, %r6713;
	ld.global.u32 	%r6714, [%rd77+276];
	xor.b32  	%r14635, %r14635, %r6714;
$L__BB1_961:
	and.b32  	%r6716, %r6615, 16384;
	setp.eq.s32 	%p21, %r6716, 0;
	@%p21 bra 	$L__BB1_963;
	ld.global.u32 	%r6717, [%rd77+280];
	xor.b32  	%r14639, %r14639, %r6717;
	ld.global.u32 	%r6718, [%rd77+284];
	xor.b32  	%r14638, %r14638, %r6718;
	ld.global.u32 	%r6719, [%rd77+288];
	xor.b32  	%r14637, %r14637, %r6719;
	ld.global.u32 	%r6720, [%rd77+292];
	xor.b32  	%r14636, %r14636, %r6720;
	ld.global.u32 	%r6721, [%rd77+296];
	xor.b32  	%r14635, %r14635, %r6721;
$L__BB1_963:
	and.b32  	%r6723, %r6615, 32768;
	setp.eq.s32 	%p22, %r6723, 0;
	@%p22 bra 	$L__BB1_965;
	ld.global.u32 	%r6724, [%rd77+300];
	xor.b32  	%r14639, %r14639, %r6724;
	ld.global.u32 	%r6725, [%rd77+304];
	xor.b32  	%r14638, %r14638, %r6725;
	ld.global.u32 	%r6726, [%rd77+308];
	xor.b32  	%r14637, %r14637, %r6726;
	ld.global.u32 	%r6727, [%rd77+312];
	xor.b32  	%r14636, %r14636, %r6727;
	ld.global.u32 	%r6728, [%rd77+316];
	xor.b32  	%r14635, %r14635, %r6728;
$L__BB1_965:
	add.s32 	%r14634, %r14634, 16;
	setp.ne.s32 	%p23, %r14634, 32;
	@%p23 bra 	$L__BB1_933;
	mad.lo.s32 	%r6729, %r14628, -31, %r4447;
	add.s32 	%r14628, %r6729, 1;
	setp.ne.s32 	%p24, %r14628, 5;
	@%p24 bra 	$L__BB1_932;
	st.local.u32 	[%rd1+4], %r14639;
	st.local.v2.u32 	[%rd1+8], {%r14638, %r14637};
	st.local.v2.u32 	[%rd1+16], {%r14636, %r14635};
	setp.eq.s64 	%p25, %rd75, 1;
	@%p25 bra 	$L__BB1_1042;
	mov.b32 	%r14635, 0;
	mov.u32 	%r14636, %r14635;
	mov.u32 	%r14637, %r14635;
	mov.u32 	%r14638, %r14635;
	mov.u32 	%r14639, %r14635;
	mov.u32 	%r14720, %r14635;
$L__BB1_969:
	mul.wide.u32 	%rd115, %r14720, 4;
	add.s64 	%rd116, %rd1, %rd115;
	ld.local.u32 	%r4622, [%rd116+4];
	shl.b32 	%r4623, %r14720, 5;
	mov.b32 	%r14726, 0;
$L__BB1_970:
	.pragma "nounroll";
	shr.u32 	%r6732, %r4622, %r14726;
	and.b32  	%r6733, %r6732, 1;
	setp.eq.b32 	%p26, %r6733, 1;
	not.pred 	%p27, %p26;
	add.s32 	%r6734, %r4623, %r14726;
	mul.lo.s32 	%r6735, %r6734, 5;
	mul.wide.u32 	%rd117, %r6735, 4;
	add.s64 	%rd78, %rd76, %rd117;
	@%p27 bra 	$L__BB1_972;
	ld.global.u32 	%r6736, [%rd78];
	xor.b32  	%r14639, %r14639, %r6736;
	ld.global.u32 	%r6737, [%rd78+4];
	xor.b32  	%r14638, %r14638, %r6737;
	ld.global.u32 	%r6738, [%rd78+8];
	xor.b32  	%r14637, %r14637, %r6738;
	ld.global.u32 	%r6739, [%rd78+12];
	xor.b32  	%r14636, %r14636, %r6739;
	ld.global.u32 	%r6740, [%rd78+16];
	xor.b32  	%r14635, %r14635, %r6740;
$L__BB1_972:
	and.b32  	%r6742, %r6732, 2;
	setp.eq.s32 	%p28, %r6742, 0;
	@%p28 bra 	$L__BB1_974;
	ld.global.u32 	%r6743, [%rd78+20];
	xor.b32  	%r14639, %r14639, %r6743;
	ld.global.u32 	%r6744, [%rd78+24];
	xor.b32  	%r14638, %r14638, %r6744;
	ld.global.u32 	%r6745, [%rd78+28];
	xor.b32  	%r14637, %r14637, %r6745;
	ld.global.u32 	%r6746, [%rd78+32];
	xor.b32  	%r14636, %r14636, %r6746;
	ld.global.u32 	%r6747, [%rd78+36];
	xor.b32  	%r14635, %r14635, %r6747;
$L__BB1_974:
	and.b32  	%r6749, %r6732, 4;
	setp.eq.s32 	%p29, %r6749, 0;
	@%p29 bra 	$L__BB1_976;
	ld.global.u32 	%r6750, [%rd78+40];
	xor.b32  	%r14639, %r14639, %r6750;
	ld.global.u32 	%r6751, [%rd78+44];
	xor.b32  	%r14638, %r14638, %r6751;
	ld.global.u32 	%r6752, [%rd78+48];
	xor.b32  	%r14637, %r14637, %r6752;
	ld.global.u32 	%r6753, [%rd78+52];
	xor.b32  	%r14636, %r14636, %r6753;
	ld.global.u32 	%r6754, [%rd78+56];
	xor.b32  	%r14635, %r14635, %r6754;
$L__BB1_976:
	and.b32  	%r6756, %r6732, 8;
	setp.eq.s32 	%p30, %r6756, 0;
	@%p30 bra 	$L__BB1_978;
	ld.global.u32 	%r6757, [%rd78+60];
	xor.b32  	%r14639, %r14639, %r6757;
	ld.global.u32 	%r6758, [%rd78+64];
	xor.b32  	%r14638, %r14638, %r6758;
	ld.global.u32 	%r6759, [%rd78+68];
	xor.b32  	%r14637, %r14637, %r6759;
	ld.global.u32 	%r6760, [%rd78+72];
	xor.b32  	%r14636, %r14636, %r6760;
	ld.global.u32 	%r6761, [%rd78+76];
	xor.b32  	%r14635, %r14635, %r6761;
$L__BB1_978:
	and.b32  	%r6763, %r6732, 16;
	setp.eq.s32 	%p31, %r6763, 0;
	@%p31 bra 	$L__BB1_980;
	ld.global.u32 	%r6764, [%rd78+80];
	xor.b32  	%r14639, %r14639, %r6764;
	ld.global.u32 	%r6765, [%rd78+84];
	xor.b32  	%r14638, %r14638, %r6765;
	ld.global.u32 	%r6766, [%rd78+88];
	xor.b32  	%r14637, %r14637, %r6766;
	ld.global.u32 	%r6767, [%rd78+92];
	xor.b32  	%r14636, %r14636, %r6767;
	ld.global.u32 	%r6768, [%rd78+96];
	xor.b32  	%r14635, %r14635, %r6768;
$L__BB1_980:
	and.b32  	%r6770, %r6732, 32;
	setp.eq.s32 	%p32, %r6770, 0;
	@%p32 bra 	$L__BB1_982;
	ld.global.u32 	%r6771, [%rd78+100];
	xor.b32  	%r14639, %r14639, %r6771;
	ld.global.u32 	%r6772, [%rd78+104];
	xor.b32  	%r14638, %r14638, %r6772;
	ld.global.u32 	%r6773, [%rd78+108];
	xor.b32  	%r14637, %r14637, %r6773;
	ld.global.u32 	%r6774, [%rd78+112];
	xor.b32  	%r14636, %r14636, %r6774;
	ld.global.u32 	%r6775, [%rd78+116];
	xor.b32  	%r14635, %r14635, %r6775;
$L__BB1_982:
	and.b32  	%r6777, %r6732, 64;
	setp.eq.s32 	%p33, %r6777, 0;
	@%p33 bra 	$L__BB1_984;
	ld.global.u32 	%r6778, [%rd78+120];
	xor.b32  	%r14639, %r14639, %r6778;
	ld.global.u32 	%r6779, [%rd78+124];
	xor.b32  	%r14638, %r14638, %r6779;
	ld.global.u32 	%r6780, [%rd78+128];
	xor.b32  	%r14637, %r14637, %r6780;
	ld.global.u32 	%r6781, [%rd78+132];
	xor.b32  	%r14636, %r14636, %r6781;
	ld.global.u32 	%r6782, [%rd78+136];
	xor.b32  	%r14635, %r14635, %r6782;
$L__BB1_984:
	and.b32  	%r6784, %r6732, 128;
	setp.eq.s32 	%p34, %r6784, 0;
	@%p34 bra 	$L__BB1_986;
	ld.global.u32 	%r6785, [%rd78+140];
	xor.b32  	%r14639, %r14639, %r6785;
	ld.global.u32 	%r6786, [%rd78+144];
	xor.b32  	%r14638, %r14638, %r6786;
	ld.global.u32 	%r6787, [%rd78+148];
	xor.b32  	%r14637, %r14637, %r6787;
	ld.global.u32 	%r6788, [%rd78+152];
	xor.b32  	%r14636, %r14636, %r6788;
	ld.global.u32 	%r6789, [%rd78+156];
	xor.b32  	%r14635, %r14635, %r6789;
$L__BB1_986:
	and.b32  	%r6791, %r6732, 256;
	setp.eq.s32 	%p35, %r6791, 0;
	@%p35 bra 	$L__BB1_988;
	ld.global.u32 	%r6792, [%rd78+160];
	xor.b32  	%r14639, %r14639, %r6792;
	ld.global.u32 	%r6793, [%rd78+164];
	xor.b32  	%r14638, %r14638, %r6793;
	ld.global.u32 	%r6794, [%rd78+168];
	xor.b32  	%r14637, %r14637, %r6794;
	ld.global.u32 	%r6795, [%rd78+172];
	xor.b32  	%r14636, %r14636, %r6795;
	ld.global.u32 	%r6796, [%rd78+176];
	xor.b32  	%r14635, %r14635, %r6796;
$L__BB1_988:
	and.b32  	%r6798, %r6732, 512;
	setp.eq.s32 	%p36, %r6798, 0;
	@%p36 bra 	$L__BB1_990;
	ld.global.u32 	%r6799, [%rd78+180];
	xor.b32  	%r14639, %r14639, %r6799;
	ld.global.u32 	%r6800, [%rd78+184];
	xor.b32  	%r14638, %r14638, %r6800;
	ld.global.u32 	%r6801, [%rd78+188];
	xor.b32  	%r14637, %r14637, %r6801;
	ld.global.u32 	%r6802, [%rd78+192];
	xor.b32  	%r14636, %r14636, %r6802;
	ld.global.u32 	%r6803, [%rd78+196];
	xor.b32  	%r14635, %r14635, %r6803;
$L__BB1_990:
	and.b32  	%r6805, %r6732, 1024;
	setp.eq.s32 	%p37, %r6805, 0;
	@%p37 bra 	$L__BB1_992;
	ld.global.u32 	%r6806, [%rd78+200];
	xor.b32  	%r14639, %r14639, %r6806;
	ld.global.u32 	%r6807, [%rd78+204];
	xor.b32  	%r14638, %r14638, %r6807;
	ld.global.u32 	%r6808, [%rd78+208];
	xor.b32  	%r14637, %r14637, %r6808;
	ld.global.u32 	%r6809, [%rd78+212];
	xor.b32  	%r14636, %r14636, %r6809;
	ld.global.u32 	%r6810, [%rd78+216];
	xor.b32  	%r14635, %r14635, %r6810;
$L__BB1_992:
	and.b32  	%r6812, %r6732, 2048;
	setp.eq.s32 	%p38, %r6812, 0;
	@%p38 bra 	$L__BB1_994;
	ld.global.u32 	%r6813, [%rd78+220];
	xor.b32  	%r14639, %r14639, %r6813;
	ld.global.u32 	%r6814, [%rd78+224];
	xor.b32  	%r14638, %r14638, %r6814;
	ld.global.u32 	%r6815, [%rd78+228];
	xor.b32  	%r14637, %r14637, %r6815;
	ld.global.u32 	%r6816, [%rd78+232];
	xor.b32  	%r14636, %r14636, %r6816;
	ld.global.u32 	%r6817, [%rd78+236];
	xor.b32  	%r14635, %r14635, %r6817;
$L__BB1_994:
	and.b32  	%r6819, %r6732, 4096;
	setp.eq.s32 	%p39, %r6819, 0;
	@%p39 bra 	$L__BB1_996;
	ld.global.u32 	%r6820, [%rd78+240];
	xor.b32  	%r14639, %r14639, %r6820;
	ld.global.u32 	%r6821, [%rd78+244];
	xor.b32  	%r14638, %r14638, %r6821;
	ld.global.u32 	%r6822, [%rd78+248];
	xor.b32  	%r14637, %r14637, %r6822;
	ld.global.u32 	%r6823, [%rd78+252];
	xor.b32  	%r14636, %r14636, %r6823;
	ld.global.u32 	%r6824, [%rd78+256];
	xor.b32  	%r14635, %r14635, %r6824;
$L__BB1_996:
	and.b32  	%r6826, %r6732, 8192;
	setp.eq.s32 	%p40, %r6826, 0;
	@%p40 bra 	$L__BB1_998;
	ld.global.u32 	%r6827, [%rd78+260];
	xor.b32  	%r14639, %r14639, %r6827;
	ld.global.u32 	%r6828, [%rd78+264];
	xor.b32  	%r14638, %r14638, %r6828;
	ld.global.u32 	%r6829, [%rd78+268];
	xor.b32  	%r14637, %r14637, %r6829;
	ld.global.u32 	%r6830, [%rd78+272];
	xor.b32  	%r14636, %r14636, %r6830;
	ld.global.u32 	%r6831, [%rd78+276];
	xor.b32  	%r14635, %r14635, %r6831;
$L__BB1_998:
	and.b32  	%r6833, %r6732, 16384;
	setp.eq.s32 	%p41, %r6833, 0;
	@%p41 bra 	$L__BB1_1000;
	ld.global.u32 	%r6834, [%rd78+280];
	xor.b32  	%r14639, %r14639, %r6834;
	ld.global.u32 	%r6835, [%rd78+284];
	xor.b32  	%r14638, %r14638, %r6835;
	ld.global.u32 	%r6836, [%rd78+288];
	xor.b32  	%r14637, %r14637, %r6836;
	ld.global.u32 	%r6837, [%rd78+292];
	xor.b32  	%r14636, %r14636, %r6837;
	ld.global.u32 	%r6838, [%rd78+296];
	xor.b32  	%r14635, %r14635, %r6838;
$L__BB1_1000:
	and.b32  	%r6840, %r6732, 32768;
	setp.eq.s32 	%p42, %r6840, 0;
	@%p42 bra 	$L__BB1_1002;
	ld.global.u32 	%r6841, [%rd78+300];
	xor.b32  	%r14639, %r14639, %r6841;
	ld.global.u32 	%r6842, [%rd78+304];
	xor.b32  	%r14638, %r14638, %r6842;
	ld.global.u32 	%r6843, [%rd78+308];
	xor.b32  	%r14637, %r14637, %r6843;
	ld.global.u32 	%r6844, [%rd78+312];
	xor.b32  	%r14636, %r14636, %r6844;
	ld.global.u32 	%r6845, [%rd78+316];
	xor.b32  	%r14635, %r14635, %r6845;
$L__BB1_1002:
	add.s32 	%r14726, %r14726, 16;
	setp.ne.s32 	%p43, %r14726, 32;
	@%p43 bra 	$L__BB1_970;
	mad.lo.s32 	%r6846, %r14720, -31, %r4623;
	add.s32 	%r14720, %r6846, 1;
	setp.ne.s32 	%p44, %r14720, 5;
	@%p44 bra 	$L__BB1_969;
	st.local.u32 	[%rd1+4], %r14639;
	st.local.v2.u32 	[%rd1+8], {%r14638, %r14637};
	st.local.v2.u32 	[%rd1+16], {%r14636, %r14635};
	setp.ne.s64 	%p45, %rd75, 3;
	@%p45 bra 	$L__BB1_1042;
	mov.b32 	%r14635, 0;
	mov.u32 	%r14636, %r14635;
	mov.u32 	%r14637, %r14635;
	mov.u32 	%r14638, %r14635;
	mov.u32 	%r14639, %r14635;
	mov.u32 	%r14812, %r14635;
$L__BB1_1006:
	mul.wide.u32 	%rd118, %r14812, 4;
	add.s64 	%rd119, %rd1, %rd118;
	ld.local.u32 	%r4798, [%rd119+4];
	shl.b32 	%r4799, %r14812, 5;
	mov.b32 	%r14818, 0;
$L__BB1_1007:
	.pragma "nounroll";
	shr.u32 	%r6849, %r4798, %r14818;
	and.b32  	%r6850, %r6849, 1;
	setp.eq.b32 	%p46, %r6850, 1;
	not.pred 	%p47, %p46;
	add.s32 	%r6851, %r4799, %r14818;
	mul.lo.s32 	%r6852, %r6851, 5;
	mul.wide.u32 	%rd120, %r6852, 4;
	add.s64 	%rd79, %rd76, %rd120;
	@%p47 bra 	$L__BB1_1009;
	ld.global.u32 	%r6853, [%rd79];
	xor.b32  	%r14639, %r14639, %r6853;
	ld.global.u32 	%r6854, [%rd79+4];
	xor.b32  	%r14638, %r14638, %r6854;
	ld.global.u32 	%r6855, [%rd79+8];
	xor.b32  	%r14637, %r14637, %r6855;
	ld.global.u32 	%r6856, [%rd79+12];
	xor.b32  	%r14636, %r14636, %r6856;
	ld.global.u32 	%r6857, [%rd79+16];
	xor.b32  	%r14635, %r14635, %r6857;
$L__BB1_1009:
	and.b32  	%r6859, %r6849, 2;
	setp.eq.s32 	%p48, %r6859, 0;
	@%p48 bra 	$L__BB1_1011;
	ld.global.u32 	%r6860, [%rd79+20];
	xor.b32  	%r14639, %r14639, %r6860;
	ld.global.u32 	%r6861, [%rd79+24];
	xor.b32  	%r14638, %r14638, %r6861;
	ld.global.u32 	%r6862, [%rd79+28];
	xor.b32  	%r14637, %r14637, %r6862;
	ld.global.u32 	%r6863, [%rd79+32];
	xor.b32  	%r14636, %r14636, %r6863;
	ld.global.u32 	%r6864, [%rd79+36];
	xor.b32  	%r14635, %r14635, %r6864;
$L__BB1_1011:
	and.b32  	%r6866, %r6849, 4;
	setp.eq.s32 	%p49, %r6866, 0;
	@%p49 bra 	$L__BB1_1013;
	ld.global.u32 	%r6867, [%rd79+40];
	xor.b32  	%r14639, %r14639, %r6867;
	ld.global.u32 	%r6868, [%rd79+44];
	xor.b32  	%r14638, %r14638, %r6868;
	ld.global.u32 	%r6869, [%rd79+48];
	xor.b32  	%r14637, %r14637, %r6869;
	ld.global.u32 	%r6870, [%rd79+52];
	xor.b32  	%r14636, %r14636, %r6870;
	ld.global.u32 	%r6871, [%rd79+56];
	xor.b32  	%r14635, %r14635, %r6871;
$L__BB1_1013:
	and.b32  	%r6873, %r6849, 8;
	setp.eq.s32 	%p50, %r6873, 0;
	@%p50 bra 	$L__BB1_1015;
	ld.global.u32 	%r6874, [%rd79+60];
	xor.b32  	%r14639, %r14639, %r6874;
	ld.global.u32 	%r6875, [%rd79+64];
	xor.b32  	%r14638, %r14638, %r6875;
	ld.global.u32 	%r6876, [%rd79+68];
	xor.b32  	%r14637, %r14637, %r6876;
	ld.global.u32 	%r6877, [%rd79+72];
	xor.b32  	%r14636, %r14636, %r6877;
	ld.global.u32 	%r6878, [%rd79+76];
	xor.b32  	%r14635, %r14635, %r6878;
$L__BB1_1015:
	and.b32  	%r6880, %r6849, 16;
	setp.eq.s32 	%p51, %r6880, 0;
	@%p51 bra 	$L__BB1_1017;
	ld.global.u32 	%r6881, [%rd79+80];
	xor.b32  	%r14639, %r14639, %r6881;
	ld.global.u32 	%r6882, [%rd79+84];
	xor.b32  	%r14638, %r14638, %r6882;
	ld.global.u32 	%r6883, [%rd79+88];
	xor.b32  	%r14637, %r14637, %r6883;
	ld.global.u32 	%r6884, [%rd79+92];
	xor.b32  	%r14636, %r14636, %r6884;
	ld.global.u32 	%r6885, [%rd79+96];
	xor.b32  	%r14635, %r14635, %r6885;
$L__BB1_1017:
	and.b32  	%r6887, %r6849, 32;
	setp.eq.s32 	%p52, %r6887, 0;
	@%p52 bra 	$L__BB1_1019;
	ld.global.u32 	%r6888, [%rd79+100];
	xor.b32  	%r14639, %r14639, %r6888;
	ld.global.u32 	%r6889, [%rd79+104];
	xor.b32  	%r14638, %r14638, %r6889;
	ld.global.u32 	%r6890, [%rd79+108];
	xor.b32  	%r14637, %r14637, %r6890;
	ld.global.u32 	%r6891, [%rd79+112];
	xor.b32  	%r14636, %r14636, %r6891;
	ld.global.u32 	%r6892, [%rd79+116];
	xor.b32  	%r14635, %r14635, %r6892;
$L__BB1_1019:
	and.b32  	%r6894, %r6849, 64;
	setp.eq.s32 	%p53, %r6894, 0;
	@%p53 bra 	$L__BB1_1021;
	ld.global.u32 	%r6895, [%rd79+120];
	xor.b32  	%r14639, %r14639, %r6895;
	ld.global.u32 	%r6896, [%rd79+124];
	xor.b32  	%r14638, %r14638, %r6896;
	ld.global.u32 	%r6897, [%rd79+128];
	xor.b32  	%r14637, %r14637, %r6897;
	ld.global.u32 	%r6898, [%rd79+132];
	xor.b32  	%r14636, %r14636, %r6898;
	ld.global.u32 	%r6899, [%rd79+136];
	xor.b32  	%r14635, %r14635, %r6899;
$L__BB1_1021:
	and.b32  	%r6901, %r6849, 128;
	setp.eq.s32 	%p54, %r6901, 0;
	@%p54 bra 	$L__BB1_1023;
	ld.global.u32 	%r6902, [%rd79+140];
	xor.b32  	%r14639, %r14639, %r6902;
	ld.global.u32 	%r6903, [%rd79+144];
	xor.b32  	%r14638, %r14638, %r6903;
	ld.global.u32 	%r6904, [%rd79+148];
	xor.b32  	%r14637, %r14637, %r6904;
	ld.global.u32 	%r6905, [%rd79+152];
	xor.b32  	%r14636, %r14636, %r6905;
	ld.global.u32 	%r6906, [%rd79+156];
	xor.b32  	%r14635, %r14635, %r6906;
$L__BB1_1023:
	and.b32  	%r6908, %r6849, 256;
	setp.eq.s32 	%p55, %r6908, 0;
	@%p55 bra 	$L__BB1_1025;
	ld.global.u32 	%r6909, [%rd79+160];
	xor.b32  	%r14639, %r14639, %r6909;
	ld.global.u32 	%r6910, [%rd79+164];
	xor.b32  	%r14638, %r14638, %r6910;
	ld.global.u32 	%r6911, [%rd79+168];
	xor.b32  	%r14637, %r14637, %r6911;
	ld.global.u32 	%r6912, [%rd79+172];
	xor.b32  	%r14636, %r14636, %r6912;
	ld.global.u32 	%r6913, [%rd79+176];
	xor.b32  	%r14635, %r14635, %r6913;
$L__BB1_1025:
	and.b32  	%r6915, %r6849, 512;
	setp.eq.s32 	%p56, %r6915, 0;
	@%p56 bra 	$L__BB1_1027;
	ld.global.u32 	%r6916, [%rd79+180];
	xor.b32  	%r14639, %r14639, %r6916;
	ld.global.u32 	%r6917, [%rd79+184];
	xor.b32  	%r14638, %r14638, %r6917;
	ld.global.u32 	%r6918, [%rd79+188];
	xor.b32  	%r14637, %r14637, %r6918;
	ld.global.u32 	%r6919, [%rd79+192];
	xor.b32  	%r14636, %r14636, %r6919;
	ld.global.u32 	%r6920, [%rd79+196];
	xor.b32  	%r14635, %r14635, %r6920;
$L__BB1_1027:
	and.b32  	%r6922, %r6849, 1024;
	setp.eq.s32 	%p57, %r6922, 0;
	@%p57 bra 	$L__BB1_1029;
	ld.global.u32 	%r6923, [%rd79+200];
	xor.b32  	%r14639, %r14639, %r6923;
	ld.global.u32 	%r6924, [%rd79+204];
	xor.b32  	%r14638, %r14638, %r6924;
	ld.global.u32 	%r6925, [%rd79+208];
	xor.b32  	%r14637, %r14637, %r6925;
	ld.global.u32 	%r6926, [%rd79+212];
	xor.b32  	%r14636, %r14636, %r6926;
	ld.global.u32 	%r6927, [%rd79+216];
	xor.b32  	%r14635, %r14635, %r6927;
$L__BB1_1029:
	and.b32  	%r6929, %r6849, 2048;
	setp.eq.s32 	%p58, %r6929, 0;
	@%p58 bra 	$L__BB1_1031;
	ld.global.u32 	%r6930, [%rd79+220];
	xor.b32  	%r14639, %r14639, %r6930;
	ld.global.u32 	%r6931, [%rd79+224];
	xor.b32  	%r14638, %r14638, %r6931;
	ld.global.u32 	%r6932, [%rd79+228];
	xor.b32  	%r14637, %r14637, %r6932;
	ld.global.u32 	%r6933, [%rd79+232];
	xor.b32  	%r14636, %r14636, %r6933;
	ld.global.u32 	%r6934, [%rd79+236];
	xor.b32  	%r14635, %r14635, %r6934;
$L__BB1_1031:
	and.b32  	%r6936, %r6849, 4096;
	setp.eq.s32 	%p59, %r6936, 0;
	@%p59 bra 	$L__BB1_1033;
	ld.global.u32 	%r6937, [%rd79+240];
	xor.b32  	%r14639, %r14639, %r6937;
	ld.global.u32 	%r6938, [%rd79+244];
	xor.b32  	%r14638, %r14638, %r6938;
	ld.global.u32 	%r6939, [%rd79+248];
	xor.b32  	%r14637, %r14637, %r6939;
	ld.global.u32 	%r6940, [%rd79+252];
	xor.b32  	%r14636, %r14636, %r6940;
	ld.global.u32 	%r6941, [%rd79+256];
	xor.b32  	%r14635, %r14635, %r6941;
$L__BB1_1033:
	and.b32  	%r6943, %r6849, 8192;
	setp.eq.s32 	%p60, %r6943, 0;
	@%p60 bra 	$L__BB1_1035;
	ld.global.u32 	%r6944, [%rd79+260];
	xor.b32  	%r14639, %r14639, %r6944;
	ld.global.u32 	%r6945, [%rd79+264];
	xor.b32  	%r14638, %r14638, %r6945;
	ld.global.u32 	%r6946, [%rd79+268];
	xor.b32  	%r14637, %r14637, %r6946;
	ld.global.u32 	%r6947, [%rd79+272];
	xor.b32  	%r14636, %r14636, %r6947;
	ld.global.u32 	%r6948, [%rd79+276];
	xor.b32  	%r14635, %r14635, %r6948;
$L__BB1_1035:
	and.b32  	%r6950, %r6849, 16384;
	setp.eq.s32 	%p61, %r6950, 0;
	@%p61 bra 	$L__BB1_1037;
	ld.global.u32 	%r6951, [%rd79+280];
	xor.b32  	%r14639, %r14639, %r6951;
	ld.global.u32 	%r6952, [%rd79+284];
	xor.b32  	%r14638, %r14638, %r6952;
	ld.global.u32 	%r6953, [%rd79+288];
	xor.b32  	%r14637, %r14637, %r6953;
	ld.global.u32 	%r6954, [%rd79+292];
	xor.b32  	%r14636, %r14636, %r6954;
	ld.global.u32 	%r6955, [%rd79+296];
	xor.b32  	%r14635, %r14635, %r6955;
$L__BB1_1037:
	and.b32  	%r6957, %r6849, 32768;
	setp.eq.s32 	%p62, %r6957, 0;
	@%p62 bra 	$L__BB1_1039;
	ld.global.u32 	%r6958, [%rd79+300];
	xor.b32  	%r14639, %r14639, %r6958;
	ld.global.u32 	%r6959, [%rd79+304];
	xor.b32  	%r14638, %r14638, %r6959;
	ld.global.u32 	%r6960, [%rd79+308];
	xor.b32  	%r14637, %r14637, %r6960;
	ld.global.u32 	%r6961, [%rd79+312];
	xor.b32  	%r14636, %r14636, %r6961;
	ld.global.u32 	%r6962, [%rd79+316];
	xor.b32  	%r14635, %r14635, %r6962;
$L__BB1_1039:
	add.s32 	%r14818, %r14818, 16;
	setp.ne.s32 	%p63, %r14818, 32;
	@%p63 bra 	$L__BB1_1007;
	mad.lo.s32 	%r6963, %r14812, -31, %r4799;
	add.s32 	%r14812, %r6963, 1;
	setp.ne.s32 	%p64, %r14812, 5;
	@%p64 bra 	$L__BB1_1006;
	st.local.u32 	[%rd1+4], %r14639;
	st.local.v2.u32 	[%rd1+8], {%r14638, %r14637};
	st.local.v2.u32 	[%rd1+16], {%r14636, %r14635};
$L__BB1_1042:
	shr.u64 	%rd309, %rd74, 2;
	add.s32 	%r14622, %r14622, 1;
	setp.lt.u64 	%p65, %rd74, 4;
	@%p65 bra 	$L__BB1_1043;
	bra.uni 	$L__BB1_930;
$L__BB1_1043:
	mov.b32 	%r14909, 0;
	mov.u64 	%rd122, precalc_xorwow_offset_matrix;
	mov.u64 	%rd310, %rd104;
$L__BB1_1044:
	mov.u64 	%rd81, %rd310;
	and.b64  	%rd82, %rd81, 3;
	setp.eq.s64 	%p66, %rd82, 0;
	@%p66 bra 	$L__BB1_1156;
	mul.wide.u32 	%rd121, %r14909, 3200;
	add.s64 	%rd83, %rd122, %rd121;
	mov.b32 	%r14635, 0;
	mov.u32 	%r14636, %r14635;
	mov.u32 	%r14637, %r14635;
	mov.u32 	%r14638, %r14635;
	mov.u32 	%r14639, %r14635;
	mov.u32 	%r14915, %r14635;
$L__BB1_1046:
	mul.wide.u32 	%rd123, %r14915, 4;
	add.s64 	%rd124, %rd1, %rd123;
	ld.local.u32 	%r4986, [%rd124+4];
	shl.b32 	%r4987, %r14915, 5;
	mov.b32 	%r14921, 0;
$L__BB1_1047:
	.pragma "nounroll";
	shr.u32 	%r6967, %r4986, %r14921;
	and.b32  	%r6968, %r6967, 1;
	setp.eq.b32 	%p67, %r6968, 1;
	not.pred 	%p68, %p67;
	add.s32 	%r6969, %r4987, %r14921;
	mul.lo.s32 	%r6970, %r6969, 5;
	mul.wide.u32 	%rd125, %r6970, 4;
	add.s64 	%rd84, %rd83, %rd125;
	@%p68 bra 	$L__BB1_1049;
	ld.global.u32 	%r6971, [%rd84];
	xor.b32  	%r14639, %r14639, %r6971;
	ld.global.u32 	%r6972, [%rd84+4];
	xor.b32  	%r14638, %r14638, %r6972;
	ld.global.u32 	%r6973, [%rd84+8];
	xor.b32  	%r14637, %r14637, %r6973;
	ld.global.u32 	%r6974, [%rd84+12];
	xor.b32  	%r14636, %r14636, %r6974;
	ld.global.u32 	%r6975, [%rd84+16];
	xor.b32  	%r14635, %r14635, %r6975;
$L__BB1_1049:
	and.b32  	%r6977, %r6967, 2;
	setp.eq.s32 	%p69, %r6977, 0;
	@%p69 bra 	$L__BB1_1051;
	ld.global.u32 	%r6978, [%rd84+20];
	xor.b32  	%r14639, %r14639, %r6978;
	ld.global.u32 	%r6979, [%rd84+24];
	xor.b32  	%r14638, %r14638, %r6979;
	ld.global.u32 	%r6980, [%rd84+28];
	xor.b32  	%r14637, %r14637, %r6980;
	ld.global.u32 	%r6981, [%rd84+32];
	xor.b32  	%r14636, %r14636, %r6981;
	ld.global.u32 	%r6982, [%rd84+36];
	xor.b32  	%r14635, %r14635, %r6982;
$L__BB1_1051:
	and.b32  	%r6984, %r6967, 4;
	setp.eq.s32 	%p70, %r6984, 0;
	@%p70 bra 	$L__BB1_1053;
	ld.global.u32 	%r6985, [%rd84+40];
	xor.b32  	%r14639, %r14639, %r6985;
	ld.global.u32 	%r6986, [%rd84+44];
	xor.b32  	%r14638, %r14638, %r6986;
	ld.global.u32 	%r6987, [%rd84+48];
	xor.b32  	%r14637, %r14637, %r6987;
	ld.global.u32 	%r6988, [%rd84+52];
	xor.b32  	%r14636, %r14636, %r6988;
	ld.global.u32 	%r6989, [%rd84+56];
	xor.b32  	%r14635, %r14635, %r6989;
$L__BB1_1053:
	and.b32  	%r6991, %r6967, 8;
	setp.eq.s32 	%p71, %r6991, 0;
	@%p71 bra 	$L__BB1_1055;
	ld.global.u32 	%r6992, [%rd84+60];
	xor.b32  	%r14639, %r14639, %r6992;
	ld.global.u32 	%r6993, [%rd84+64];
	xor.b32  	%r14638, %r14638, %r6993;
	ld.global.u32 	%r6994, [%rd84+68];
	xor.b32  	%r14637, %r14637, %r6994;
	ld.global.u32 	%r6995, [%rd84+72];
	xor.b32  	%r14636, %r14636, %r6995;
	ld.global.u32 	%r6996, [%rd84+76];
	xor.b32  	%r14635, %r14635, %r6996;
$L__BB1_1055:
	and.b32  	%r6998, %r6967, 16;
	setp.eq.s32 	%p72, %r6998, 0;
	@%p72 bra 	$L__BB1_1057;
	ld.global.u32 	%r6999, [%rd84+80];
	xor.b32  	%r14639, %r14639, %r6999;
	ld.global.u32 	%r7000, [%rd84+84];
	xor.b32  	%r14638, %r14638, %r7000;
	ld.global.u32 	%r7001, [%rd84+88];
	xor.b32  	%r14637, %r14637, %r7001;
	ld.global.u32 	%r7002, [%rd84+92];
	xor.b32  	%r14636, %r14636, %r7002;
	ld.global.u32 	%r7003, [%rd84+96];
	xor.b32  	%r14635, %r14635, %r7003;
$L__BB1_1057:
	and.b32  	%r7005, %r6967, 32;
	setp.eq.s32 	%p73, %r7005, 0;
	@%p73 bra 	$L__BB1_1059;
	ld.global.u32 	%r7006, [%rd84+100];
	xor.b32  	%r14639, %r14639, %r7006;
	ld.global.u32 	%r7007, [%rd84+104];
	xor.b32  	%r14638, %r14638, %r7007;
	ld.global.u32 	%r7008, [%rd84+108];
	xor.b32  	%r14637, %r14637, %r7008;
	ld.global.u32 	%r7009, [%rd84+112];
	xor.b32  	%r14636, %r14636, %r7009;
	ld.global.u32 	%r7010, [%rd84+116];
	xor.b32  	%r14635, %r14635, %r7010;
$L__BB1_1059:
	and.b32  	%r7012, %r6967, 64;
	setp.eq.s32 	%p74, %r7012, 0;
	@%p74 bra 	$L__BB1_1061;
	ld.global.u32 	%r7013, [%rd84+120];
	xor.b32  	%r14639, %r14639, %r7013;
	ld.global.u32 	%r7014, [%rd84+124];
	xor.b32  	%r14638, %r14638, %r7014;
	ld.global.u32 	%r7015, [%rd84+128];
	xor.b32  	%r14637, %r14637, %r7015;
	ld.global.u32 	%r7016, [%rd84+132];
	xor.b32  	%r14636, %r14636, %r7016;
	ld.global.u32 	%r7017, [%rd84+136];
	xor.b32  	%r14635, %r14635, %r7017;
$L__BB1_1061:
	and.b32  	%r7019, %r6967, 128;
	setp.eq.s32 	%p75, %r7019, 0;
	@%p75 bra 	$L__BB1_1063;
	ld.global.u32 	%r7020, [%rd84+140];
	xor.b32  	%r14639, %r14639, %r7020;
	ld.global.u32 	%r7021, [%rd84+144];
	xor.b32  	%r14638, %r14638, %r7021;
	ld.global.u32 	%r7022, [%rd84+148];
	xor.b32  	%r14637, %r14637, %r7022;
	ld.global.u32 	%r7023, [%rd84+152];
	xor.b32  	%r14636, %r14636, %r7023;
	ld.global.u32 	%r7024, [%rd84+156];
	xor.b32  	%r14635, %r14635, %r7024;
$L__BB1_1063:
	and.b32  	%r7026, %r6967, 256;
	setp.eq.s32 	%p76, %r7026, 0;
	@%p76 bra 	$L__BB1_1065;
	ld.global.u32 	%r7027, [%rd84+160];
	xor.b32  	%r14639, %r14639, %r7027;
	ld.global.u32 	%r7028, [%rd84+164];
	xor.b32  	%r14638, %r14638, %r7028;
	ld.global.u32 	%r7029, [%rd84+168];
	xor.b32  	%r14637, %r14637, %r7029;
	ld.global.u32 	%r7030, [%rd84+172];
	xor.b32  	%r14636, %r14636, %r7030;
	ld.global.u32 	%r7031, [%rd84+176];
	xor.b32  	%r14635, %r14635, %r7031;
$L__BB1_1065:
	and.b32  	%r7033, %r6967, 512;
	setp.eq.s32 	%p77, %r7033, 0;
	@%p77 bra 	$L__BB1_1067;
	ld.global.u32 	%r7034, [%rd84+180];
	xor.b32  	%r14639, %r14639, %r7034;
	ld.global.u32 	%r7035, [%rd84+184];
	xor.b32  	%r14638, %r14638, %r7035;
	ld.global.u32 	%r7036, [%rd84+188];
	xor.b32  	%r14637, %r14637, %r7036;
	ld.global.u32 	%r7037, [%rd84+192];
	xor.b32  	%r14636, %r14636, %r7037;
	ld.global.u32 	%r7038, [%rd84+196];
	xor.b32  	%r14635, %r14635, %r7038;
$L__BB1_1067:
	and.b32  	%r7040, %r6967, 1024;
	setp.eq.s32 	%p78, %r7040, 0;
	@%p78 bra 	$L__BB1_1069;
	ld.global.u32 	%r7041, [%rd84+200];
	xor.b32  	%r14639, %r14639, %r7041;
	ld.global.u32 	%r7042, [%rd84+204];
	xor.b32  	%r14638, %r14638, %r7042;
	ld.global.u32 	%r7043, [%rd84+208];
	xor.b32  	%r14637, %r14637, %r7043;
	ld.global.u32 	%r7044, [%rd84+212];
	xor.b32  	%r14636, %r14636, %r7044;
	ld.global.u32 	%r7045, [%rd84+216];
	xor.b32  	%r14635, %r14635, %r7045;
$L__BB1_1069:
	and.b32  	%r7047, %r6967, 2048;
	setp.eq.s32 	%p79, %r7047, 0;
	@%p79 bra 	$L__BB1_1071;
	ld.global.u32 	%r7048, [%rd84+220];
	xor.b32  	%r14639, %r14639, %r7048;
	ld.global.u32 	%r7049, [%rd84+224];
	xor.b32  	%r14638, %r14638, %r7049;
	ld.global.u32 	%r7050, [%rd84+228];
	xor.b32  	%r14637, %r14637, %r7050;
	ld.global.u32 	%r7051, [%rd84+232];
	xor.b32  	%r14636, %r14636, %r7051;
	ld.global.u32 	%r7052, [%rd84+236];
	xor.b32  	%r14635, %r14635, %r7052;
$L__BB1_1071:
	and.b32  	%r7054, %r6967, 4096;
	setp.eq.s32 	%p80, %r7054, 0;
	@%p80 bra 	$L__BB1_1073;
	ld.global.u32 	%r7055, [%rd84+240];
	xor.b32  	%r14639, %r14639, %r7055;
	ld.global.u32 	%r7056, [%rd84+244];
	xor.b32  	%r14638, %r14638, %r7056;
	ld.global.u32 	%r7057, [%rd84+248];
	xor.b32  	%r14637, %r14637, %r7057;
	ld.global.u32 	%r7058, [%rd84+252];
	xor.b32  	%r14636, %r14636, %r7058;
	ld.global.u32 	%r7059, [%rd84+256];
	xor.b32  	%r14635, %r14635, %r7059;
$L__BB1_1073:
	and.b32  	%r7061, %r6967, 8192;
	setp.eq.s32 	%p81, %r7061, 0;
	@%p81 bra 	$L__BB1_1075;
	ld.global.u32 	%r7062, [%rd84+260];
	xor.b32  	%r14639, %r14639, %r7062;
	ld.global.u32 	%r7063, [%rd84+264];
	xor.b32  	%r14638, %r14638, %r7063;
	ld.global.u32 	%r7064, [%rd84+268];
	xor.b32  	%r14637, %r14637, %r7064;
	ld.global.u32 	%r7065, [%rd84+272];
	xor.b32  	%r14636, %r14636, %r7065;
	ld.global.u32 	%r7066, [%rd84+276];
	xor.b32  	%r14635, %r14635, %r7066;
$L__BB1_1075:
	and.b32  	%r7068, %r6967, 16384;
	setp.eq.s32 	%p82, %r7068, 0;
	@%p82 bra 	$L__BB1_1077;
	ld.global.u32 	%r7069, [%rd84+280];
	xor.b32  	%r14639, %r14639, %r7069;
	ld.global.u32 	%r7070, [%rd84+284];
	xor.b32  	%r14638, %r14638, %r7070;
	ld.global.u32 	%r7071, [%rd84+288];
	xor.b32  	%r14637, %r14637, %r7071;
	ld.global.u32 	%r7072, [%rd84+292];
	xor.b32  	%r14636, %r14636, %r7072;
	ld.global.u32 	%r7073, [%rd84+296];
	xor.b32  	%r14635, %r14635, %r7073;
$L__BB1_1077:
	and.b32  	%r7075, %r6967, 32768;
	setp.eq.s32 	%p83, %r7075, 0;
	@%p83 bra 	$L__BB1_1079;
	ld.global.u32 	%r7076, [%rd84+300];
	xor.b32  	%r14639, %r14639, %r7076;
	ld.global.u32 	%r7077, [%rd84+304];
	xor.b32  	%r14638, %r14638, %r7077;
	ld.global.u32 	%r7078, [%rd84+308];
	xor.b32  	%r14637, %r14637, %r7078;
	ld.global.u32 	%r7079, [%rd84+312];
	xor.b32  	%r14636, %r14636, %r7079;
	ld.global.u32 	%r7080, [%rd84+316];
	xor.b32  	%r14635, %r14635, %r7080;
$L__BB1_1079:
	add.s32 	%r14921, %r14921, 16;
	setp.ne.s32 	%p84, %r14921, 32;
	@%p84 bra 	$L__BB1_1047;
	mad.lo.s32 	%r7081, %r14915, -31, %r4987;
	add.s32 	%r14915, %r7081, 1;
	setp.ne.s32 	%p85, %r14915, 5;
	@%p85 bra 	$L__BB1_1046;
	st.local.u32 	[%rd1+4], %r14639;
	st.local.v2.u32 	[%rd1+8], {%r14638, %r14637};
	st.local.v2.u32 	[%rd1+16], {%r14636, %r14635};
	setp.eq.s64 	%p86, %rd82, 1;
	@%p86 bra 	$L__BB1_1156;
	mov.b32 	%r14635, 0;
	mov.u32 	%r14636, %r14635;
	mov.u32 	%r14637, %r14635;
	mov.u32 	%r14638, %r14635;
	mov.u32 	%r14639, %r14635;
	mov.u32 	%r15007, %r14635;
$L__BB1_1083:
	mul.wide.u32 	%rd126, %r15007, 4;
	add.s64 	%rd127, %rd1, %rd126;
	ld.local.u32 	%r5162, [%rd127+4];
	shl.b32 	%r5163, %r15007, 5;
	mov.b32 	%r15013, 0;
$L__BB1_1084:
	.pragma "nounroll";
	shr.u32 	%r7084, %r5162, %r15013;
	and.b32  	%r7085, %r7084, 1;
	setp.eq.b32 	%p87, %r7085, 1;
	not.pred 	%p88, %p87;
	add.s32 	%r7086, %r5163, %r15013;
	mul.lo.s32 	%r7087, %r7086, 5;
	mul.wide.u32 	%rd128, %r7087, 4;
	add.s64 	%rd85, %rd83, %rd128;
	@%p88 bra 	$L__BB1_1086;
	ld.global.u32 	%r7088, [%rd85];
	xor.b32  	%r14639, %r14639, %r7088;
	ld.global.u32 	%r7089, [%rd85+4];
	xor.b32  	%r14638, %r14638, %r7089;
	ld.global.u32 	%r7090, [%rd85+8];
	xor.b32  	%r14637, %r14637, %r7090;
	ld.global.u32 	%r7091, [%rd85+12];
	xor.b32  	%r14636, %r14636, %r7091;
	ld.global.u32 	%r7092, [%rd85+16];
	xor.b32  	%r14635, %r14635, %r7092;
$L__BB1_1086:
	and.b32  	%r7094, %r7084, 2;
	setp.eq.s32 	%p89, %r7094, 0;
	@%p89 bra 	$L__BB1_1088;
	ld.global.u32 	%r7095, [%rd85+20];
	xor.b32  	%r14639, %r14639, %r7095;
	ld.global.u32 	%r7096, [%rd85+24];
	xor.b32  	%r14638, %r14638, %r7096;
	ld.global.u32 	%r7097, [%rd85+28];
	xor.b32  	%r14637, %r14637, %r7097;
	ld.global.u32 	%r7098, [%rd85+32];
	xor.b32  	%r14636, %r14636, %r7098;
	ld.global.u32 	%r7099, [%rd85+36];
	xor.b32  	%r14635, %r14635, %r7099;
$L__BB1_1088:
	and.b32  	%r7101, %r7084, 4;
	setp.eq.s32 	%p90, %r7101, 0;
	@%p90 bra 	$L__BB1_1090;
	ld.global.u32 	%r7102, [%rd85+40];
	xor.b32  	%r14639, %r14639, %r7102;
	ld.global.u32 	%r7103, [%rd85+44];
	xor.b32  	%r14638, %r14638, %r7103;
	ld.global.u32 	%r7104, [%rd85+48];
	xor.b32  	%r14637, %r14637, %r7104;
	ld.global.u32 	%r7105, [%rd85+52];
	xor.b32  	%r14636, %r14636, %r7105;
	ld.global.u32 	%r7106, [%rd85+56];
	xor.b32  	%r14635, %r14635, %r7106;
$L__BB1_1090:
	and.b32  	%r7108, %r7084, 8;
	setp.eq.s32 	%p91, %r7108, 0;
	@%p91 bra 	$L__BB1_1092;
	ld.global.u32 	%r7109, [%rd85+60];
	xor.b32  	%r14639, %r14639, %r7109;
	ld.global.u32 	%r7110, [%rd85+64];
	xor.b32  	%r14638, %r14638, %r7110;
	ld.global.u32 	%r7111, [%rd85+68];
	xor.b32  	%r14637, %r14637, %r7111;
	ld.global.u32 	%r7112, [%rd85+72];
	xor.b32  	%r14636, %r14636, %r7112;
	ld.global.u32 	%r7113, [%rd85+76];
	xor.b32  	%r14635, %r14635, %r7113;
$L__BB1_1092:
	and.b32  	%r7115, %r7084, 16;
	setp.eq.s32 	%p92, %r7115, 0;
	@%p92 bra 	$L__BB1_1094;
	ld.global.u32 	%r7116, [%rd85+80];
	xor.b32  	%r14639, %r14639, %r7116;
	ld.global.u32 	%r7117, [%rd85+84];
	xor.b32  	%r14638, %r14638, %r7117;
	ld.global.u32 	%r7118, [%rd85+88];
	xor.b32  	%r14637, %r14637, %r7118;
	ld.global.u32 	%r7119, [%rd85+92];
	xor.b32  	%r14636, %r14636, %r7119;
	ld.global.u32 	%r7120, [%rd85+96];
	xor.b32  	%r14635, %r14635, %r7120;
$L__BB1_1094:
	and.b32  	%r7122, %r7084, 32;
	setp.eq.s32 	%p93, %r7122, 0;
	@%p93 bra 	$L__BB1_1096;
	ld.global.u32 	%r7123, [%rd85+100];
	xor.b32  	%r14639, %r14639, %r7123;
	ld.global.u32 	%r7124, [%rd85+104];
	xor.b32  	%r14638, %r14638, %r7124;
	ld.global.u32 	%r7125, [%rd85+108];
	xor.b32  	%r14637, %r14637, %r7125;
	ld.global.u32 	%r7126, [%rd85+112];
	xor.b32  	%r14636, %r14636, %r7126;
	ld.global.u32 	%r7127, [%rd85+116];
	xor.b32  	%r14635, %r14635, %r7127;
$L__BB1_1096:
	and.b32  	%r7129, %r7084, 64;
	setp.eq.s32 	%p94, %r7129, 0;
	@%p94 bra 	$L__BB1_1098;
	ld.global.u32 	%r7130, [%rd85+120];
	xor.b32  	%r14639, %r14639, %r7130;
	ld.global.u32 	%r7131, [%rd85+124];
	xor.b32  	%r14638, %r14638, %r7131;
	ld.global.u32 	%r7132, [%rd85+128];
	xor.b32  	%r14637, %r14637, %r7132;
	ld.global.u32 	%r7133, [%rd85+132];
	xor.b32  	%r14636, %r14636, %r7133;
	ld.global.u32 	%r7134, [%rd85+136];
	xor.b32  	%r14635, %r14635, %r7134;
$L__BB1_1098:
	and.b32  	%r7136, %r7084, 128;
	setp.eq.s32 	%p95, %r7136, 0;
	@%p95 bra 	$L__BB1_1100;
	ld.global.u32 	%r7137, [%rd85+140];
	xor.b32  	%r14639, %r14639, %r7137;
	ld.global.u32 	%r7138, [%rd85+144];
	xor.b32  	%r14638, %r14638, %r7138;
	ld.global.u32 	%r7139, [%rd85+148];
	xor.b32  	%r14637, %r14637, %r7139;
	ld.global.u32 	%r7140, [%rd85+152];
	xor.b32  	%r14636, %r14636, %r7140;
	ld.global.u32 	%r7141, [%rd85+156];
	xor.b32  	%r14635, %r14635, %r7141;
$L__BB1_1100:
	and.b32  	%r7143, %r7084, 256;
	setp.eq.s32 	%p96, %r7143, 0;
	@%p96 bra 	$L__BB1_1102;
	ld.global.u32 	%r7144, [%rd85+160];
	xor.b32  	%r14639, %r14639, %r7144;
	ld.global.u32 	%r7145, [%rd85+164];
	xor.b32  	%r14638, %r14638, %r7145;
	ld.global.u32 	%r7146, [%rd85+168];
	xor.b32  	%r14637, %r14637, %r7146;
	ld.global.u32 	%r7147, [%rd85+172];
	xor.b32  	%r14636, %r14636, %r7147;
	ld.global.u32 	%r7148, [%rd85+176];
	xor.b32  	%r14635, %r14635, %r7148;
$L__BB1_1102:
	and.b32  	%r7150, %r7084, 512;
	setp.eq.s32 	%p97, %r7150, 0;
	@%p97 bra 	$L__BB1_1104;
	ld.global.u32 	%r7151, [%rd85+180];
	xor.b32  	%r14639, %r14639, %r7151;
	ld.global.u32 	%r7152, [%rd85+184];
	xor.b32  	%r14638, %r14638, %r7152;
	ld.global.u32 	%r7153, [%rd85+188];
	xor.b32  	%r14637, %r14637, %r7153;
	ld.global.u32 	%r7154, [%rd85+192];
	xor.b32  	%r14636, %r14636, %r7154;
	ld.global.u32 	%r7155, [%rd85+196];
	xor.b32  	%r14635, %r14635, %r7155;
$L__BB1_1104:
	and.b32  	%r7157, %r7084, 1024;
	setp.eq.s32 	%p98, %r7157, 0;
	@%p98 bra 	$L__BB1_1106;
	ld.global.u32 	%r7158, [%rd85+200];
	xor.b32  	%r14639, %r14639, %r7158;
	ld.global.u32 	%r7159, [%rd85+204];
	xor.b32  	%r14638, %r14638, %r7159;
	ld.global.u32 	%r7160, [%rd85+208];
	xor.b32  	%r14637, %r14637, %r7160;
	ld.global.u32 	%r7161, [%rd85+212];
	xor.b32  	%r14636, %r14636, %r7161;
	ld.global.u32 	%r7162, [%rd85+216];
	xor.b32  	%r14635, %r14635, %r7162;
$L__BB1_1106:
	and.b32  	%r7164, %r7084, 2048;
	setp.eq.s32 	%p99, %r7164, 0;
	@%p99 bra 	$L__BB1_1108;
	ld.global.u32 	%r7165, [%rd85+220];
	xor.b32  	%r14639, %r14639, %r7165;
	ld.global.u32 	%r7166, [%rd85+224];
	xor.b32  	%r14638, %r14638, %r7166;
	ld.global.u32 	%r7167, [%rd85+228];
	xor.b32  	%r14637, %r14637, %r7167;
	ld.global.u32 	%r7168, [%rd85+232];
	xor.b32  	%r14636, %r14636, %r7168;
	ld.global.u32 	%r7169, [%rd85+236];
	xor.b32  	%r14635, %r14635, %r7169;
$L__BB1_1108:
	and.b32  	%r7171, %r7084, 4096;
	setp.eq.s32 	%p100, %r7171, 0;
	@%p100 bra 	$L__BB1_1110;
	ld.global.u32 	%r7172, [%rd85+240];
	xor.b32  	%r14639, %r14639, %r7172;
	ld.global.u32 	%r7173, [%rd85+244];
	xor.b32  	%r14638, %r14638, %r7173;
	ld.global.u32 	%r7174, [%rd85+248];
	xor.b32  	%r14637, %r14637, %r7174;
	ld.global.u32 	%r7175, [%rd85+252];
	xor.b32  	%r14636, %r14636, %r7175;
	ld.global.u32 	%r7176, [%rd85+256];
	xor.b32  	%r14635, %r14635, %r7176;
$L__BB1_1110:
	and.b32  	%r7178, %r7084, 8192;
	setp.eq.s32 	%p101, %r7178, 0;
	@%p101 bra 	$L__BB1_1112;
	ld.global.u32 	%r7179, [%rd85+260];
	xor.b32  	%r14639, %r14639, %r7179;
	ld.global.u32 	%r7180, [%rd85+264];
	xor.b32  	%r14638, %r14638, %r7180;
	ld.global.u32 	%r7181, [%rd85+268];
	xor.b32  	%r14637, %r14637, %r7181;
	ld.global.u32 	%r7182, [%rd85+272];
	xor.b32  	%r14636, %r14636, %r7182;
	ld.global.u32 	%r7183, [%rd85+276];
	xor.b32  	%r14635, %r14635, %r7183;
$L__BB1_1112:
	and.b32  	%r7185, %r7084, 16384;
	setp.eq.s32 	%p102, %r7185, 0;
	@%p102 bra 	$L__BB1_1114;
	ld.global.u32 	%r7186, [%rd85+280];
	xor.b32  	%r14639, %r14639, %r7186;
	ld.global.u32 	%r7187, [%rd85+284];
	xor.b32  	%r14638, %r14638, %r7187;
	ld.global.u32 	%r7188, [%rd85+288];
	xor.b32  	%r14637, %r14637, %r7188;
	ld.global.u32 	%r7189, [%rd85+292];
	xor.b32  	%r14636, %r14636, %r7189;
	ld.global.u32 	%r7190, [%rd85+296];
	xor.b32  	%r14635, %r14635, %r7190;
$L__BB1_1114:
	and.b32  	%r7192, %r7084, 32768;
	setp.eq.s32 	%p103, %r7192, 0;
	@%p103 bra 	$L__BB1_1116;
	ld.global.u32 	%r7193, [%rd85+300];
	xor.b32  	%r14639, %r14639, %r7193;
	ld.global.u32 	%r7194, [%rd85+304];
	xor.b32  	%r14638, %r14638, %r7194;
	ld.global.u32 	%r7195, [%rd85+308];
	xor.b32  	%r14637, %r14637, %r7195;
	ld.global.u32 	%r7196, [%rd85+312];
	xor.b32  	%r14636, %r14636, %r7196;
	ld.global.u32 	%r7197, [%rd85+316];
	xor.b32  	%r14635, %r14635, %r7197;
$L__BB1_1116:
	add.s32 	%r15013, %r15013, 16;
	setp.ne.s32 	%p104, %r15013, 32;
	@%p104 bra 	$L__BB1_1084;
	mad.lo.s32 	%r7198, %r15007, -31, %r5163;
	add.s32 	%r15007, %r7198, 1;
	setp.ne.s32 	%p105, %r15007, 5;
	@%p105 bra 	$L__BB1_1083;
	st.local.u32 	[%rd1+4], %r14639;
	st.local.v2.u32 	[%rd1+8], {%r14638, %r14637};
	st.local.v2.u32 	[%rd1+16], {%r14636, %r14635};
	setp.ne.s64 	%p106, %rd82, 3;
	@%p106 bra 	$L__BB1_1156;
	mov.b32 	%r14635, 0;
	mov.u32 	%r14636, %r14635;
	mov.u32 	%r14637, %r14635;
	mov.u32 	%r14638, %r14635;
	mov.u32 	%r14639, %r14635;
	mov.u32 	%r15099, %r14635;
$L__BB1_1120:
	mul.wide.u32 	%rd129, %r15099, 4;
	add.s64 	%rd130, %rd1, %rd129;
	ld.local.u32 	%r5338, [%rd130+4];
	shl.b32 	%r5339, %r15099, 5;
	mov.b32 	%r15105, 0;
$L__BB1_1121:
	.pragma "nounroll";
	shr.u32 	%r7201, %r5338, %r15105;
	and.b32  	%r7202, %r7201, 1;
	setp.eq.b32 	%p107, %r7202, 1;
	not.pred 	%p108, %p107;
	add.s32 	%r7203, %r5339, %r15105;
	mul.lo.s32 	%r7204, %r7203, 5;
	mul.wide.u32 	%rd131, %r7204, 4;
	add.s64 	%rd86, %rd83, %rd131;
	@%p108 bra 	$L__BB1_1123;
	ld.global.u32 	%r7205, [%rd86];
	xor.b32  	%r14639, %r14639, %r7205;
	ld.global.u32 	%r7206, [%rd86+4];
	xor.b32  	%r14638, %r14638, %r7206;
	ld.global.u32 	%r7207, [%rd86+8];
	xor.b32  	%r14637, %r14637, %r7207;
	ld.global.u32 	%r7208, [%rd86+12];
	xor.b32  	%r14636, %r14636, %r7208;
	ld.global.u32 	%r7209, [%rd86+16];
	xor.b32  	%r14635, %r14635, %r7209;
$L__BB1_1123:
	and.b32  	%r7211, %r7201, 2;
	setp.eq.s32 	%p109, %r7211, 0;
	@%p109 bra 	$L__BB1_1125;
	ld.global.u32 	%r7212, [%rd86+20];
	xor.b32  	%r14639, %r14639, %r7212;
	ld.global.u32 	%r7213, [%rd86+24];
	xor.b32  	%r14638, %r14638, %r7213;
	ld.global.u32 	%r7214, [%rd86+28];
	xor.b32  	%r14637, %r14637, %r7214;
	ld.global.u32 	%r7215, [%rd86+32];
	xor.b32  	%r14636, %r14636, %r7215;
	ld.global.u32 	%r7216, [%rd86+36];
	xor.b32  	%r14635, %r14635, %r7216;
$L__BB1_1125:
	and.b32  	%r7218, %r7201, 4;
	setp.eq.s32 	%p110, %r7218, 0;
	@%p110 bra 	$L__BB1_1127;
	ld.global.u32 	%r7219, [%rd86+40];
	xor.b32  	%r14639, %r14639, %r7219;
	ld.global.u32 	%r7220, [%rd86+44];
	xor.b32  	%r14638, %r14638, %r7220;
	ld.global.u32 	%r7221, [%rd86+48];
	xor.b32  	%r14637, %r14637, %r7221;
	ld.global.u32 	%r7222, [%rd86+52];
	xor.b32  	%r14636, %r14636, %r7222;
	ld.global.u32 	%r7223, [%rd86+56];
	xor.b32  	%r14635, %r14635, %r7223;
$L__BB1_1127:
	and.b32  	%r7225, %r7201, 8;
	setp.eq.s32 	%p111, %r7225, 0;
	@%p111 bra 	$L__BB1_1129;
	ld.global.u32 	%r7226, [%rd86+60];
	xor.b32  	%r14639, %r14639, %r7226;
	ld.global.u32 	%r7227, [%rd86+64];
	xor.b32  	%r14638, %r14638, %r7227;
	ld.global.u32 	%r7228, [%rd86+68];
	xor.b32  	%r14637, %r14637, %r7228;
	ld.global.u32 	%r7229, [%rd86+72];
	xor.b32  	%r14636, %r14636, %r7229;
	ld.global.u32 	%r7230, [%rd86+76];
	xor.b32  	%r14635, %r14635, %r7230;
$L__BB1_1129:
	and.b32  	%r7232, %r7201, 16;
	setp.eq.s32 	%p112, %r7232, 0;
	@%p112 bra 	$L__BB1_1131;
	ld.global.u32 	%r7233, [%rd86+80];
	xor.b32  	%r14639, %r14639, %r7233;
	ld.global.u32 	%r7234, [%rd86+84];
	xor.b32  	%r14638, %r14638, %r7234;
	ld.global.u32 	%r7235, [%rd86+88];
	xor.b32  	%r14637, %r14637, %r7235;
	ld.global.u32 	%r7236, [%rd86+92];
	xor.b32  	%r14636, %r14636, %r7236;
	ld.global.u32 	%r7237, [%rd86+96];
	xor.b32  	%r14635, %r14635, %r7237;
$L__BB1_1131:
	and.b32  	%r7239, %r7201, 32;
	setp.eq.s32 	%p113, %r7239, 0;
	@%p113 bra 	$L__BB1_1133;
	ld.global.u32 	%r7240, [%rd86+100];
	xor.b32  	%r14639, %r14639, %r7240;
	ld.global.u32 	%r7241, [%rd86+104];
	xor.b32  	%r14638, %r14638, %r7241;
	ld.global.u32 	%r7242, [%rd86+108];
	xor.b32  	%r14637, %r14637, %r7242;
	ld.global.u32 	%r7243, [%rd86+112];
	xor.b32  	%r14636, %r14636, %r7243;
	ld.global.u32 	%r7244, [%rd86+116];
	xor.b32  	%r14635, %r14635, %r7244;
$L__BB1_1133:
	and.b32  	%r7246, %r7201, 64;
	setp.eq.s32 	%p114, %r7246, 0;
	@%p114 bra 	$L__BB1_1135;
	ld.global.u32 	%r7247, [%rd86+120];
	xor.b32  	%r14639, %r14639, %r7247;
	ld.global.u32 	%r7248, [%rd86+124];
	xor.b32  	%r14638, %r14638, %r7248;
	ld.global.u32 	%r7249, [%rd86+128];
	xor.b32  	%r14637, %r14637, %r7249;
	ld.global.u32 	%r7250, [%rd86+132];
	xor.b32  	%r14636, %r14636, %r7250;
	ld.global.u32 	%r7251, [%rd86+136];
	xor.b32  	%r14635, %r14635, %r7251;
$L__BB1_1135:
	and.b32  	%r7253, %r7201, 128;
	setp.eq.s32 	%p115, %r7253, 0;
	@%p115 bra 	$L__BB1_1137;
	ld.global.u32 	%r7254, [%rd86+140];
	xor.b32  	%r14639, %r14639, %r7254;
	ld.global.u32 	%r7255, [%rd86+144];
	xor.b32  	%r14638, %r14638, %r7255;
	ld.global.u32 	%r7256, [%rd86+148];
	xor.b32  	%r14637, %r14637, %r7256;
	ld.global.u32 	%r7257, [%rd86+152];
	xor.b32  	%r14636, %r14636, %r7257;
	ld.global.u32 	%r7258, [%rd86+156];
	xor.b32  	%r14635, %r14635, %r7258;
$L__BB1_1137:
	and.b32  	%r7260, %r7201, 256;
	setp.eq.s32 	%p116, %r7260, 0;
	@%p116 bra 	$L__BB1_1139;
	ld.global.u32 	%r7261, [%rd86+160];
	xor.b32  	%r14639, %r14639, %r7261;
	ld.global.u32 	%r7262, [%rd86+164];
	xor.b32  	%r14638, %r14638, %r7262;
	ld.global.u32 	%r7263, [%rd86+168];
	xor.b32  	%r14637, %r14637, %r7263;
	ld.global.u32 	%r7264, [%rd86+172];
	xor.b32  	%r14636, %r14636, %r7264;
	ld.global.u32 	%r7265, [%rd86+176];
	xor.b32  	%r14635, %r14635, %r7265;
$L__BB1_1139:
	and.b32  	%r7267, %r7201, 512;
	setp.eq.s32 	%p117, %r7267, 0;
	@%p117 bra 	$L__BB1_1141;
	ld.global.u32 	%r7268, [%rd86+180];
	xor.b32  	%r14639, %r14639, %r7268;
	ld.global.u32 	%r7269, [%rd86+184];
	xor.b32  	%r14638, %r14638, %r7269;
	ld.global.u32 	%r7270, [%rd86+188];
	xor.b32  	%r14637, %r14637, %r7270;
	ld.global.u32 	%r7271, [%rd86+192];
	xor.b32  	%r14636, %r14636, %r7271;
	ld.global.u32 	%r7272, [%rd86+196];
	xor.b32  	%r14635, %r14635, %r7272;
$L__BB1_1141:
	and.b32  	%r7274, %r7201, 1024;
	setp.eq.s32 	%p118, %r7274, 0;
	@%p118 bra 	$L__BB1_1143;
	ld.global.u32 	%r7275, [%rd86+200];
	xor.b32  	%r14639, %r14639, %r7275;
	ld.global.u32 	%r7276, [%rd86+204];
	xor.b32  	%r14638, %r14638, %r7276;
	ld.global.u32 	%r7277, [%rd86+208];
	xor.b32  	%r14637, %r14637, %r7277;
	ld.global.u32 	%r7278, [%rd86+212];
	xor.b32  	%r14636, %r14636, %r7278;
	ld.global.u32 	%r7279, [%rd86+216];
	xor.b32  	%r14635, %r14635, %r7279;
$L__BB1_1143:
	and.b32  	%r7281, %r7201, 2048;
	setp.eq.s32 	%p119, %r7281, 0;
	@%p119 bra 	$L__BB1_1145;
	ld.global.u32 	%r7282, [%rd86+220];
	xor.b32  	%r14639, %r14639, %r7282;
	ld.global.u32 	%r7283, [%rd86+224];
	xor.b32  	%r14638, %r14638, %r7283;
	ld.global.u32 	%r7284, [%rd86+228];
	xor.b32  	%r14637, %r14637, %r7284;
	ld.global.u32 	%r7285, [%rd86+232];
	xor.b32  	%r14636, %r14636, %r7285;
	ld.global.u32 	%r7286, [%rd86+236];
	xor.b32  	%r14635, %r14635, %r7286;
$L__BB1_1145:
	and.b32  	%r7288, %r7201, 4096;
	setp.eq.s32 	%p120, %r7288, 0;
	@%p120 bra 	$L__BB1_1147;
	ld.global.u32 	%r7289, [%rd86+240];
	xor.b32  	%r14639, %r14639, %r7289;
	ld.global.u32 	%r7290, [%rd86+244];
	xor.b32  	%r14638, %r14638, %r7290;
	ld.global.u32 	%r7291, [%rd86+248];
	xor.b32  	%r14637, %r14637, %r7291;
	ld.global.u32 	%r7292, [%rd86+252];
	xor.b32  	%r14636, %r14636, %r7292;
	ld.global.u32 	%r7293, [%rd86+256];
	xor.b32  	%r14635, %r14635, %r7293;
$L__BB1_1147:
	and.b32  	%r7295, %r7201, 8192;
	setp.eq.s32 	%p121, %r7295, 0;
	@%p121 bra 	$L__BB1_1149;
	ld.global.u32 	%r7296, [%rd86+260];
	xor.b32  	%r14639, %r14639, %r7296;
	ld.global.u32 	%r7297, [%rd86+264];
	xor.b32  	%r14638, %r14638, %r7297;
	ld.global.u32 	%r7298, [%rd86+268];
	xor.b32  	%r14637, %r14637, %r7298;
	ld.global.u32 	%r7299, [%rd86+272];
	xor.b32  	%r14636, %r14636, %r7299;
	ld.global.u32 	%r7300, [%rd86+276];
	xor.b32  	%r14635, %r14635, %r7300;
$L__BB1_1149:
	and.b32  	%r7302, %r7201, 16384;
	setp.eq.s32 	%p122, %r7302, 0;
	@%p122 bra 	$L__BB1_1151;
	ld.global.u32 	%r7303, [%rd86+280];
	xor.b32  	%r14639, %r14639, %r7303;
	ld.global.u32 	%r7304, [%rd86+284];
	xor.b32  	%r14638, %r14638, %r7304;
	ld.global.u32 	%r7305, [%rd86+288];
	xor.b32  	%r14637, %r14637, %r7305;
	ld.global.u32 	%r7306, [%rd86+292];
	xor.b32  	%r14636, %r14636, %r7306;
	ld.global.u32 	%r7307, [%rd86+296];
	xor.b32  	%r14635, %r14635, %r7307;
$L__BB1_1151:
	and.b32  	%r7309, %r7201, 32768;
	setp.eq.s32 	%p123, %r7309, 0;
	@%p123 bra 	$L__BB1_1153;
	ld.global.u32 	%r7310, [%rd86+300];
	xor.b32  	%r14639, %r14639, %r7310;
	ld.global.u32 	%r7311, [%rd86+304];
	xor.b32  	%r14638, %r14638, %r7311;
	ld.global.u32 	%r7312, [%rd86+308];
	xor.b32  	%r14637, %r14637, %r7312;
	ld.global.u32 	%r7313, [%rd86+312];
	xor.b32  	%r14636, %r14636, %r7313;
	ld.global.u32 	%r7314, [%rd86+316];
	xor.b32  	%r14635, %r14635, %r7314;
$L__BB1_1153:
	add.s32 	%r15105, %r15105, 16;
	setp.ne.s32 	%p124, %r15105, 32;
	@%p124 bra 	$L__BB1_1121;
	mad.lo.s32 	%r7315, %r15099, -31, %r5339;
	add.s32 	%r15099, %r7315, 1;
	setp.ne.s32 	%p125, %r15099, 5;
	@%p125 bra 	$L__BB1_1120;
	st.local.u32 	[%rd1+4], %r14639;
	st.local.v2.u32 	[%rd1+8], {%r14638, %r14637};
	st.local.v2.u32 	[%rd1+16], {%r14636, %r14635};
$L__BB1_1156:
	shr.u64 	%rd310, %rd81, 2;
	add.s32 	%r14909, %r14909, 1;
	setp.gt.u64 	%p126, %rd81, 3;
	@%p126 bra 	$L__BB1_1044;
	add.s32 	%r7316, %r3328, %r3334;
	st.local.u32 	[%rd1], %r7316;
	mov.b32 	%r7317, 0;
	st.local.u32 	[%rd1+24], %r7317;
	st.local.v2.u32 	[%rd2], {%r4428, %r7317};
	mov.u64 	%rd132, $str;
	cvta.global.u64 	%rd133, %rd132;
	add.u64 	%rd134, %SP, 48;
	{ // callseq 0, 0
	.param .b64 param0;
	st.param.b64 	[param0], %rd133;
	.param .b64 param1;
	st.param.b64 	[param1], %rd134;
	.param .b32 retval0;
	call.uni (retval0), 
	vprintf, 
	(
	param0, 
	param1
	);
	ld.param.b32 	%r7318, [retval0];
	} // callseq 0
	shr.u32 	%r7320, %r14639, 2;
	xor.b32  	%r7321, %r7320, %r14639;
	shl.b32 	%r7322, %r14635, 4;
	shl.b32 	%r7323, %r7321, 1;
	xor.b32  	%r7324, %r7323, %r7322;
	xor.b32  	%r7325, %r7324, %r7321;
	xor.b32  	%r7326, %r7325, %r14635;
	add.s32 	%r7327, %r7316, %r7326;
	add.s32 	%r7328, %r7327, 362437;
	cvt.rn.f32.u32 	%f1, %r7328;
	fma.rn.f32 	%f2, %f1, 0f2F800000, 0f2F000000;
	cvt.f64.f32 	%fd1, %f2;
	st.local.f64 	[%rd2], %fd1;
	mov.u64 	%rd135, $str$1;
	cvta.global.u64 	%rd136, %rd135;
	{ // callseq 1, 0
	.param .b64 param0;
	st.param.b64 	[param0], %rd136;
	.param .b64 param1;
	st.param.b64 	[param1], %rd134;
	.param .b32 retval0;
	call.uni (retval0), 
	vprintf, 
	(
	param0, 
	param1
	);
	ld.param.b32 	%r7329, [retval0];
	} // callseq 1
	shr.u32 	%r7331, %r14638, 2;
	xor.b32  	%r7332, %r7331, %r14638;
	shl.b32 	%r7333, %r7326, 4;
	shl.b32 	%r7334, %r7332, 1;
	xor.b32  	%r7335, %r7334, %r7333;
	xor.b32  	%r7336, %r7335, %r7332;
	xor.b32  	%r7337, %r7336, %r7326;
	add.s32 	%r7338, %r7316, %r7337;
	add.s32 	%r7339, %r7338, 724874;
	cvt.rn.f32.u32 	%f3, %r7339;
	fma.rn.f32 	%f4, %f3, 0f2F800000, 0f2F000000;
	cvt.f64.f32 	%fd2, %f4;
	st.local.f64 	[%rd2], %fd2;
	{ // callseq 2, 0
	.param .b64 param0;
	st.param.b64 	[param0], %rd136;
	.param .b64 param1;
	st.param.b64 	[param1], %rd134;
	.param .b32 retval0;
	call.uni (retval0), 
	vprintf, 
	(
	param0, 
	param1
	);
	ld.param.b32 	%r7340, [retval0];
	} // callseq 2
	shr.u32 	%r7342, %r14637, 2;
	xor.b32  	%r7343, %r7342, %r14637;
	shl.b32 	%r7344, %r7337, 4;
	shl.b32 	%r7345, %r7343, 1;
	xor.b32  	%r7346, %r7345, %r7344;
	xor.b32  	%r7347, %r7346, %r7343;
	xor.b32  	%r7348, %r7347, %r7337;
	add.s32 	%r7349, %r7316, %r7348;
	add.s32 	%r7350, %r7349, 1087311;
	cvt.rn.f32.u32 	%f5, %r7350;
	fma.rn.f32 	%f6, %f5, 0f2F800000, 0f2F000000;
	cvt.f64.f32 	%fd3, %f6;
	st.local.f64 	[%rd2], %fd3;
	{ // callseq 3, 0
	.param .b64 param0;
	st.param.b64 	[param0], %rd136;
	.param .b64 param1;
	st.param.b64 	[param1], %rd134;
	.param .b32 retval0;
	call.uni (retval0), 
	vprintf, 
	(
	param0, 
	param1
	);
	ld.param.b32 	%r7351, [retval0];
	} // callseq 3
	shr.u32 	%r7353, %r14636, 2;
	xor.b32  	%r7354, %r7353, %r14636;
	shl.b32 	%r7355, %r7348, 4;
	shl.b32 	%r7356, %r7354, 1;
	xor.b32  	%r7357, %r7356, %r7355;
	xor.b32  	%r7358, %r7357, %r7354;
	xor.b32  	%r7359, %r7358, %r7348;
	add.s32 	%r7360, %r7316, %r7359;
	add.s32 	%r7361, %r7360, 1449748;
	cvt.rn.f32.u32 	%f7, %r7361;
	fma.rn.f32 	%f8, %f7, 0f2F800000, 0f2F000000;
	cvt.f64.f32 	%fd4, %f8;
	st.local.f64 	[%rd2], %fd4;
	{ // callseq 4, 0
	.param .b64 param0;
	st.param.b64 	[param0], %rd136;
	.param .b64 param1;
	st.param.b64 	[param1], %rd134;
	.param .b32 retval0;
	call.uni (retval0), 
	vprintf, 
	(
	param0, 
	param1
	);
	ld.param.b32 	%r7362, [retval0];
	} // callseq 4
	mov.u64 	%rd137, $str$2;
	cvta.global.u64 	%rd138, %rd137;
	{ // callseq 5, 0
	.param .b64 param0;
	st.param.b64 	[param0], %rd138;
	.param .b64 param1;
	st.param.b64 	[param1], 0;
	.param .b32 retval0;
	call.uni (retval0), 
	vprintf, 
	(
	param0, 
	param1
	);
	ld.param.b32 	%r7364, [retval0];
	} // callseq 5
	shr.u32 	%r7366, %r14635, 2;
	xor.b32  	%r7367, %r7366, %r14635;
	shl.b32 	%r7368, %r7359, 4;
	shl.b32 	%r7369, %r7367, 1;
	xor.b32  	%r7370, %r7369, %r7368;
	xor.b32  	%r7371, %r7370, %r7367;
	xor.b32  	%r7372, %r7371, %r7359;
	add.s32 	%r7373, %r7316, %r7372;
	add.s32 	%r7374, %r7373, 1812185;
	cvt.rn.f32.u32 	%f9, %r7374;
	fma.rn.f32 	%f10, %f9, 0f2F800000, 0f2F000000;
	cvt.f64.f32 	%fd5, %f10;
	st.local.f64 	[%rd2], %fd5;
	{ // callseq 6, 0
	.param .b64 param0;
	st.param.b64 	[param0], %rd136;
	.param .b64 param1;
	st.param.b64 	[param1], %rd134;
	.param .b32 retval0;
	call.uni (retval0), 
	vprintf, 
	(
	param0, 
	param1
	);
	ld.param.b32 	%r7375, [retval0];
	} // callseq 6
	shr.u32 	%r7377, %r7326, 2;
	xor.b32  	%r7378, %r7377, %r7326;
	shl.b32 	%r7379, %r7372, 4;
	shl.b32 	%r7380, %r7378, 1;
	xor.b32  	%r7381, %r7380, %r7379;
	xor.b32  	%r7382, %r7381, %r7378;
	xor.b32  	%r7383, %r7382, %r7372;
	add.s32 	%r7384, %r7316, %r7383;
	add.s32 	%r7385, %r7384, 2174622;
	cvt.rn.f32.u32 	%f11, %r7385;
	fma.rn.f32 	%f12, %f11, 0f2F800000, 0f2F000000;
	cvt.f64.f32 	%fd6, %f12;
	st.local.f64 	[%rd2], %fd6;
	{ // callseq 7, 0
	.param .b64 param0;
	st.param.b64 	[param0], %rd136;
	.param .b64 param1;
	st.param.b64 	[param1], %rd134;
	.param .b32 retval0;
	call.uni (retval0), 
	vprintf, 
	(
	param0, 
	param1
	);
	ld.param.b32 	%r7386, [retval0];
	} // callseq 7
	shr.u32 	%r7388, %r7337, 2;
	xor.b32  	%r7389, %r7388, %r7337;
	shl.b32 	%r7390, %r7383, 4;
	shl.b32 	%r7391, %r7389, 1;
	xor.b32  	%r7392, %r7391, %r7390;
	xor.b32  	%r7393, %r7392, %r7389;
	xor.b32  	%r7394, %r7393, %r7383;
	add.s32 	%r7395, %r7316, %r7394;
	add.s32 	%r7396, %r7395, 2537059;
	cvt.rn.f32.u32 	%f13, %r7396;
	fma.rn.f32 	%f14, %f13, 0f2F800000, 0f2F000000;
	cvt.f64.f32 	%fd7, %f14;
	st.local.f64 	[%rd2], %fd7;
	{ // callseq 8, 0
	.param .b64 param0;
	st.param.b64 	[param0], %rd136;
	.param .b64 param1;
	st.param.b64 	[param1], %rd134;
	.param .b32 retval0;
	call.uni (retval0), 
	vprintf, 
	(
	param0, 
	param1
	);
	ld.param.b32 	%r7397, [retval0];
	} // callseq 8
	shr.u32 	%r7399, %r7348, 2;
	xor.b32  	%r7400, %r7399, %r7348;
	shl.b32 	%r7401, %r7394, 4;
	shl.b32 	%r7402, %r7400, 1;
	xor.b32  	%r7403, %r7402, %r7401;
	xor.b32  	%r7404, %r7403, %r7400;
	xor.b32  	%r7405, %r7404, %r7394;
	add.s32 	%r7406, %r7316, %r7405;
	add.s32 	%r7407, %r7406, 2899496;
	cvt.rn.f32.u32 	%f15, %r7407;
	fma.rn.f32 	%f16, %f15, 0f2F800000, 0f2F000000;
	cvt.f64.f32 	%fd8, %f16;
	st.local.f64 	[%rd2], %fd8;
	{ // callseq 9, 0
	.param .b64 param0;
	st.param.b64 	[param0], %rd136;
	.param .b64 param1;
	st.param.b64 	[param1], %rd134;
	.param .b32 retval0;
	call.uni (retval0), 
	vprintf, 
	(
	param0, 
	param1
	);
	ld.param.b32 	%r7408, [retval0];
	} // callseq 9
	{ // callseq 10, 0
	.param .b64 param0;
	st.param.b64 	[param0], %rd138;
	.param .b64 param1;
	st.param.b64 	[param1], 0;
	.param .b32 retval0;
	call.uni (retval0), 
	vprintf, 
	(
	param0, 
	param1
	);
	ld.param.b32 	%r7410, [retval0];
	} // callseq 10
	shr.u32 	%r7412, %r7359, 2;
	xor.b32  	%r7413, %r7412, %r7359;
	shl.b32 	%r7414, %r7405, 4;
	shl.b32 	%r7415, %r7413, 1;
	xor.b32  	%r7416, %r7415, %r7414;
	xor.b32  	%r7417, %r7416, %r7413;
	xor.b32  	%r7418, %r7417, %r7405;
	add.s32 	%r7419, %r7316, %r7418;
	add.s32 	%r7420, %r7419, 3261933;
	cvt.rn.f32.u32 	%f17, %r7420;
	fma.rn.f32 	%f18, %f17, 0f2F800000, 0f2F000000;
	cvt.f64.f32 	%fd9, %f18;
	st.local.f64 	[%rd2], %fd9;
	{ // callseq 11, 0
	.param .b64 param0;
	st.param.b64 	[param0], %rd136;
	.param .b64 param1;
	st.param.b64 	[param1], %rd134;
	.param .b32 retval0;
	call.uni (retval0), 
	vprintf, 
	(
	param0, 
	param1
	);
	ld.param.b32 	%r7421, [retval0];
	} // callseq 11
	shr.u32 	%r7423, %r7372, 2;
	xor.b32  	%r7424, %r7423, %r7372;
	shl.b32 	%r7425, %r7418, 4;
	shl.b32 	%r7426, %r7424, 1;
	xor.b32  	%r7427, %r7426, %r7425;
	xor.b32  	%r7428, %r7427, %r7424;
	xor.b32  	%r7429, %r7428, %r7418;
	add.s32 	%r7430, %r7316, %r7429;
	add.s32 	%r7431, %r7430, 3624370;
	cvt.rn.f32.u32 	%f19, %r7431;
	fma.rn.f32 	%f20, %f19, 0f2F800000, 0f2F000000;
	cvt.f64.f32 	%fd10, %f20;
	st.local.f64 	[%rd2], %fd10;
	{ // callseq 12, 0
	.param .b64 param0;
	st.param.b64 	[param0], %rd136;
	.param .b64 param1;
	st.param.b64 	[param1], %rd134;
	.param .b32 retval0;
	call.uni (retval0), 
	vprintf, 
	(
	param0, 
	param1
	);
	ld.param.b32 	%r7432, [retval0];
	} // callseq 12
	shr.u32 	%r7434, %r7383, 2;
	xor.b32  	%r7435, %r7434, %r7383;
	shl.b32 	%r7436, %r7429, 4;
	shl.b32 	%r7437, %r7435, 1;
	xor.b32  	%r7438, %r7437, %r7436;
	xor.b32  	%r7439, %r7438, %r7435;
	xor.b32  	%r7440, %r7439, %r7429;
	add.s32 	%r7441, %r7316, %r7440;
	add.s32 	%r7442, %r7441, 3986807;
	cvt.rn.f32.u32 	%f21, %r7442;
	fma.rn.f32 	%f22, %f21, 0f2F800000, 0f2F000000;
	cvt.f64.f32 	%fd11, %f22;
	st.local.f64 	[%rd2], %fd11;
	{ // callseq 13, 0
	.param .b64 param0;
	st.param.b64 	[param0], %rd136;
	.param .b64 param1;
	st.param.b64 	[param1], %rd134;
	.param .b32 retval0;
	call.uni (retval0), 
	vprintf, 
	(
	param0, 
	param1
	);
	ld.param.b32 	%r7443, [retval0];
	} // callseq 13
	shr.u32 	%r7445, %r7394, 2;
	xor.b32  	%r7446, %r7445, %r7394;
	shl.b32 	%r7447, %r7440, 4;
	shl.b32 	%r7448, %r7446, 1;
	xor.b32  	%r7449, %r7448, %r7447;
	xor.b32  	%r7450, %r7449, %r7446;
	xor.b32  	%r7451, %r7450, %r7440;
	add.s32 	%r7452, %r7316, %r7451;
	add.s32 	%r7453, %r7452, 4349244;
	cvt.rn.f32.u32 	%f23, %r7453;
	fma.rn.f32 	%f24, %f23, 0f2F800000, 0f2F000000;
	cvt.f64.f32 	%fd12, %f24;
	st.local.f64 	[%rd2], %fd12;
	{ // callseq 14, 0
	.param .b64 param0;
	st.param.b64 	[param0], %rd136;
	.param .b64 param1;
	st.param.b64 	[param1], %rd134;
	.param .b32 retval0;
	call.uni (retval0), 
	vprintf, 
	(
	param0, 
	param1
	);
	ld.param.b32 	%r7454, [retval0];
	} // callseq 14
	{ // callseq 15, 0
	.param .b64 param0;
	st.param.b64 	[param0], %rd138;
	.param .b64 param1;
	st.param.b64 	[param1], 0;
	.param .b32 retval0;
	call.uni (retval0), 
	vprintf, 
	(
	param0, 
	param1
	);
	ld.param.b32 	%r7456, [retval0];
	} // callseq 15
	shr.u32 	%r7458, %r7405, 2;
	xor.b32  	%r7459, %r7458, %r7405;
	shl.b32 	%r7460, %r7451, 4;
	shl.b32 	%r7461, %r7459, 1;
	xor.b32  	%r7462, %r7461, %r7460;
	xor.b32  	%r7463, %r7462, %r7459;
	xor.b32  	%r7464, %r7463, %r7451;
	add.s32 	%r7465, %r7316, %r7464;
	add.s32 	%r7466, %r7465, 4711681;
	cvt.rn.f32.u32 	%f25, %r7466;
	fma.rn.f32 	%f26, %f25, 0f2F800000, 0f2F000000;
	cvt.f64.f32 	%fd13, %f26;
	st.local.f64 	[%rd2], %fd13;
	{ // callseq 16, 0
	.param .b64 param0;
	st.param.b64 	[param0], %rd136;
	.param .b64 param1;
	st.param.b64 	[param1], %rd134;
	.param .b32 retval0;
	call.uni (retval0), 
	vprintf, 
	(
	param0, 
	param1
	);
	ld.param.b32 	%r7467, [retval0];
	} // callseq 16
	shr.u32 	%r7469, %r7418, 2;
	xor.b32  	%r7470, %r7469, %r7418;
	shl.b32 	%r7471, %r7464, 4;
	shl.b32 	%r7472, %r7470, 1;
	xor.b32  	%r7473, %r7472, %r7471;
	xor.b32  	%r7474, %r7473, %r7470;
	xor.b32  	%r7475, %r7474, %r7464;
	add.s32 	%r7476, %r7316, %r7475;
	add.s32 	%r7477, %r7476, 5074118;
	cvt.rn.f32.u32 	%f27, %r7477;
	fma.rn.f32 	%f28, %f27, 0f2F800000, 0f2F000000;
	cvt.f64.f32 	%fd14, %f28;
	st.local.f64 	[%rd2], %fd14;
	{ // callseq 17, 0
	.param .b64 param0;
	st.param.b64 	[param0], %rd136;
	.param .b64 param1;
	st.param.b64 	[param1], %rd134;
	.param .b32 retval0;
	call.uni (retval0), 
	vprintf, 
	(
	param0, 
	param1
	);
	ld.param.b32 	%r7478, [retval0];
	} // callseq 17
	shr.u32 	%r7480, %r7429, 2;
	xor.b32  	%r7481, %r7480, %r7429;
	shl.b32 	%r7482, %r7475, 4;
	shl.b32 	%r7483, %r7481, 1;
	xor.b32  	%r7484, %r7483, %r7482;
	xor.b32  	%r7485, %r7484, %r7481;
	xor.b32  	%r7486, %r7485, %r7475;
	add.s32 	%r7487, %r7316, %r7486;
	add.s32 	%r7488, %r7487, 5436555;
	cvt.rn.f32.u32 	%f29, %r7488;
	fma.rn.f32 	%f30, %f29, 0f2F800000, 0f2F000000;
	cvt.f64.f32 	%fd15, %f30;
	st.local.f64 	[%rd2], %fd15;
	{ // callseq 18, 0
	.param .b64 param0;
	st.param.b64 	[param0], %rd136;
	.param .b64 param1;
	st.param.b64 	[param1], %rd134;
	.param .b32 retval0;
	call.uni (retval0), 
	vprintf, 
	(
	param0, 
	param1
	);
	ld.param.b32 	%r7489, [retval0];
	} // callseq 18
	shr.u32 	%r7491, %r7440, 2;
	xor.b32  	%r7492, %r7491, %r7440;
	shl.b32 	%r7493, %r7486, 4;
	shl.b32 	%r7494, %r7492, 1;
	xor.b32  	%r7495, %r7494, %r7493;
	xor.b32  	%r7496, %r7495, %r7492;
	xor.b32  	%r7497, %r7496, %r7486;
	add.s32 	%r7498, %r7316, %r7497;
	add.s32 	%r7499, %r7498, 5798992;
	cvt.rn.f32.u32 	%f31, %r7499;
	fma.rn.f32 	%f32, %f31, 0f2F800000, 0f2F000000;
	cvt.f64.f32 	%fd16, %f32;
	st.local.f64 	[%rd2], %fd16;
	{ // callseq 19, 0
	.param .b64 param0;
	st.param.b64 	[param0], %rd136;
	.param .b64 param1;
	st.param.b64 	[param1], %rd134;
	.param .b32 retval0;
	call.uni (retval0), 
	vprintf, 
	(
	param0, 
	param1
	);
	ld.param.b32 	%r7500, [retval0];
	} // callseq 19
	{ // callseq 20, 0
	.param .b64 param0;
	st.param.b64 	[param0], %rd138;
	.param .b64 param1;
	st.param.b64 	[param1], 0;
	.param .b32 retval0;
	call.uni (retval0), 
	vprintf, 
	(
	param0, 
	param1
	);
	ld.param.b32 	%r7502, [retval0];
	} // callseq 20
$L__BB1_1158:
	add.s32 	%r5514, %r3326, 256;
	cvt.u64.u32 	%rd139, %r5514;
	setp.le.s64 	%p127, %rd56, %rd139;
	@%p127 bra 	$L__BB1_1389;
	add.s32 	%r5515, %r3327, %r5514;
	st.local.v2.u32 	[%rd1], {%r3328, %r15213};
	st.local.v2.u32 	[%rd1+8], {%r15212, %r15211};
	st.local.v2.u32 	[%rd1+16], {%r15210, %r15209};
	setp.eq.s32 	%p128, %r5515, 0;
	@%p128 bra 	$L__BB1_1274;
	cvt.u64.u32 	%rd311, %r5515;
	mov.b32 	%r15196, 0;
	mov.u64 	%rd141, precalc_xorwow_matrix;
$L__BB1_1161:
	mov.u64 	%rd89, %rd311;
	and.b64  	%rd90, %rd89, 3;
	setp.eq.s64 	%p129, %rd90, 0;
	@%p129 bra 	$L__BB1_1273;
	mul.wide.u32 	%rd140, %r15196, 3200;
	add.s64 	%rd91, %rd141, %rd140;
	mov.b32 	%r15209, 0;
	mov.u32 	%r15210, %r15209;
	mov.u32 	%r15211, %r15209;
	mov.u32 	%r15212, %r15209;
	mov.u32 	%r15213, %r15209;
	mov.u32 	%r15202, %r15209;
$L__BB1_1163:
	mul.wide.u32 	%rd142, %r15202, 4;
	add.s64 	%rd143, %rd1, %rd142;
	ld.local.u32 	%r5528, [%rd143+4];
	shl.b32 	%r5529, %r15202, 5;
	mov.b32 	%r15208, 0;
$L__BB1_1164:
	.pragma "nounroll";
	shr.u32 	%r7507, %r5528, %r15208;
	and.b32  	%r7508, %r7507, 1;
	setp.eq.b32 	%p130, %r7508, 1;
	not.pred 	%p131, %p130;
	add.s32 	%r7509, %r5529, %r15208;
	mul.lo.s32 	%r7510, %r7509, 5;
	mul.wide.u32 	%rd144, %r7510, 4;
	add.s64 	%rd92, %rd91, %rd144;
	@%p131 bra 	$L__BB1_1166;
	ld.global.u32 	%r7511, [%rd92];
	xor.b32  	%r15213, %r15213, %r7511;
	ld.global.u32 	%r7512, [%rd92+4];
	xor.b32  	%r15212, %r15212, %r7512;
	ld.global.u32 	%r7513, [%rd92+8];
	xor.b32  	%r15211, %r15211, %r7513;
	ld.global.u32 	%r7514, [%rd92+12];
	xor.b32  	%r15210, %r15210, %r7514;
	ld.global.u32 	%r7515, [%rd92+16];
	xor.b32  	%r15209, %r15209, %r7515;
$L__BB1_1166:
	and.b32  	%r7517, %r7507, 2;
	setp.eq.s32 	%p132, %r7517, 0;
	@%p132 bra 	$L__BB1_1168;
	ld.global.u32 	%r7518, [%rd92+20];
	xor.b32  	%r15213, %r15213, %r7518;
	ld.global.u32 	%r7519, [%rd92+24];
	xor.b32  	%r15212, %r15212, %r7519;
	ld.global.u32 	%r7520, [%rd92+28];
	xor.b32  	%r15211, %r15211, %r7520;
	ld.global.u32 	%r7521, [%rd92+32];
	xor.b32  	%r15210, %r15210, %r7521;
	ld.global.u32 	%r7522, [%rd92+36];
	xor.b32  	%r15209, %r15209, %r7522;
$L__BB1_1168:
	and.b32  	%r7524, %r7507, 4;
	setp.eq.s32 	%p133, %r7524, 0;
	@%p133 bra 	$L__BB1_1170;
	ld.global.u32 	%r7525, [%rd92+40];
	xor.b32  	%r15213, %r15213, %r7525;
	ld.global.u32 	%r7526, [%rd92+44];
	xor.b32  	%r15212, %r15212, %r7526;
	ld.global.u32 	%r7527, [%rd92+48];
	xor.b32  	%r15211, %r15211, %r7527;
	ld.global.u32 	%r7528, [%rd92+52];
	xor.b32  	%r15210, %r15210, %r7528;
	ld.global.u32 	%r7529, [%rd92+56];
	xor.b32  	%r15209, %r15209, %r7529;
$L__BB1_1170:
	and.b32  	%r7531, %r7507, 8;
	setp.eq.s32 	%p134, %r7531, 0;
	@%p134 bra 	$L__BB1_1172;
	ld.global.u32 	%r7532, [%rd92+60];
	xor.b32  	%r15213, %r15213, %r7532;
	ld.global.u32 	%r7533, [%rd92+64];
	xor.b32  	%r15212, %r15212, %r7533;
	ld.global.u32 	%r7534, [%rd92+68];
	xor.b32  	%r15211, %r15211, %r7534;
	ld.global.u32 	%r7535, [%rd92+72];
	xor.b32  	%r15210, %r15210, %r7535;
	ld.global.u32 	%r7536, [%rd92+76];
	xor.b32  	%r15209, %r15209, %r7536;
$L__BB1_1172:
	and.b32  	%r7538, %r7507, 16;
	setp.eq.s32 	%p135, %r7538, 0;
	@%p135 bra 	$L__BB1_1174;
	ld.global.u32 	%r7539, [%rd92+80];
	xor.b32  	%r15213, %r15213, %r7539;
	ld.global.u32 	%r7540, [%rd92+84];
	xor.b32  	%r15212, %r15212, %r7540;
	ld.global.u32 	%r7541, [%rd92+88];
	xor.b32  	%r15211, %r15211, %r7541;
	ld.global.u32 	%r7542, [%rd92+92];
	xor.b32  	%r15210, %r15210, %r7542;
	ld.global.u32 	%r7543, [%rd92+96];
	xor.b32  	%r15209, %r15209, %r7543;
$L__BB1_1174:
	and.b32  	%r7545, %r7507, 32;
	setp.eq.s32 	%p136, %r7545, 0;
	@%p136 bra 	$L__BB1_1176;
	ld.global.u32 	%r7546, [%rd92+100];
	xor.b32  	%r15213, %r15213, %r7546;
	ld.global.u32 	%r7547, [%rd92+104];
	xor.b32  	%r15212, %r15212, %r7547;
	ld.global.u32 	%r7548, [%rd92+108];
	xor.b32  	%r15211, %r15211, %r7548;
	ld.global.u32 	%r7549, [%rd92+112];
	xor.b32  	%r15210, %r15210, %r7549;
	ld.global.u32 	%r7550, [%rd92+116];
	xor.b32  	%r15209, %r15209, %r7550;
$L__BB1_1176:
	and.b32  	%r7552, %r7507, 64;
	setp.eq.s32 	%p137, %r7552, 0;
	@%p137 bra 	$L__BB1_1178;
	ld.global.u32 	%r7553, [%rd92+120];
	xor.b32  	%r15213, %r15213, %r7553;
	ld.global.u32 	%r7554, [%rd92+124];
	xor.b32  	%r15212, %r15212, %r7554;
	ld.global.u32 	%r7555, [%rd92+128];
	xor.b32  	%r15211, %r15211, %r7555;
	ld.global.u32 	%r7556, [%rd92+132];
	xor.b32  	%r15210, %r15210, %r7556;
	ld.global.u32 	%r7557, [%rd92+136];
	xor.b32  	%r15209, %r15209, %r7557;
$L__BB1_1178:
	and.b32  	%r7559, %r7507, 128;
	setp.eq.s32 	%p138, %r7559, 0;
	@%p138 bra 	$L__BB1_1180;
	ld.global.u32 	%r7560, [%rd92+140];
	xor.b32  	%r15213, %r15213, %r7560;
	ld.global.u32 	%r7561, [%rd92+144];
	xor.b32  	%r15212, %r15212, %r7561;
	ld.global.u32 	%r7562, [%rd92+148];
	xor.b32  	%r15211, %r15211, %r7562;
	ld.global.u32 	%r7563, [%rd92+152];
	xor.b32  	%r15210, %r15210, %r7563;
	ld.global.u32 	%r7564, [%rd92+156];
	xor.b32  	%r15209, %r15209, %r7564;
$L__BB1_1180:
	and.b32  	%r7566, %r7507, 256;
	setp.eq.s32 	%p139, %r7566, 0;
	@%p139 bra 	$L__BB1_1182;
	ld.global.u32 	%r7567, [%rd92+160];
	xor.b32  	%r15213, %r15213, %r7567;
	ld.global.u32 	%r7568, [%rd92+164];
	xor.b32  	%r15212, %r15212, %r7568;
	ld.global.u32 	%r7569, [%rd92+168];
	xor.b32  	%r15211, %r15211, %r7569;
	ld.global.u32 	%r7570, [%rd92+172];
	xor.b32  	%r15210, %r15210, %r7570;
	ld.global.u32 	%r7571, [%rd92+176];
	xor.b32  	%r15209, %r15209, %r7571;
$L__BB1_1182:
	and.b32  	%r7573, %r7507, 512;
	setp.eq.s32 	%p140, %r7573, 0;
	@%p140 bra 	$L__BB1_1184;
	ld.global.u32 	%r7574, [%rd92+180];
	xor.b32  	%r15213, %r15213, %r7574;
	ld.global.u32 	%r7575, [%rd92+184];
	xor.b32  	%r15212, %r15212, %r7575;
	ld.global.u32 	%r7576, [%rd92+188];
	xor.b32  	%r15211, %r15211, %r7576;
	ld.global.u32 	%r7577, [%rd92+192];
	xor.b32  	%r15210, %r15210, %r7577;
	ld.global.u32 	%r7578, [%rd92+196];
	xor.b32  	%r15209, %r15209, %r7578;
$L__BB1_1184:
	and.b32  	%r7580, %r7507, 1024;
	setp.eq.s32 	%p141, %r7580, 0;
	@%p141 bra 	$L__BB1_1186;
	ld.global.u32 	%r7581, [%rd92+200];
	xor.b32  	%r15213, %r15213, %r7581;
	ld.global.u32 	%r7582, [%rd92+204];
	xor.b32  	%r15212, %r15212, %r7582;
	ld.global.u32 	%r7583, [%rd92+208];
	xor.b32  	%r15211, %r15211, %r7583;
	ld.global.u32 	%r7584, [%rd92+212];
	xor.b32  	%r15210, %r15210, %r7584;
	ld.global.u32 	%r7585, [%rd92+216];
	xor.b32  	%r15209, %r15209, %r7585;
$L__BB1_1186:
	and.b32  	%r7587, %r7507, 2048;
	setp.eq.s32 	%p142, %r7587, 0;
	@%p142 bra 	$L__BB1_1188;
	ld.global.u32 	%r7588, [%rd92+220];
	xor.b32  	%r15213, %r15213, %r7588;
	ld.global.u32 	%r7589, [%rd92+224];
	xor.b32  	%r15212, %r15212, %r7589;
	ld.global.u32 	%r7590, [%rd92+228];
	xor.b32  	%r15211, %r15211, %r7590;
	ld.global.u32 	%r7591, [%rd92+232];
	xor.b32  	%r15210, %r15210, %r7591;
	ld.global.u32 	%r7592, [%rd92+236];
	xor.b32  	%r15209, %r15209, %r7592;
$L__BB1_1188:
	and.b32  	%r7594, %r7507, 4096;
	setp.eq.s32 	%p143, %r7594, 0;
	@%p143 bra 	$L__BB1_1190;
	ld.global.u32 	%r7595, [%rd92+240];
	xor.b32  	%r15213, %r15213, %r7595;
	ld.global.u32 	%r7596, [%rd92+244];
	xor.b32  	%r15212, %r15212, %r7596;
	ld.global.u32 	%r7597, [%rd92+248];
	xor.b32  	%r15211, %r15211, %r7597;
	ld.global.u32 	%r7598, [%rd92+252];
	xor.b32  	%r15210, %r15210, %r7598;
	ld.global.u32 	%r7599, [%rd92+256];
	xor.b32  	%r15209, %r15209, %r7599;
$L__BB1_1190:
	and.b32  	%r7601, %r7507, 8192;
	setp.eq.s32 	%p144, %r7601, 0;
	@%p144 bra 	$L__BB1_1192;
	ld.global.u32 	%r7602, [%rd92+260];
	xor.b32  	%r15213, %r15213, %r7602;
	ld.global.u32 	%r7603, [%rd92+264];
	xor.b32  	%r15212, %r15212, %r7603;
	ld.global.u32 	%r7604, [%rd92+268];
	xor.b32  	%r15211, %r15211, %r7604;
	ld.global.u32 	%r7605, [%rd92+272];
	xor.b32  	%r15210, %r15210, %r7605;
	ld.global.u32 	%r7606, [%rd92+276];
	xor.b32  	%r15209, %r15209, %r7606;
$L__BB1_1192:
	and.b32  	%r7608, %r7507, 16384;
	setp.eq.s32 	%p145, %r7608, 0;
	@%p145 bra 	$L__BB1_1194;
	ld.global.u32 	%r7609, [%rd92+280];
	xor.b32  	%r15213, %r15213, %r7609;
	ld.global.u32 	%r7610, [%rd92+284];
	xor.b32  	%r15212, %r15212, %r7610;
	ld.global.u32 	%r7611, [%rd92+288];
	xor.b32  	%r15211, %r15211, %r7611;
	ld.global.u32 	%r7612, [%rd92+292];
	xor.b32  	%r15210, %r15210, %r7612;
	ld.global.u32 	%r7613, [%rd92+296];
	xor.b32  	%r15209, %r15209, %r7613;
$L__BB1_1194:
	and.b32  	%r7615, %r7507, 32768;
	setp.eq.s32 	%p146, %r7615, 0;
	@%p146 bra 	$L__BB1_1196;
	ld.global.u32 	%r7616, [%rd92+300];
	xor.b32  	%r15213, %r15213, %r7616;
	ld.global.u32 	%r7617, [%rd92+304];
	xor.b32  	%r15212, %r15212, %r7617;
	ld.global.u32 	%r7618, [%rd92+308];
	xor.b32  	%r15211, %r15211, %r7618;
	ld.global.u32 	%r7619, [%rd92+312];
	xor.b32  	%r15210, %r15210, %r7619;
	ld.global.u32 	%r7620, [%rd92+316];
	xor.b32  	%r15209, %r15209, %r7620;
$L__BB1_1196:
	add.s32 	%r15208, %r15208, 16;
	setp.ne.s32 	%p147, %r15208, 32;
	@%p147 bra 	$L__BB1_1164;
	mad.lo.s32 	%r7621, %r15202, -31, %r5529;
	add.s32 	%r15202, %r7621, 1;
	setp.ne.s32 	%p148, %r15202, 5;
	@%p148 bra 	$L__BB1_1163;
	st.local.u32 	[%rd1+4], %r15213;
	st.local.v2.u32 	[%rd1+8], {%r15212, %r15211};
	st.local.v2.u32 	[%rd1+16], {%r15210, %r15209};
	setp.eq.s64 	%p149, %rd90, 1;
	@%p149 bra 	$L__BB1_1273;
	mov.b32 	%r15209, 0;
	mov.u32 	%r15210, %r15209;
	mov.u32 	%r15211, %r15209;
	mov.u32 	%r15212, %r15209;
	mov.u32 	%r15213, %r15209;
	mov.u32 	%r15294, %r15209;
$L__BB1_1200:
	mul.wide.u32 	%rd145, %r15294, 4;
	add.s64 	%rd146, %rd1, %rd145;
	ld.local.u32 	%r5704, [%rd146+4];
	shl.b32 	%r5705, %r15294, 5;
	mov.b32 	%r15300, 0;
$L__BB1_1201:
	.pragma "nounroll";
	shr.u32 	%r7624, %r5704, %r15300;
	and.b32  	%r7625, %r7624, 1;
	setp.eq.b32 	%p150, %r7625, 1;
	not.pred 	%p151, %p150;
	add.s32 	%r7626, %r5705, %r15300;
	mul.lo.s32 	%r7627, %r7626, 5;
	mul.wide.u32 	%rd147, %r7627, 4;
	add.s64 	%rd93, %rd91, %rd147;
	@%p151 bra 	$L__BB1_1203;
	ld.global.u32 	%r7628, [%rd93];
	xor.b32  	%r15213, %r15213, %r7628;
	ld.global.u32 	%r7629, [%rd93+4];
	xor.b32  	%r15212, %r15212, %r7629;
	ld.global.u32 	%r7630, [%rd93+8];
	xor.b32  	%r15211, %r15211, %r7630;
	ld.global.u32 	%r7631, [%rd93+12];
	xor.b32  	%r15210, %r15210, %r7631;
	ld.global.u32 	%r7632, [%rd93+16];
	xor.b32  	%r15209, %r15209, %r7632;
$L__BB1_1203:
	and.b32  	%r7634, %r7624, 2;
	setp.eq.s32 	%p152, %r7634, 0;
	@%p152 bra 	$L__BB1_1205;
	ld.global.u32 	%r7635, [%rd93+20];
	xor.b32  	%r15213, %r15213, %r7635;
	ld.global.u32 	%r7636, [%rd93+24];
	xor.b32  	%r15212, %r15212, %r7636;
	ld.global.u32 	%r7637, [%rd93+28];
	xor.b32  	%r15211, %r15211, %r7637;
	ld.global.u32 	%r7638, [%rd93+32];
	xor.b32  	%r15210, %r15210, %r7638;
	ld.global.u32 	%r7639, [%rd93+36];
	xor.b32  	%r15209, %r15209, %r7639;
$L__BB1_1205:
	and.b32  	%r7641, %r7624, 4;
	setp.eq.s32 	%p153, %r7641, 0;
	@%p153 bra 	$L__BB1_1207;
	ld.global.u32 	%r7642, [%rd93+40];
	xor.b32  	%r15213, %r15213, %r7642;
	ld.global.u32 	%r7643, [%rd93+44];
	xor.b32  	%r15212, %r15212, %r7643;
	ld.global.u32 	%r7644, [%rd93+48];
	xor.b32  	%r15211, %r15211, %r7644;
	ld.global.u32 	%r7645, [%rd93+52];
	xor.b32  	%r15210, %r15210, %r7645;
	ld.global.u32 	%r7646, [%rd93+56];
	xor.b32  	%r15209, %r15209, %r7646;
$L__BB1_1207:
	and.b32  	%r7648, %r7624, 8;
	setp.eq.s32 	%p154, %r7648, 0;
	@%p154 bra 	$L__BB1_1209;
	ld.global.u32 	%r7649, [%rd93+60];
	xor.b32  	%r15213, %r15213, %r7649;
	ld.global.u32 	%r7650, [%rd93+64];
	xor.b32  	%r15212, %r15212, %r7650;
	ld.global.u32 	%r7651, [%rd93+68];
	xor.b32  	%r15211, %r15211, %r7651;
	ld.global.u32 	%r7652, [%rd93+72];
	xor.b32  	%r15210, %r15210, %r7652;
	ld.global.u32 	%r7653, [%rd93+76];
	xor.b32  	%r15209, %r15209, %r7653;
$L__BB1_1209:
	and.b32  	%r7655, %r7624, 16;
	setp.eq.s32 	%p155, %r7655, 0;
	@%p155 bra 	$L__BB1_1211;
	ld.global.u32 	%r7656, [%rd93+80];
	xor.b32  	%r15213, %r15213, %r7656;
	ld.global.u32 	%r7657, [%rd93+84];
	xor.b32  	%r15212, %r15212, %r7657;
	ld.global.u32 	%r7658, [%rd93+88];
	xor.b32  	%r15211, %r15211, %r7658;
	ld.global.u32 	%r7659, [%rd93+92];
	xor.b32  	%r15210, %r15210, %r7659;
	ld.global.u32 	%r7660, [%rd93+96];
	xor.b32  	%r15209, %r15209, %r7660;
$L__BB1_1211:
	and.b32  	%r7662, %r7624, 32;
	setp.eq.s32 	%p156, %r7662, 0;
	@%p156 bra 	$L__BB1_1213;
	ld.global.u32 	%r7663, [%rd93+100];
	xor.b32  	%r15213, %r15213, %r7663;
	ld.global.u32 	%r7664, [%rd93+104];
	xor.b32  	%r15212, %r15212, %r7664;
	ld.global.u32 	%r7665, [%rd93+108];
	xor.b32  	%r15211, %r15211, %r7665;
	ld.global.u32 	%r7666, [%rd93+112];
	xor.b32  	%r15210, %r15210, %r7666;
	ld.global.u32 	%r7667, [%rd93+116];
	xor.b32  	%r15209, %r15209, %r7667;
$L__BB1_1213:
	and.b32  	%r7669, %r7624, 64;
	setp.eq.s32 	%p157, %r7669, 0;
	@%p157 bra 	$L__BB1_1215;
	ld.global.u32 	%r7670, [%rd93+120];
	xor.b32  	%r15213, %r15213, %r7670;
	ld.global.u32 	%r7671, [%rd93+124];
	xor.b32  	%r15212, %r15212, %r7671;
	ld.global.u32 	%r7672, [%rd93+128];
	xor.b32  	%r15211, %r15211, %r7672;
	ld.global.u32 	%r7673, [%rd93+132];
	xor.b32  	%r15210, %r15210, %r7673;
	ld.global.u32 	%r7674, [%rd93+136];
	xor.b32  	%r15209, %r15209, %r7674;
$L__BB1_1215:
	and.b32  	%r7676, %r7624, 128;
	setp.eq.s32 	%p158, %r7676, 0;
	@%p158 bra 	$L__BB1_1217;
	ld.global.u32 	%r7677, [%rd93+140];
	xor.b32  	%r15213, %r15213, %r7677;
	ld.global.u32 	%r7678, [%rd93+144];
	xor.b32  	%r15212, %r15212, %r7678;
	ld.global.u32 	%r7679, [%rd93+148];
	xor.b32  	%r15211, %r15211, %r7679;
	ld.global.u32 	%r7680, [%rd93+152];
	xor.b32  	%r15210, %r15210, %r7680;
	ld.global.u32 	%r7681, [%rd93+156];
	xor.b32  	%r15209, %r15209, %r7681;
$L__BB1_1217:
	and.b32  	%r7683, %r7624, 256;
	setp.eq.s32 	%p159, %r7683, 0;
	@%p159 bra 	$L__BB1_1219;
	ld.global.u32 	%r7684, [%rd93+160];
	xor.b32  	%r15213, %r15213, %r7684;
	ld.global.u32 	%r7685, [%rd93+164];
	xor.b32  	%r15212, %r15212, %r7685;
	ld.global.u32 	%r7686, [%rd93+168];
	xor.b32  	%r15211, %r15211, %r7686;
	ld.global.u32 	%r7687, [%rd93+172];
	xor.b32  	%r15210, %r15210, %r7687;
	ld.global.u32 	%r7688, [%rd93+176];
	xor.b32  	%r15209, %r15209, %r7688;
$L__BB1_1219:
	and.b32  	%r7690, %r7624, 512;
	setp.eq.s32 	%p160, %r7690, 0;
	@%p160 bra 	$L__BB1_1221;
	ld.global.u32 	%r7691, [%rd93+180];
	xor.b32  	%r15213, %r15213, %r7691;
	ld.global.u32 	%r7692, [%rd93+184];
	xor.b32  	%r15212, %r15212, %r7692;
	ld.global.u32 	%r7693, [%rd93+188];
	xor.b32  	%r15211, %r15211, %r7693;
	ld.global.u32 	%r7694, [%rd93+192];
	xor.b32  	%r15210, %r15210, %r7694;
	ld.global.u32 	%r7695, [%rd93+196];
	xor.b32  	%r15209, %r15209, %r7695;
$L__BB1_1221:
	and.b32  	%r7697, %r7624, 1024;
	setp.eq.s32 	%p161, %r7697, 0;
	@%p161 bra 	$L__BB1_1223;
	ld.global.u32 	%r7698, [%rd93+200];
	xor.b32  	%r15213, %r15213, %r7698;
	ld.global.u32 	%r7699, [%rd93+204];
	xor.b32  	%r15212, %r15212, %r7699;
	ld.global.u32 	%r7700, [%rd93+208];
	xor.b32  	%r15211, %r15211, %r7700;
	ld.global.u32 	%r7701, [%rd93+212];
	xor.b32  	%r15210, %r15210, %r7701;
	ld.global.u32 	%r7702, [%rd93+216];
	xor.b32  	%r15209, %r15209, %r7702;
$L__BB1_1223:
	and.b32  	%r7704, %r7624, 2048;
	setp.eq.s32 	%p162, %r7704, 0;
	@%p162 bra 	$L__BB1_1225;
	ld.global.u32 	%r7705, [%rd93+220];
	xor.b32  	%r15213, %r15213, %r7705;
	ld.global.u32 	%r7706, [%rd93+224];
	xor.b32  	%r15212, %r15212, %r7706;
	ld.global.u32 	%r7707, [%rd93+228];
	xor.b32  	%r15211, %r15211, %r7707;
	ld.global.u32 	%r7708, [%rd93+232];
	xor.b32  	%r15210, %r15210, %r7708;
	ld.global.u32 	%r7709, [%rd93+236];
	xor.b32  	%r15209, %r15209, %r7709;
$L__BB1_1225:
	and.b32  	%r7711, %r7624, 4096;
	setp.eq.s32 	%p163, %r7711, 0;
	@%p163 bra 	$L__BB1_1227;
	ld.global.u32 	%r7712, [%rd93+240];
	xor.b32  	%r15213, %r15213, %r7712;
	ld.global.u32 	%r7713, [%rd93+244];
	xor.b32  	%r15212, %r15212, %r7713;
	ld.global.u32 	%r7714, [%rd93+248];
	xor.b32  	%r15211, %r15211, %r7714;
	ld.global.u32 	%r7715, [%rd93+252];
	xor.b32  	%r15210, %r15210, %r7715;
	ld.global.u32 	%r7716, [%rd93+256];
	xor.b32  	%r15209, %r15209, %r7716;
$L__BB1_1227:
	and.b32  	%r7718, %r7624, 8192;
	setp.eq.s32 	%p164, %r7718, 0;
	@%p164 bra 	$L__BB1_1229;
	ld.global.u32 	%r7719, [%rd93+260];
	xor.b32  	%r15213, %r15213, %r7719;
	ld.global.u32 	%r7720, [%rd93+264];
	xor.b32  	%r15212, %r15212, %r7720;
	ld.global.u32 	%r7721, [%rd93+268];
	xor.b32  	%r15211, %r15211, %r7721;
	ld.global.u32 	%r7722, [%rd93+272];
	xor.b32  	%r15210, %r15210, %r7722;
	ld.global.u32 	%r7723, [%rd93+276];
	xor.b32  	%r15209, %r15209, %r7723;
$L__BB1_1229:
	and.b32  	%r7725, %r7624, 16384;
	setp.eq.s32 	%p165, %r7725, 0;
	@%p165 bra 	$L__BB1_1231;
	ld.global.u32 	%r7726, [%rd93+280];
	xor.b32  	%r15213, %r15213, %r7726;
	ld.global.u32 	%r7727, [%rd93+284];
	xor.b32  	%r15212, %r15212, %r7727;
	ld.global.u32 	%r7728, [%rd93+288];
	xor.b32  	%r15211, %r15211, %r7728;
	ld.global.u32 	%r7729, [%rd93+292];
	xor.b32  	%r15210, %r15210, %r7729;
	ld.global.u32 	%r7730, [%rd93+296];
	xor.b32  	%r15209, %r15209, %r7730;
$L__BB1_1231:
	and.b32  	%r7732, %r7624, 32768;
	setp.eq.s32 	%p166, %r7732, 0;
	@%p166 bra 	$L__BB1_1233;
	ld.global.u32 	%r7733, [%rd93+300];
	xor.b32  	%r15213, %r15213, %r7733;
	ld.global.u32 	%r7734, [%rd93+304];
	xor.b32  	%r15212, %r15212, %r7734;
	ld.global.u32 	%r7735, [%rd93+308];
	xor.b32  	%r15211, %r15211, %r7735;
	ld.global.u32 	%r7736, [%rd93+312];
	xor.b32  	%r15210, %r15210, %r7736;
	ld.global.u32 	%r7737, [%rd93+316];
	xor.b32  	%r15209, %r15209, %r7737;
$L__BB1_1233:
	add.s32 	%r15300, %r15300, 16;
	setp.ne.s32 	%p167, %r15300, 32;
	@%p167 bra 	$L__BB1_1201;
	mad.lo.s32 	%r7738, %r15294, -31, %r5705;
	add.s32 	%r15294, %r7738, 1;
	setp.ne.s32 	%p168, %r15294, 5;
	@%p168 bra 	$L__BB1_1200;
	st.local.u32 	[%rd1+4], %r15213;
	st.local.v2.u32 	[%rd1+8], {%r15212, %r15211};
	st.local.v2.u32 	[%rd1+16], {%r15210, %r15209};
	setp.ne.s64 	%p169, %rd90, 3;
	@%p169 bra 	$L__BB1_1273;
	mov.b32 	%r15209, 0;
	mov.u32 	%r15210, %r15209;
	mov.u32 	%r15211, %r15209;
	mov.u32 	%r15212, %r15209;
	mov.u32 	%r15213, %r15209;
	mov.u32 	%r15386, %r15209;
$L__BB1_1237:
	mul.wide.u32 	%rd148, %r15386, 4;
	add.s64 	%rd149, %rd1, %rd148;
	ld.local.u32 	%r5880, [%rd149+4];
	shl.b32 	%r5881, %r15386, 5;
	mov.b32 	%r15392, 0;
$L__BB1_1238:
	.pragma "nounroll";
	shr.u32 	%r7741, %r5880, %r15392;
	and.b32  	%r7742, %r7741, 1;
	setp.eq.b32 	%p170, %r7742, 1;
	not.pred 	%p171, %p170;
	add.s32 	%r7743, %r5881, %r15392;
	mul.lo.s32 	%r7744, %r7743, 5;
	mul.wide.u32 	%rd150, %r7744, 4;
	add.s64 	%rd94, %rd91, %rd150;
	@%p171 bra 	$L__BB1_1240;
	ld.global.u32 	%r7745, [%rd94];
	xor.b32  	%r15213, %r15213, %r7745;
	ld.global.u32 	%r7746, [%rd94+4];
	xor.b32  	%r15212, %r15212, %r7746;
	ld.global.u32 	%r7747, [%rd94+8];
	xor.b32  	%r15211, %r15211, %r7747;
	ld.global.u32 	%r7748, [%rd94+12];
	xor.b32  	%r15210, %r15210, %r7748;
	ld.global.u32 	%r7749, [%rd94+16];
	xor.b32  	%r15209, %r15209, %r7749;
$L__BB1_1240:
	and.b32  	%r7751, %r7741, 2;
	setp.eq.s32 	%p172, %r7751, 0;
	@%p172 bra 	$L__BB1_1242;
	ld.global.u32 	%r7752, [%rd94+20];
	xor.b32  	%r15213, %r15213, %r7752;
	ld.global.u32 	%r7753, [%rd94+24];
	xor.b32  	%r15212, %r15212, %r7753;
	ld.global.u32 	%r7754, [%rd94+28];
	xor.b32  	%r15211, %r15211, %r7754;
	ld.global.u32 	%r7755, [%rd94+32];
	xor.b32  	%r15210, %r15210, %r7755;
	ld.global.u32 	%r7756, [%rd94+36];
	xor.b32  	%r15209, %r15209, %r7756;
$L__BB1_1242:
	and.b32  	%r7758, %r7741, 4;
	setp.eq.s32 	%p173, %r7758, 0;
	@%p173 bra 	$L__BB1_1244;
	ld.global.u32 	%r7759, [%rd94+40];
	xor.b32  	%r15213, %r15213, %r7759;
	ld.global.u32 	%r7760, [%rd94+44];
	xor.b32  	%r15212, %r15212, %r7760;
	ld.global.u32 	%r7761, [%rd94+48];
	xor.b32  	%r15211, %r15211, %r7761;
	ld.global.u32 	%r7762, [%rd94+52];
	xor.b32  	%r15210, %r15210, %r7762;
	ld.global.u32 	%r7763, [%rd94+56];
	xor.b32  	%r15209, %r15209, %r7763;
$L__BB1_1244:
	and.b32  	%r7765, %r7741, 8;
	setp.eq.s32 	%p174, %r7765, 0;
	@%p174 bra 	$L__BB1_1246;
	ld.global.u32 	%r7766, [%rd94+60];
	xor.b32  	%r15213, %r15213, %r7766;
	ld.global.u32 	%r7767, [%rd94+64];
	xor.b32  	%r15212, %r15212, %r7767;
	ld.global.u32 	%r7768, [%rd94+68];
	xor.b32  	%r15211, %r15211, %r7768;
	ld.global.u32 	%r7769, [%rd94+72];
	xor.b32  	%r15210, %r15210, %r7769;
	ld.global.u32 	%r7770, [%rd94+76];
	xor.b32  	%r15209, %r15209, %r7770;
$L__BB1_1246:
	and.b32  	%r7772, %r7741, 16;
	setp.eq.s32 	%p175, %r7772, 0;
	@%p175 bra 	$L__BB1_1248;
	ld.global.u32 	%r7773, [%rd94+80];
	xor.b32  	%r15213, %r15213, %r7773;
	ld.global.u32 	%r7774, [%rd94+84];
	xor.b32  	%r15212, %r15212, %r7774;
	ld.global.u32 	%r7775, [%rd94+88];
	xor.b32  	%r15211, %r15211, %r7775;
	ld.global.u32 	%r7776, [%rd94+92];
	xor.b32  	%r15210, %r15210, %r7776;
	ld.global.u32 	%r7777, [%rd94+96];
	xor.b32  	%r15209, %r15209, %r7777;
$L__BB1_1248:
	and.b32  	%r7779, %r7741, 32;
	setp.eq.s32 	%p176, %r7779, 0;
	@%p176 bra 	$L__BB1_1250;
	ld.global.u32 	%r7780, [%rd94+100];
	xor.b32  	%r15213, %r15213, %r7780;
	ld.global.u32 	%r7781, [%rd94+104];
	xor.b32  	%r15212, %r15212, %r7781;
	ld.global.u32 	%r7782, [%rd94+108];
	xor.b32  	%r15211, %r15211, %r7782;
	ld.global.u32 	%r7783, [%rd94+112];
	xor.b32  	%r15210, %r15210, %r7783;
	ld.global.u32 	%r7784, [%rd94+116];
	xor.b32  	%r15209, %r15209, %r7784;
$L__BB1_1250:
	and.b32  	%r7786, %r7741, 64;
	setp.eq.s32 	%p177, %r7786, 0;
	@%p177 bra 	$L__BB1_1252;
	ld.global.u32 	%r7787, [%rd94+120];
	xor.b32  	%r15213, %r15213, %r7787;
	ld.global.u32 	%r7788, [%rd94+124];
	xor.b32  	%r15212, %r15212, %r7788;
	ld.global.u32 	%r7789, [%rd94+128];
	xor.b32  	%r15211, %r15211, %r7789;
	ld.global.u32 	%r7790, [%rd94+132];
	xor.b32  	%r15210, %r15210, %r7790;
	ld.global.u32 	%r7791, [%rd94+136];
	xor.b32  	%r15209, %r15209, %r7791;
$L__BB1_1252:
	and.b32  	%r7793, %r7741, 128;
	setp.eq.s32 	%p178, %r7793, 0;
	@%p178 bra 	$L__BB1_1254;
	ld.global.u32 	%r7794, [%rd94+140];
	xor.b32  	%r15213, %r15213, %r7794;
	ld.global.u32 	%r7795, [%rd94+144];
	xor.b32  	%r15212, %r15212, %r7795;
	ld.global.u32 	%r7796, [%rd94+148];
	xor.b32  	%r15211, %r15211, %r7796;
	ld.global.u32 	%r7797, [%rd94+152];
	xor.b32  	%r15210, %r15210, %r7797;
	ld.global.u32 	%r7798, [%rd94+156];
	xor.b32  	%r15209, %r15209, %r7798;
$L__BB1_1254:
	and.b32  	%r7800, %r7741, 256;
	setp.eq.s32 	%p179, %r7800, 0;
	@%p179 bra 	$L__BB1_1256;
	ld.global.u32 	%r7801, [%rd94+160];
	xor.b32  	%r15213, %r15213, %r7801;
	ld.global.u32 	%r7802, [%rd94+164];
	xor.b32  	%r15212, %r15212, %r7802;
	ld.global.u32 	%r7803, [%rd94+168];
	xor.b32  	%r15211, %r15211, %r7803;
	ld.global.u32 	%r7804, [%rd94+172];
	xor.b32  	%r15210, %r15210, %r7804;
	ld.global.u32 	%r7805, [%rd94+176];
	xor.b32  	%r15209, %r15209, %r7805;
$L__BB1_1256:
	and.b32  	%r7807, %r7741, 512;
	setp.eq.s32 	%p180, %r7807, 0;
	@%p180 bra 	$L__BB1_1258;
	ld.global.u32 	%r7808, [%rd94+180];
	xor.b32  	%r15213, %r15213, %r7808;
	ld.global.u32 	%r7809, [%rd94+184];
	xor.b32  	%r15212, %r15212, %r7809;
	ld.global.u32 	%r7810, [%rd94+188];
	xor.b32  	%r15211, %r15211, %r7810;
	ld.global.u32 	%r7811, [%rd94+192];
	xor.b32  	%r15210, %r15210, %r7811;
	ld.global.u32 	%r7812, [%rd94+196];
	xor.b32  	%r15209, %r15209, %r7812;
$L__BB1_1258:
	and.b32  	%r7814, %r7741, 1024;
	setp.eq.s32 	%p181, %r7814, 0;
	@%p181 bra 	$L__BB1_1260;
	ld.global.u32 	%r7815, [%rd94+200];
	xor.b32  	%r15213, %r15213, %r7815;
	ld.global.u32 	%r7816, [%rd94+204];
	xor.b32  	%r15212, %r15212, %r7816;
	ld.global.u32 	%r7817, [%rd94+208];
	xor.b32  	%r15211, %r15211, %r7817;
	ld.global.u32 	%r7818, [%rd94+212];
	xor.b32  	%r15210, %r15210, %r7818;
	ld.global.u32 	%r7819, [%rd94+216];
	xor.b32  	%r15209, %r15209, %r7819;
$L__BB1_1260:
	and.b32  	%r7821, %r7741, 2048;
	setp.eq.s32 	%p182, %r7821, 0;
	@%p182 bra 	$L__BB1_1262;
	ld.global.u32 	%r7822, [%rd94+220];
	xor.b32  	%r15213, %r15213, %r7822;
	ld.global.u32 	%r7823, [%rd94+224];
	xor.b32  	%r15212, %r15212, %r7823;
	ld.global.u32 	%r7824, [%rd94+228];
	xor.b32  	%r15211, %r15211, %r7824;
	ld.global.u32 	%r7825, [%rd94+232];
	xor.b32  	%r15210, %r15210, %r7825;
	ld.global.u32 	%r7826, [%rd94+236];
	xor.b32  	%r15209, %r15209, %r7826;
$L__BB1_1262:
	and.b32  	%r7828, %r7741, 4096;
	setp.eq.s32 	%p183, %r7828, 0;
	@%p183 bra 	$L__BB1_1264;
	ld.global.u32 	%r7829, [%rd94+240];
	xor.b32  	%r15213, %r15213, %r7829;
	ld.global.u32 	%r7830, [%rd94+244];
	xor.b32  	%r15212, %r15212, %r7830;
	ld.global.u32 	%r7831, [%rd94+248];
	xor.b32  	%r15211, %r15211, %r7831;
	ld.global.u32 	%r7832, [%rd94+252];
	xor.b32  	%r15210, %r15210, %r7832;
	ld.global.u32 	%r7833, [%rd94+256];
	xor.b32  	%r15209, %r15209, %r7833;
$L__BB1_1264:
	and.b32  	%r7835, %r7741, 8192;
	setp.eq.s32 	%p184, %r7835, 0;
	@%p184 bra 	$L__BB1_1266;
	ld.global.u32 	%r7836, [%rd94+260];
	xor.b32  	%r15213, %r15213, %r7836;
	ld.global.u32 	%r7837, [%rd94+264];
	xor.b32  	%r15212, %r15212, %r7837;
	ld.global.u32 	%r7838, [%rd94+268];
	xor.b32  	%r15211, %r15211, %r7838;
	ld.global.u32 	%r7839, [%rd94+272];
	xor.b32  	%r15210, %r15210, %r7839;
	ld.global.u32 	%r7840, [%rd94+276];
	xor.b32  	%r15209, %r15209, %r7840;
$L__BB1_1266:
	and.b32  	%r7842, %r7741, 16384;
	setp.eq.s32 	%p185, %r7842, 0;
	@%p185 bra 	$L__BB1_1268;
	ld.global.u32 	%r7843, [%rd94+280];
	xor.b32  	%r15213, %r15213, %r7843;
	ld.global.u32 	%r7844, [%rd94+284];
	xor.b32  	%r15212, %r15212, %r7844;
	ld.global.u32 	%r7845, [%rd94+288];
	xor.b32  	%r15211, %r15211, %r7845;
	ld.global.u32 	%r7846, [%rd94+292];
	xor.b32  	%r15210, %r15210, %r7846;
	ld.global.u32 	%r7847, [%rd94+296];
	xor.b32  	%r15209, %r15209, %r7847;
$L__BB1_1268:
	and.b32  	%r7849, %r7741, 32768;
	setp.eq.s32 	%p186, %r7849, 0;
	@%p186 bra 	$L__BB1_1270;
	ld.global.u32 	%r7850, [%rd94+300];
	xor.b32  	%r15213, %r15213, %r7850;
	ld.global.u32 	%r7851, [%rd94+304];
	xor.b32  	%r15212, %r15212, %r7851;
	ld.global.u32 	%r7852, [%rd94+308];
	xor.b32  	%r15211, %r15211, %r7852;
	ld.global.u32 	%r7853, [%rd94+312];
	xor.b32  	%r15210, %r15210, %r7853;
	ld.global.u32 	%r7854, [%rd94+316];
	xor.b32  	%r15209, %r15209, %r7854;
$L__BB1_1270:
	add.s32 	%r15392, %r15392, 16;
	setp.ne.s32 	%p187, %r15392, 32;
	@%p187 bra 	$L__BB1_1238;
	mad.lo.s32 	%r7855, %r15386, -31, %r5881;
	add.s32 	%r15386, %r7855, 1;
	setp.ne.s32 	%p188, %r15386, 5;
	@%p188 bra 	$L__BB1_1237;
	st.local.u32 	[%rd1+4], %r15213;
	st.local.v2.u32 	[%rd1+8], {%r15212, %r15211};
	st.local.v2.u32 	[%rd1+16], {%r15210, %r15209};
$L__BB1_1273:
	shr.u64 	%rd311, %rd89, 2;
	add.s32 	%r15196, %r15196, 1;
	setp.gt.u64 	%p189, %rd89, 3;
	@%p189 bra 	$L__BB1_1161;
$L__BB1_1274:
	mov.b32 	%r15488, 0;
	mov.u64 	%rd152, precalc_xorwow_offset_matrix;
$L__BB1_1275:
	mov.u64 	%rd96, %rd104;
	and.b64  	%rd97, %rd96, 3;
	setp.eq.s64 	%p190, %rd97, 0;
	@%p190 bra 	$L__BB1_1387;
	mul.wide.u32 	%rd151, %r15488, 3200;
	add.s64 	%rd98, %rd152, %rd151;
	mov.b32 	%r15209, 0;
	mov.u32 	%r15210, %r15209;
	mov.u32 	%r15211, %r15209;
	mov.u32 	%r15212, %r15209;
	mov.u32 	%r15213, %r15209;
	mov.u32 	%r15494, %r15209;
$L__BB1_1277:
	mul.wide.u32 	%rd153, %r15494, 4;
	add.s64 	%rd154, %rd1, %rd153;
	ld.local.u32 	%r6073, [%rd154+4];
	shl.b32 	%r6074, %r15494, 5;
	mov.b32 	%r15500, 0;
$L__BB1_1278:
	.pragma "nounroll";
	shr.u32 	%r7859, %r6073, %r15500;
	and.b32  	%r7860, %r7859, 1;
	setp.eq.b32 	%p191, %r7860, 1;
	not.pred 	%p192, %p191;
	add.s32 	%r7861, %r6074, %r15500;
	mul.lo.s32 	%r7862, %r7861, 5;
	mul.wide.u32 	%rd155, %r7862, 4;
	add.s64 	%rd99, %rd98, %rd155;
	@%p192 bra 	$L__BB1_1280;
	ld.global.u32 	%r7863, [%rd99];
	xor.b32  	%r15213, %r15213, %r7863;
	ld.global.u32 	%r7864, [%rd99+4];
	xor.b32  	%r15212, %r15212, %r7864;
	ld.global.u32 	%r7865, [%rd99+8];
	xor.b32  	%r15211, %r15211, %r7865;
	ld.global.u32 	%r7866, [%rd99+12];
	xor.b32  	%r15210, %r15210, %r7866;
	ld.global.u32 	%r7867, [%rd99+16];
	xor.b32  	%r15209, %r15209, %r7867;
$L__BB1_1280:
	and.b32  	%r7869, %r7859, 2;
	setp.eq.s32 	%p193, %r7869, 0;
	@%p193 bra 	$L__BB1_1282;
	ld.global.u32 	%r7870, [%rd99+20];
	xor.b32  	%r15213, %r15213, %r7870;
	ld.global.u32 	%r7871, [%rd99+24];
	xor.b32  	%r15212, %r15212, %r7871;
	ld.global.u32 	%r7872, [%rd99+28];
	xor.b32  	%r15211, %r15211, %r7872;
	ld.global.u32 	%r7873, [%rd99+32];
	xor.b32  	%r15210, %r15210, %r7873;
	ld.global.u32 	%r7874, [%rd99+36];
	xor.b32  	%r15209, %r15209, %r7874;
$L__BB1_1282:
	and.b32  	%r7876, %r7859, 4;
	setp.eq.s32 	%p194, %r7876, 0;
	@%p194 bra 	$L__BB1_1284;
	ld.global.u32 	%r7877, [%rd99+40];
	xor.b32  	%r15213, %r15213, %r7877;
	ld.global.u32 	%r7878, [%rd99+44];
	xor.b32  	%r15212, %r15212, %r7878;
	ld.global.u32 	%r7879, [%rd99+48];
	xor.b32  	%r15211, %r15211, %r7879;
	ld.global.u32 	%r7880, [%rd99+52];
	xor.b32  	%r15210, %r15210, %r7880;
	ld.global.u32 	%r7881, [%rd99+56];
	xor.b32  	%r15209, %r15209, %r7881;
$L__BB1_1284:
	and.b32  	%r7883, %r7859, 8;
	setp.eq.s32 	%p195, %r7883, 0;
	@%p195 bra 	$L__BB1_1286;
	ld.global.u32 	%r7884, [%rd99+60];
	xor.b32  	%r15213, %r15213, %r7884;
	ld.global.u32 	%r7885, [%rd99+64];
	xor.b32  	%r15212, %r15212, %r7885;
	ld.global.u32 	%r7886, [%rd99+68];
	xor.b32  	%r15211, %r15211, %r7886;
	ld.global.u32 	%r7887, [%rd99+72];
	xor.b32  	%r15210, %r15210, %r7887;
	ld.global.u32 	%r7888, [%rd99+76];
	xor.b32  	%r15209, %r15209, %r7888;
$L__BB1_1286:
	and.b32  	%r7890, %r7859, 16;
	setp.eq.s32 	%p196, %r7890, 0;
	@%p196 bra 	$L__BB1_1288;
	ld.global.u32 	%r7891, [%rd99+80];
	xor.b32  	%r15213, %r15213, %r7891;
	ld.global.u32 	%r7892, [%rd99+84];
	xor.b32  	%r15212, %r15212, %r7892;
	ld.global.u32 	%r7893, [%rd99+88];
	xor.b32  	%r15211, %r15211, %r7893;
	ld.global.u32 	%r7894, [%rd99+92];
	xor.b32  	%r15210, %r15210, %r7894;
	ld.global.u32 	%r7895, [%rd99+96];
	xor.b32  	%r15209, %r15209, %r7895;
$L__BB1_1288:
	and.b32  	%r7897, %r7859, 32;
	setp.eq.s32 	%p197, %r7897, 0;
	@%p197 bra 	$L__BB1_1290;
	ld.global.u32 	%r7898, [%rd99+100];
	xor.b32  	%r15213, %r15213, %r7898;
	ld.global.u32 	%r7899, [%rd99+104];
	xor.b32  	%r15212, %r15212, %r7899;
	ld.global.u32 	%r7900, [%rd99+108];
	xor.b32  	%r15211, %r15211, %r7900;
	ld.global.u32 	%r7901, [%rd99+112];
	xor.b32  	%r15210, %r15210, %r7901;
	ld.global.u32 	%r7902, [%rd99+116];
	xor.b32  	%r15209, %r15209, %r7902;
$L__BB1_1290:
	and.b32  	%r7904, %r7859, 64;
	setp.eq.s32 	%p198, %r7904, 0;
	@%p198 bra 	$L__BB1_1292;
	ld.global.u32 	%r7905, [%rd99+120];
	xor.b32  	%r15213, %r15213, %r7905;
	ld.global.u32 	%r7906, [%rd99+124];
	xor.b32  	%r15212, %r15212, %r7906;
	ld.global.u32 	%r7907, [%rd99+128];
	xor.b32  	%r15211, %r15211, %r7907;
	ld.global.u32 	%r7908, [%rd99+132];
	xor.b32  	%r15210, %r15210, %r7908;
	ld.global.u32 	%r7909, [%rd99+136];
	xor.b32  	%r15209, %r15209, %r7909;
$L__BB1_1292:
	and.b32  	%r7911, %r7859, 128;
	setp.eq.s32 	%p199, %r7911, 0;
	@%p199 bra 	$L__BB1_1294;
	ld.global.u32 	%r7912, [%rd99+140];
	xor.b32  	%r15213, %r15213, %r7912;
	ld.global.u32 	%r7913, [%rd99+144];
	xor.b32  	%r15212, %r15212, %r7913;
	ld.global.u32 	%r7914, [%rd99+148];
	xor.b32  	%r15211, %r15211, %r7914;
	ld.global.u32 	%r7915, [%rd99+152];
	xor.b32  	%r15210, %r15210, %r7915;
	ld.global.u32 	%r7916, [%rd99+156];
	xor.b32  	%r15209, %r15209, %r7916;
$L__BB1_1294:
	and.b32  	%r7918, %r7859, 256;
	setp.eq.s32 	%p200, %r7918, 0;
	@%p200 bra 	$L__BB1_1296;
	ld.global.u32 	%r7919, [%rd99+160];
	xor.b32  	%r15213, %r15213, %r7919;
	ld.global.u32 	%r7920, [%rd99+164];
	xor.b32  	%r15212, %r15212, %r7920;
	ld.global.u32 	%r7921, [%rd99+168];
	xor.b32  	%r15211, %r15211, %r7921;
	ld.global.u32 	%r7922, [%rd99+172];
	xor.b32  	%r15210, %r15210, %r7922;
	ld.global.u32 	%r7923, [%rd99+176];
	xor.b32  	%r15209, %r15209, %r7923;
$L__BB1_1296:
	and.b32  	%r7925, %r7859, 512;
	setp.eq.s32 	%p201, %r7925, 0;
	@%p201 bra 	$L__BB1_1298;
	ld.global.u32 	%r7926, [%rd99+180];
	xor.b32  	%r15213, %r15213, %r7926;
	ld.global.u32 	%r7927, [%rd99+184];
	xor.b32  	%r15212, %r15212, %r7927;
	ld.global.u32 	%r7928, [%rd99+188];
	xor.b32  	%r15211, %r15211, %r7928;
	ld.global.u32 	%r7929, [%rd99+192];
	xor.b32  	%r15210, %r15210, %r7929;
	ld.global.u32 	%r7930, [%rd99+196];
	xor.b32  	%r15209, %r15209, %r7930;
$L__BB1_1298:
	and.b32  	%r7932, %r7859, 1024;
	setp.eq.s32 	%p202, %r7932, 0;
	@%p202 bra 	$L__BB1_1300;
	ld.global.u32 	%r7933, [%rd99+200];
	xor.b32  	%r15213, %r15213, %r7933;
	ld.global.u32 	%r7934, [%rd99+204];
	xor.b32  	%r15212, %r15212, %r7934;
	ld.global.u32 	%r7935, [%rd99+208];
	xor.b32  	%r15211, %r15211, %r7935;
	ld.global.u32 	%r7936, [%rd99+212];
	xor.b32  	%r15210, %r15210, %r7936;
	ld.global.u32 	%r7937, [%rd99+216];
	xor.b32  	%r15209, %r15209, %r7937;
$L__BB1_1300:
	and.b32  	%r7939, %r7859, 2048;
	setp.eq.s32 	%p203, %r7939, 0;
	@%p203 bra 	$L__BB1_1302;
	ld.global.u32 	%r7940, [%rd99+220];
	xor.b32  	%r15213, %r15213, %r7940;
	ld.global.u32 	%r7941, [%rd99+224];
	xor.b32  	%r15212, %r15212, %r7941;
	ld.global.u32 	%r7942, [%rd99+228];
	xor.b32  	%r15211, %r15211, %r7942;
	ld.global.u32 	%r7943, [%rd99+232];
	xor.b32  	%r15210, %r15210, %r7943;
	ld.global.u32 	%r7944, [%rd99+236];
	xor.b32  	%r15209, %r15209, %r7944;
$L__BB1_1302:
	and.b32  	%r7946, %r7859, 4096;
	setp.eq.s32 	%p204, %r7946, 0;
	@%p204 bra 	$L__BB1_1304;
	ld.global.u32 	%r7947, [%rd99+240];
	xor.b32  	%r15213, %r15213, %r7947;
	ld.global.u32 	%r7948, [%rd99+244];
	xor.b32  	%r15212, %r15212, %r7948;
	ld.global.u32 	%r7949, [%rd99+248];
	xor.b32  	%r15211, %r15211, %r7949;
	ld.global.u32 	%r7950, [%rd99+252];
	xor.b32  	%r15210, %r15210, %r7950;
	ld.global.u32 	%r7951, [%rd99+256];
	xor.b32  	%r15209, %r15209, %r7951;
$L__BB1_1304:
	and.b32  	%r7953, %r7859, 8192;
	setp.eq.s32 	%p205, %r7953, 0;
	@%p205 bra 	$L__BB1_1306;
	ld.global.u32 	%r7954, [%rd99+260];
	xor.b32  	%r15213, %r15213, %r7954;
	ld.global.u32 	%r7955, [%rd99+264];
	xor.b32  	%r15212, %r15212, %r7955;
	ld.global.u32 	%r7956, [%rd99+268];
	xor.b32  	%r15211, %r15211, %r7956;
	ld.global.u32 	%r7957, [%rd99+272];
	xor.b32  	%r15210, %r15210, %r7957;
	ld.global.u32 	%r7958, [%rd99+276];
	xor.b32  	%r15209, %r15209, %r7958;
$L__BB1_1306:
	and.b32  	%r7960, %r7859, 16384;
	setp.eq.s32 	%p206, %r7960, 0;
	@%p206 bra 	$L__BB1_1308;
	ld.global.u32 	%r7961, [%rd99+280];
	xor.b32  	%r15213, %r15213, %r7961;
	ld.global.u32 	%r7962, [%rd99+284];
	xor.b32  	%r15212, %r15212, %r7962;
	ld.global.u32 	%r7963, [%rd99+288];
	xor.b32  	%r15211, %r15211, %r7963;
	ld.global.u32 	%r7964, [%rd99+292];
	xor.b32  	%r15210, %r15210, %r7964;
	ld.global.u32 	%r7965, [%rd99+296];
	xor.b32  	%r15209, %r15209, %r7965;
$L__BB1_1308:
	and.b32  	%r7967, %r7859, 32768;
	setp.eq.s32 	%p207, %r7967, 0;
	@%p207 bra 	$L__BB1_1310;
	ld.global.u32 	%r7968, [%rd99+300];
	xor.b32  	%r15213, %r15213, %r7968;
	ld.global.u32 	%r7969, [%rd99+304];
	xor.b32  	%r15212, %r15212, %r7969;
	ld.global.u32 	%r7970, [%rd99+308];
	xor.b32  	%r15211, %r15211, %r7970;
	ld.global.u32 	%r7971, [%rd99+312];
	xor.b32  	%r15210, %r15210, %r7971;
	ld.global.u32 	%r7972, [%rd99+316];
	xor.b32  	%r15209, %r15209, %r7972;
$L__BB1_1310:
	add.s32 	%r15500, %r15500, 16;
	setp.ne.s32 	%p208, %r15500, 32;
	@%p208 bra 	$L__BB1_1278;
	mad.lo.s32 	%r7973, %r15494, -31, %r6074;
	add.s32 	%r15494, %r7973, 1;
	setp.ne.s32 	%p209, %r15494, 5;
	@%p209 bra 	$L__BB1_1277;
	st.local.u32 	[%rd1+4], %r15213;
	st.local.v2.u32 	[%rd1+8], {%r15212, %r15211};
	st.local.v2.u32 	[%rd1+16], {%r15210, %r15209};
	setp.eq.s64 	%p210, %rd97, 1;
	@%p210 bra 	$L__BB1_1387;
	mov.b32 	%r15209, 0;
	mov.u32 	%r15210, %r15209;
	mov.u32 	%r15211, %r15209;
	mov.u32 	%r15212, %r15209;
	mov.u32 	%r15213, %r15209;
	mov.u32 	%r15586, %r15209;
$L__BB1_1314:
	mul.wide.u32 	%rd156, %r15586, 4;
	add.s64 	%rd157, %rd1, %rd156;
	ld.local.u32 	%r6249, [%rd157+4];
	shl.b32 	%r6250, %r15586, 5;
	mov.b32 	%r15592, 0;
$L__BB1_1315:
	.pragma "nounroll";
	shr.u32 	%r7976, %r6249, %r15592;
	and.b32  	%r7977, %r7976, 1;
	setp.eq.b32 	%p211, %r7977, 1;
	not.pred 	%p212, %p211;
	add.s32 	%r7978, %r6250, %r15592;
	mul.lo.s32 	%r7979, %r7978, 5;
	mul.wide.u32 	%rd158, %r7979, 4;
	add.s64 	%rd100, %rd98, %rd158;
	@%p212 bra 	$L__BB1_1317;
	ld.global.u32 	%r7980, [%rd100];
	xor.b32  	%r15213, %r15213, %r7980;
	ld.global.u32 	%r7981, [%rd100+4];
	xor.b32  	%r15212, %r15212, %r7981;
	ld.global.u32 	%r7982, [%rd100+8];
	xor.b32  	%r15211, %r15211, %r7982;
	ld.global.u32 	%r7983, [%rd100+12];
	xor.b32  	%r15210, %r15210, %r7983;
	ld.global.u32 	%r7984, [%rd100+16];
	xor.b32  	%r15209, %r15209, %r7984;
$L__BB1_1317:
	and.b32  	%r7986, %r7976, 2;
	setp.eq.s32 	%p213, %r7986, 0;
	@%p213 bra 	$L__BB1_1319;
	ld.global.u32 	%r7987, [%rd100+20];
	xor.b32  	%r15213, %r15213, %r7987;
	ld.global.u32 	%r7988, [%rd100+24];
	xor.b32  	%r15212, %r15212, %r7988;
	ld.global.u32 	%r7989, [%rd100+28];
	xor.b32  	%r15211, %r15211, %r7989;
	ld.global.u32 	%r7990, [%rd100+32];
	xor.b32  	%r15210, %r15210, %r7990;
	ld.global.u32 	%r7991, [%rd100+36];
	xor.b32  	%r15209, %r15209, %r7991;
$L__BB1_1319:
	and.b32  	%r7993, %r7976, 4;
	setp.eq.s32 	%p214, %r7993, 0;
	@%p214 bra 	$L__BB1_1321;
	ld.global.u32 	%r7994, [%rd100+40];
	xor.b32  	%r15213, %r15213, %r7994;
	ld.global.u32 	%r7995, [%rd100+44];
	xor.b32  	%r15212, %r15212, %r7995;
	ld.global.u32 	%r7996, [%rd100+48];
	xor.b32  	%r15211, %r15211, %r7996;
	ld.global.u32 	%r7997, [%rd100+52];
	xor.b32  	%r15210, %r15210, %r7997;
	ld.global.u32 	%r7998, [%rd100+56];
	xor.b32  	%r15209, %r15209, %r7998;
$L__BB1_1321:
	and.b32  	%r8000, %r7976, 8;
	setp.eq.s32 	%p215, %r8000, 0;
	@%p215 bra 	$L__BB1_1323;
	ld.global.u32 	%r8001, [%rd100+60];
	xor.b32  	%r15213, %r15213, %r8001;
	ld.global.u32 	%r8002, [%rd100+64];
	xor.b32  	%r15212, %r15212, %r8002;
	ld.global.u32 	%r8003, [%rd100+68];
	xor.b32  	%r15211, %r15211, %r8003;
	ld.global.u32 	%r8004, [%rd100+72];
	xor.b32  	%r15210, %r15210, %r8004;
	ld.global.u32 	%r8005, [%rd100+76];
	xor.b32  	%r15209, %r15209, %r8005;
$L__BB1_1323:
	and.b32  	%r8007, %r7976, 16;
	setp.eq.s32 	%p216, %r8007, 0;
	@%p216 bra 	$L__BB1_1325;
	ld.global.u32 	%r8008, [%rd100+80];
	xor.b32  	%r15213, %r15213, %r8008;
	ld.global.u32 	%r8009, [%rd100+84];
	xor.b32  	%r15212, %r15212, %r8009;
	ld.global.u32 	%r8010, [%rd100+88];
	xor.b32  	%r15211, %r15211, %r8010;
	ld.global.u32 	%r8011, [%rd100+92];
	xor.b32  	%r15210, %r15210, %r8011;
	ld.global.u32 	%r8012, [%rd100+96];
	xor.b32  	%r15209, %r15209, %r8012;
$L__BB1_1325:
	and.b32  	%r8014, %r7976, 32;
	setp.eq.s32 	%p217, %r8014, 0;
	@%p217 bra 	$L__BB1_1327;
	ld.global.u32 	%r8015, [%rd100+100];
	xor.b32  	%r15213, %r15213, %r8015;
	ld.global.u32 	%r8016, [%rd100+104];
	xor.b32  	%r15212, %r15212, %r8016;
	ld.global.u32 	%r8017, [%rd100+108];
	xor.b32  	%r15211, %r15211, %r8017;
	ld.global.u32 	%r8018, [%rd100+112];
	xor.b32  	%r15210, %r15210, %r8018;
	ld.global.u32 	%r8019, [%rd100+116];
	xor.b32  	%r15209, %r15209, %r8019;
$L__BB1_1327:
	and.b32  	%r8021, %r7976, 64;
	setp.eq.s32 	%p218, %r8021, 0;
	@%p218 bra 	$L__BB1_1329;
	ld.global.u32 	%r8022, [%rd100+120];
	xor.b32  	%r15213, %r15213, %r8022;
	ld.global.u32 	%r8023, [%rd100+124];
	xor.b32  	%r15212, %r15212, %r8023;
	ld.global.u32 	%r8024, [%rd100+128];
	xor.b32  	%r15211, %r15211, %r8024;
	ld.global.u32 	%r8025, [%rd100+132];
	xor.b32  	%r15210, %r15210, %r8025;
	ld.global.u32 	%r8026, [%rd100+136];
	xor.b32  	%r15209, %r15209, %r8026;
$L__BB1_1329:
	and.b32  	%r8028, %r7976, 128;
	setp.eq.s32 	%p219, %r8028, 0;
	@%p219 bra 	$L__BB1_1331;
	ld.global.u32 	%r8029, [%rd100+140];
	xor.b32  	%r15213, %r15213, %r8029;
	ld.global.u32 	%r8030, [%rd100+144];
	xor.b32  	%r15212, %r15212, %r8030;
	ld.global.u32 	%r8031, [%rd100+148];
	xor.b32  	%r15211, %r15211, %r8031;
	ld.global.u32 	%r8032, [%rd100+152];
	xor.b32  	%r15210, %r15210, %r8032;
	ld.global.u32 	%r8033, [%rd100+156];
	xor.b32  	%r15209, %r15209, %r8033;
$L__BB1_1331:
	and.b32  	%r8035, %r7976, 256;
	setp.eq.s32 	%p220, %r8035, 0;
	@%p220 bra 	$L__BB1_1333;
	ld.global.u32 	%r8036, [%rd100+160];
	xor.b32  	%r15213, %r15213, %r8036;
	ld.global.u32 	%r8037, [%rd100+164];
	xor.b32  	%r15212, %r15212, %r8037;
	ld.global.u32 	%r8038, [%rd100+168];
	xor.b32  	%r15211, %r15211, %r8038;
	ld.global.u32 	%r8039, [%rd100+172];
	xor.b32  	%r15210, %r15210, %r8039;
	ld.global.u32 	%r8040, [%rd100+176];
	xor.b32  	%r15209, %r15209, %r8040;
$L__BB1_1333:
	and.b32  	%r8042, %r7976, 512;
	setp.eq.s32 	%p221, %r8042, 0;
	@%p221 bra 	$L__BB1_1335;
	ld.global.u32 	%r8043, [%rd100+180];
	xor.b32  	%r15213, %r15213, %r8043;
	ld.global.u32 	%r8044, [%rd100+184];
	xor.b32  	%r15212, %r15212, %r8044;
	ld.global.u32 	%r8045, [%rd100+188];
	xor.b32  	%r15211, %r15211, %r8045;
	ld.global.u32 	%r8046, [%rd100+192];
	xor.b32  	%r15210, %r15210, %r8046;
	ld.global.u32 	%r8047, [%rd100+196];
	xor.b32  	%r15209, %r15209, %r8047;
$L__BB1_1335:
	and.b32  	%r8049, %r7976, 1024;
	setp.eq.s32 	%p222, %r8049, 0;
	@%p222 bra 	$L__BB1_1337;
	ld.global.u32 	%r8050, [%rd100+200];
	xor.b32  	%r15213, %r15213, %r8050;
	ld.global.u32 	%r8051, [%rd100+204];
	xor.b32  	%r15212, %r15212, %r8051;
	ld.global.u32 	%r8052, [%rd100+208];
	xor.b32  	%r15211, %r15211, %r8052;
	ld.global.u32 	%r8053, [%rd100+212];
	xor.b32  	%r15210, %r15210, %r8053;
	ld.global.u32 	%r8054, [%rd100+216];
	xor.b32  	%r15209, %r15209, %r8054;
$L__BB1_1337:
	and.b32  	%r8056, %r7976, 2048;
	setp.eq.s32 	%p223, %r8056, 0;
	@%p223 bra 	$L__BB1_1339;
	ld.global.u32 	%r8057, [%rd100+220];
	xor.b32  	%r15213, %r15213, %r8057;
	ld.global.u32 	%r8058, [%rd100+224];
	xor.b32  	%r15212, %r15212, %r8058;
	ld.global.u32 	%r8059, [%rd100+228];
	xor.b32  	%r15211, %r15211, %r8059;
	ld.global.u32 	%r8060, [%rd100+232];
	xor.b32  	%r15210, %r15210, %r8060;
	ld.global.u32 	%r8061, [%rd100+236];
	xor.b32  	%r15209, %r15209, %r8061;
$L__BB1_1339:
	and.b32  	%r8063, %r7976, 4096;
	setp.eq.s32 	%p224, %r8063, 0;
	@%p224 bra 	$L__BB1_1341;
	ld.global.u32 	%r8064, [%rd100+240];
	xor.b32  	%r15213, %r15213, %r8064;
	ld.global.u32 	%r8065, [%rd100+244];
	xor.b32  	%r15212, %r15212, %r8065;
	ld.global.u32 	%r8066, [%rd100+248];
	xor.b32  	%r15211, %r15211, %r8066;
	ld.global.u32 	%r8067, [%rd100+252];
	xor.b32  	%r15210, %r15210, %r8067;
	ld.global.u32 	%r8068, [%rd100+256];
	xor.b32  	%r15209, %r15209, %r8068;
$L__BB1_1341:
	and.b32  	%r8070, %r7976, 8192;
	setp.eq.s32 	%p225, %r8070, 0;
	@%p225 bra 	$L__BB1_1343;
	ld.global.u32 	%r8071, [%rd100+260];
	xor.b32  	%r15213, %r15213, %r8071;
	ld.global.u32 	%r8072, [%rd100+264];
	xor.b32  	%r15212, %r15212, %r8072;
	ld.global.u32 	%r8073, [%rd100+268];
	xor.b32  	%r15211, %r15211, %r8073;
	ld.global.u32 	%r8074, [%rd100+272];
	xor.b32  	%r15210, %r15210, %r8074;
	ld.global.u32 	%r8075, [%rd100+276];
	xor.b32  	%r15209, %r15209, %r8075;
$L__BB1_1343:
	and.b32  	%r8077, %r7976, 16384;
	setp.eq.s32 	%p226, %r8077, 0;
	@%p226 bra 	$L__BB1_1345;
	ld.global.u32 	%r8078, [%rd100+280];
	xor.b32  	%r15213, %r15213, %r8078;
	ld.global.u32 	%r8079, [%rd100+284];
	xor.b32  	%r15212, %r15212, %r8079;
	ld.global.u32 	%r8080, [%rd100+288];
	xor.b32  	%r15211, %r15211, %r8080;
	ld.global.u32 	%r8081, [%rd100+292];
	xor.b32  	%r15210, %r15210, %r8081;
	ld.global.u32 	%r8082, [%rd100+296];
	xor.b32  	%r15209, %r15209, %r8082;
$L__BB1_1345:
	and.b32  	%r8084, %r7976, 32768;
	setp.eq.s32 	%p227, %r8084, 0;
	@%p227 bra 	$L__BB1_1347;
	ld.global.u32 	%r8085, [%rd100+300];
	xor.b32  	%r15213, %r15213, %r8085;
	ld.global.u32 	%r8086, [%rd100+304];
	xor.b32  	%r15212, %r15212, %r8086;
	ld.global.u32 	%r8087, [%rd100+308];
	xor.b32  	%r15211, %r15211, %r8087;
	ld.global.u32 	%r8088, [%rd100+312];
	xor.b32  	%r15210, %r15210, %r8088;
	ld.global.u32 	%r8089, [%rd100+316];
	xor.b32  	%r15209, %r15209, %r8089;
$L__BB1_1347:
	add.s32 	%r15592, %r15592, 16;
	setp.ne.s32 	%p228, %r15592, 32;
	@%p228 bra 	$L__BB1_1315;
	mad.lo.s32 	%r8090, %r15586, -31, %r6250;
	add.s32 	%r15586, %r8090, 1;
	setp.ne.s32 	%p229, %r15586, 5;
	@%p229 bra 	$L__BB1_1314;
	st.local.u32 	[%rd1+4], %r15213;
	st.local.v2.u32 	[%rd1+8], {%r15212, %r15211};
	st.local.v2.u32 	[%rd1+16], {%r15210, %r15209};
	setp.ne.s64 	%p230, %rd97, 3;
	@%p230 bra 	$L__BB1_1387;
	mov.b32 	%r15209, 0;
	mov.u32 	%r15210, %r15209;
	mov.u32 	%r15211, %r15209;
	mov.u32 	%r15212, %r15209;
	mov.u32 	%r15213, %r15209;
	mov.u32 	%r15678, %r15209;
$L__BB1_1351:
	mul.wide.u32 	%rd159, %r15678, 4;
	add.s64 	%rd160, %rd1, %rd159;
	ld.local.u32 	%r6425, [%rd160+4];
	shl.b32 	%r6426, %r15678, 5;
	mov.b32 	%r15684, 0;
$L__BB1_1352:
	.pragma "nounroll";
	shr.u32 	%r8093, %r6425, %r15684;
	and.b32  	%r8094, %r8093, 1;
	setp.eq.b32 	%p231, %r8094, 1;
	not.pred 	%p232, %p231;
	add.s32 	%r8095, %r6426, %r15684;
	mul.lo.s32 	%r8096, %r8095, 5;
	mul.wide.u32 	%rd161, %r8096, 4;
	add.s64 	%rd101, %rd98, %rd161;
	@%p232 bra 	$L__BB1_1354;
	ld.global.u32 	%r8097, [%rd101];
	xor.b32  	%r15213, %r15213, %r8097;
	ld.global.u32 	%r8098, [%rd101+4];
	xor.b32  	%r15212, %r15212, %r8098;
	ld.global.u32 	%r8099, [%rd101+8];
	xor.b32  	%r15211, %r15211, %r8099;
	ld.global.u32 	%r8100, [%rd101+12];
	xor.b32  	%r15210, %r15210, %r8100;
	ld.global.u32 	%r8101, [%rd101+16];
	xor.b32  	%r15209, %r15209, %r8101;
$L__BB1_1354:
	and.b32  	%r8103, %r8093, 2;
	setp.eq.s32 	%p233, %r8103, 0;
	@%p233 bra 	$L__BB1_1356;
	ld.global.u32 	%r8104, [%rd101+20];
	xor.b32  	%r15213, %r15213, %r8104;
	ld.global.u32 	%r8105, [%rd101+24];
	xor.b32  	%r15212, %r15212, %r8105;
	ld.global.u32 	%r8106, [%rd101+28];
	xor.b32  	%r15211, %r15211, %r8106;
	ld.global.u32 	%r8107, [%rd101+32];
	xor.b32  	%r15210, %r15210, %r8107;
	ld.global.u32 	%r8108, [%rd101+36];
	xor.b32  	%r15209, %r15209, %r8108;
$L__BB1_1356:
	and.b32  	%r8110, %r8093, 4;
	setp.eq.s32 	%p234, %r8110, 0;
	@%p234 bra 	$L__BB1_1358;
	ld.global.u32 	%r8111, [%rd101+40];
	xor.b32  	%r15213, %r15213, %r8111;
	ld.global.u32 	%r8112, [%rd101+44];
	xor.b32  	%r15212, %r15212, %r8112;
	ld.global.u32 	%r8113, [%rd101+48];
	xor.b32  	%r15211, %r15211, %r8113;
	ld.global.u32 	%r8114, [%rd101+52];
	xor.b32  	%r15210, %r15210, %r8114;
	ld.global.u32 	%r8115, [%rd101+56];
	xor.b32  	%r15209, %r15209, %r8115;
$L__BB1_1358:
	and.b32  	%r8117, %r8093, 8;
	setp.eq.s32 	%p235, %r8117, 0;
	@%p235 bra 	$L__BB1_1360;
	ld.global.u32 	%r8118, [%rd101+60];
	xor.b32  	%r15213, %r15213, %r8118;
	ld.global.u32 	%r8119, [%rd101+64];
	xor.b32  	%r15212, %r15212, %r8119;
	ld.global.u32 	%r8120, [%rd101+68];
	xor.b32  	%r15211, %r15211, %r8120;
	ld.global.u32 	%r8121, [%rd101+72];
	xor.b32  	%r15210, %r15210, %r8121;
	ld.global.u32 	%r8122, [%rd101+76];
	xor.b32  	%r15209, %r15209, %r8122;
$L__BB1_1360:
	and.b32  	%r8124, %r8093, 16;
	setp.eq.s32 	%p236, %r8124, 0;
	@%p236 bra 	$L__BB1_1362;
	ld.global.u32 	%r8125, [%rd101+80];
	xor.b32  	%r15213, %r15213, %r8125;
	ld.global.u32 	%r8126, [%rd101+84];
	xor.b32  	%r15212, %r15212, %r8126;
	ld.global.u32 	%r8127, [%rd101+88];
	xor.b32  	%r15211, %r15211, %r8127;
	ld.global.u32 	%r8128, [%rd101+92];
	xor.b32  	%r15210, %r15210, %r8128;
	ld.global.u32 	%r8129, [%rd101+96];
	xor.b32  	%r15209, %r15209, %r8129;
$L__BB1_1362:
	and.b32  	%r8131, %r8093, 32;
	setp.eq.s32 	%p237, %r8131, 0;
	@%p237 bra 	$L__BB1_1364;
	ld.global.u32 	%r8132, [%rd101+100];
	xor.b32  	%r15213, %r15213, %r8132;
	ld.global.u32 	%r8133, [%rd101+104];
	xor.b32  	%r15212, %r15212, %r8133;
	ld.global.u32 	%r8134, [%rd101+108];
	xor.b32  	%r15211, %r15211, %r8134;
	ld.global.u32 	%r8135, [%rd101+112];
	xor.b32  	%r15210, %r15210, %r8135;
	ld.global.u32 	%r8136, [%rd101+116];
	xor.b32  	%r15209, %r15209, %r8136;
$L__BB1_1364:
	and.b32  	%r8138, %r8093, 64;
	setp.eq.s32 	%p238, %r8138, 0;
	@%p238 bra 	$L__BB1_1366;
	ld.global.u32 	%r8139, [%rd101+120];
	xor.b32  	%r15213, %r15213, %r8139;
	ld.global.u32 	%r8140, [%rd101+124];
	xor.b32  	%r15212, %r15212, %r8140;
	ld.global.u32 	%r8141, [%rd101+128];
	xor.b32  	%r15211, %r15211, %r8141;
	ld.global.u32 	%r8142, [%rd101+132];
	xor.b32  	%r15210, %r15210, %r8142;
	ld.global.u32 	%r8143, [%rd101+136];
	xor.b32  	%r15209, %r15209, %r8143;
$L__BB1_1366:
	and.b32  	%r8145, %r8093, 128;
	setp.eq.s32 	%p239, %r8145, 0;
	@%p239 bra 	$L__BB1_1368;
	ld.global.u32 	%r8146, [%rd101+140];
	xor.b32  	%r15213, %r15213, %r8146;
	ld.global.u32 	%r8147, [%rd101+144];
	xor.b32  	%r15212, %r15212, %r8147;
	ld.global.u32 	%r8148, [%rd101+148];
	xor.b32  	%r15211, %r15211, %r8148;
	ld.global.u32 	%r8149, [%rd101+152];
	xor.b32  	%r15210, %r15210, %r8149;
	ld.global.u32 	%r8150, [%rd101+156];
	xor.b32  	%r15209, %r15209, %r8150;
$L__BB1_1368:
	and.b32  	%r8152, %r8093, 256;
	setp.eq.s32 	%p240, %r8152, 0;
	@%p240 bra 	$L__BB1_1370;
	ld.global.u32 	%r8153, [%rd101+160];
	xor.b32  	%r15213, %r15213, %r8153;
	ld.global.u32 	%r8154, [%rd101+164];
	xor.b32  	%r15212, %r15212, %r8154;
	ld.global.u32 	%r8155, [%rd101+168];
	xor.b32  	%r15211, %r15211, %r8155;
	ld.global.u32 	%r8156, [%rd101+172];
	xor.b32  	%r15210, %r15210, %r8156;
	ld.global.u32 	%r8157, [%rd101+176];
	xor.b32  	%r15209, %r15209, %r8157;
$L__BB1_1370:
	and.b32  	%r8159, %r8093, 512;
	setp.eq.s32 	%p241, %r8159, 0;
	@%p241 bra 	$L__BB1_1372;
	ld.global.u32 	%r8160, [%rd101+180];
	xor.b32  	%r15213, %r15213, %r8160;
	ld.global.u32 	%r8161, [%rd101+184];
	xor.b32  	%r15212, %r15212, %r8161;
	ld.global.u32 	%r8162, [%rd101+188];
	xor.b32  	%r15211, %r15211, %r8162;
	ld.global.u32 	%r8163, [%rd101+192];
	xor.b32  	%r15210, %r15210, %r8163;
	ld.global.u32 	%r8164, [%rd101+196];
	xor.b32  	%r15209, %r15209, %r8164;
$L__BB1_1372:
	and.b32  	%r8166, %r8093, 1024;
	setp.eq.s32 	%p242, %r8166, 0;
	@%p242 bra 	$L__BB1_1374;
	ld.global.u32 	%r8167, [%rd101+200];
	xor.b32  	%r15213, %r15213, %r8167;
	ld.global.u32 	%r8168, [%rd101+204];
	xor.b32  	%r15212, %r15212, %r8168;
	ld.global.u32 	%r8169, [%rd101+208];
	xor.b32  	%r15211, %r15211, %r8169;
	ld.global.u32 	%r8170, [%rd101+212];
	xor.b32  	%r15210, %r15210, %r8170;
	ld.global.u32 	%r8171, [%rd101+216];
	xor.b32  	%r15209, %r15209, %r8171;
$L__BB1_1374:
	and.b32  	%r8173, %r8093, 2048;
	setp.eq.s32 	%p243, %r8173, 0;
	@%p243 bra 	$L__BB1_1376;
	ld.global.u32 	%r8174, [%rd101+220];
	xor.b32  	%r15213, %r15213, %r8174;
	ld.global.u32 	%r8175, [%rd101+224];
	xor.b32  	%r15212, %r15212, %r8175;
	ld.global.u32 	%r8176, [%rd101+228];
	xor.b32  	%r15211, %r15211, %r8176;
	ld.global.u32 	%r8177, [%rd101+232];
	xor.b32  	%r15210, %r15210, %r8177;
	ld.global.u32 	%r8178, [%rd101+236];
	xor.b32  	%r15209, %r15209, %r8178;
$L__BB1_1376:
	and.b32  	%r8180, %r8093, 4096;
	setp.eq.s32 	%p244, %r8180, 0;
	@%p244 bra 	$L__BB1_1378;
	ld.global.u32 	%r8181, [%rd101+240];
	xor.b32  	%r15213, %r15213, %r8181;
	ld.global.u32 	%r8182, [%rd101+244];
	xor.b32  	%r15212, %r15212, %r8182;
	ld.global.u32 	%r8183, [%rd101+248];
	xor.b32  	%r15211, %r15211, %r8183;
	ld.global.u32 	%r8184, [%rd101+252];
	xor.b32  	%r15210, %r15210, %r8184;
	ld.global.u32 	%r8185, [%rd101+256];
	xor.b32  	%r15209, %r15209, %r8185;
$L__BB1_1378:
	and.b32  	%r8187, %r8093, 8192;
	setp.eq.s32 	%p245, %r8187, 0;
	@%p245 bra 	$L__BB1_1380;
	ld.global.u32 	%r8188, [%rd101+260];
	xor.b32  	%r15213, %r15213, %r8188;
	ld.global.u32 	%r8189, [%rd101+264];
	xor.b32  	%r15212, %r15212, %r8189;
	ld.global.u32 	%r8190, [%rd101+268];
	xor.b32  	%r15211, %r15211, %r8190;
	ld.global.u32 	%r8191, [%rd101+272];
	xor.b32  	%r15210, %r15210, %r8191;
	ld.global.u32 	%r8192, [%rd101+276];
	xor.b32  	%r15209, %r15209, %r8192;
$L__BB1_1380:
	and.b32  	%r8194, %r8093, 16384;
	setp.eq.s32 	%p246, %r8194, 0;
	@%p246 bra 	$L__BB1_1382;
	ld.global.u32 	%r8195, [%rd101+280];
	xor.b32  	%r15213, %r15213, %r8195;
	ld.global.u32 	%r8196, [%rd101+284];
	xor.b32  	%r15212, %r15212, %r8196;
	ld.global.u32 	%r8197, [%rd101+288];
	xor.b32  	%r15211, %r15211, %r8197;
	ld.global.u32 	%r8198, [%rd101+292];
	xor.b32  	%r15210, %r15210, %r8198;
	ld.global.u32 	%r8199, [%rd101+296];
	xor.b32  	%r15209, %r15209, %r8199;
$L__BB1_1382:
	and.b32  	%r8201, %r8093, 32768;
	setp.eq.s32 	%p247, %r8201, 0;
	@%p247 bra 	$L__BB1_1384;
	ld.global.u32 	%r8202, [%rd101+300];
	xor.b32  	%r15213, %r15213, %r8202;
	ld.global.u32 	%r8203, [%rd101+304];
	xor.b32  	%r15212, %r15212, %r8203;
	ld.global.u32 	%r8204, [%rd101+308];
	xor.b32  	%r15211, %r15211, %r8204;
	ld.global.u32 	%r8205, [%rd101+312];
	xor.b32  	%r15210, %r15210, %r8205;
	ld.global.u32 	%r8206, [%rd101+316];
	xor.b32  	%r15209, %r15209, %r8206;
$L__BB1_1384:
	add.s32 	%r15684, %r15684, 16;
	setp.ne.s32 	%p248, %r15684, 32;
	@%p248 bra 	$L__BB1_1352;
	mad.lo.s32 	%r8207, %r15678, -31, %r6426;
	add.s32 	%r15678, %r8207, 1;
	setp.ne.s32 	%p249, %r15678, 5;
	@%p249 bra 	$L__BB1_1351;
	st.local.u32 	[%rd1+4], %r15213;
	st.local.v2.u32 	[%rd1+8], {%r15212, %r15211};
	st.local.v2.u32 	[%rd1+16], {%r15210, %r15209};
$L__BB1_1387:
	shr.u64 	%rd104, %rd96, 2;
	add.s32 	%r15488, %r15488, 1;
	setp.gt.u64 	%p250, %rd96, 3;
	@%p250 bra 	$L__BB1_1275;
	add.s32 	%r8208, %r3328, %r3334;
	mov.b32 	%r8209, 0;
	st.local.v2.u32 	[%rd2], {%r5515, %r8209};
	mov.u64 	%rd162, $str;
	cvta.global.u64 	%rd163, %rd162;
	add.u64 	%rd164, %SP, 48;
	{ // callseq 21, 0
	.param .b64 param0;
	st.param.b64 	[param0], %rd163;
	.param .b64 param1;
	st.param.b64 	[param1], %rd164;
	.param .b32 retval0;
	call.uni (retval0), 
	vprintf, 
	(
	param0, 
	param1
	);
	ld.param.b32 	%r8210, [retval0];
	} // callseq 21
	shr.u32 	%r8212, %r15213, 2;
	xor.b32  	%r8213, %r8212, %r15213;
	shl.b32 	%r8214, %r15209, 4;
	shl.b32 	%r8215, %r8213, 1;
	xor.b32  	%r8216, %r8215, %r8214;
	xor.b32  	%r8217, %r8216, %r8213;
	xor.b32  	%r8218, %r8217, %r15209;
	add.s32 	%r8219, %r8208, %r8218;
	add.s32 	%r8220, %r8219, 362437;
	cvt.rn.f32.u32 	%f33, %r8220;
	fma.rn.f32 	%f34, %f33, 0f2F800000, 0f2F000000;
	cvt.f64.f32 	%fd17, %f34;
	st.local.f64 	[%rd2], %fd17;
	mov.u64 	%rd165, $str$1;
	cvta.global.u64 	%rd166, %rd165;
	{ // callseq 22, 0
	.param .b64 param0;
	st.param.b64 	[param0], %rd166;
	.param .b64 param1;
	st.param.b64 	[param1], %rd164;
	.param .b32 retval0;
	call.uni (retval0), 
	vprintf, 
	(
	param0, 
	param1
	);
	ld.param.b32 	%r8221, [retval0];
	} // callseq 22
	shr.u32 	%r8223, %r15212, 2;
	xor.b32  	%r8224, %r8223, %r15212;
	shl.b32 	%r8225, %r8218, 4;
	shl.b32 	%r8226, %r8224, 1;
	xor.b32  	%r8227, %r8226, %r8225;
	xor.b32  	%r8228, %r8227, %r8224;
	xor.b32  	%r8229, %r8228, %r8218;
	add.s32 	%r8230, %r8208, %r8229;
	add.s32 	%r8231, %r8230, 724874;
	cvt.rn.f32.u32 	%f35, %r8231;
	fma.rn.f32 	%f36, %f35, 0f2F800000, 0f2F000000;
	cvt.f64.f32 	%fd18, %f36;
	st.local.f64 	[%rd2], %fd18;
	{ // callseq 23, 0
	.param .b64 param0;
	st.param.b64 	[param0], %rd166;
	.param .b64 param1;
	st.param.b64 	[param1], %rd164;
	.param .b32 retval0;
	call.uni (retval0), 
	vprintf, 
	(
	param0, 
	param1
	);
	ld.param.b32 	%r8232, [retval0];
	} // callseq 23
	shr.u32 	%r8234, %r15211, 2;
	xor.b32  	%r8235, %r8234, %r15211;
	shl.b32 	%r8236, %r8229, 4;
	shl.b32 	%r8237, %r8235, 1;
	xor.b32  	%r8238, %r8237, %r8236;
	xor.b32  	%r8239, %r8238, %r8235;
	xor.b32  	%r8240, %r8239, %r8229;
	add.s32 	%r8241, %r8208, %r8240;
	add.s32 	%r8242, %r8241, 1087311;
	cvt.rn.f32.u32 	%f37, %r8242;
	fma.rn.f32 	%f38, %f37, 0f2F800000, 0f2F000000;
	cvt.f64.f32 	%fd19, %f38;
	st.local.f64 	[%rd2], %fd19;
	{ // callseq 24, 0
	.param .b64 param0;
	st.param.b64 	[param0], %rd166;
	.param .b64 param1;
	st.param.b64 	[param1], %rd164;
	.param .b32 retval0;
	call.uni (retval0), 
	vprintf, 
	(
	param0, 
	param1
	);
	ld.param.b32 	%r8243, [retval0];
	} // callseq 24
	shr.u32 	%r8245, %r15210, 2;
	xor.b32  	%r8246, %r8245, %r15210;
	shl.b32 	%r8247, %r8240, 4;
	shl.b32 	%r8248, %r8246, 1;
	xor.b32  	%r8249, %r8248, %r8247;
	xor.b32  	%r8250, %r8249, %r8246;
	xor.b32  	%r8251, %r8250, %r8240;
	add.s32 	%r8252, %r8208, %r8251;
	add.s32 	%r8253, %r8252, 1449748;
	cvt.rn.f32.u32 	%f39, %r8253;
	fma.rn.f32 	%f40, %f39, 0f2F800000, 0f2F000000;
	cvt.f64.f32 	%fd20, %f40;
	st.local.f64 	[%rd2], %fd20;
	{ // callseq 25, 0
	.param .b64 param0;
	st.param.b64 	[param0], %rd166;
	.param .b64 param1;
	st.param.b64 	[param1], %rd164;
	.param .b32 retval0;
	call.uni (retval0), 
	vprintf, 
	(
	param0, 
	param1
	);
	ld.param.b32 	%r8254, [retval0];
	} // callseq 25
	mov.u64 	%rd167, $str$2;
	cvta.global.u64 	%rd168, %rd167;
	{ // callseq 26, 0
	.param .b64 param0;
	st.param.b64 	[param0], %rd168;
	.param .b64 param1;
	st.param.b64 	[param1], 0;
	.param .b32 retval0;
	call.uni (retval0), 
	vprintf, 
	(
	param0, 
	param1
	);
	ld.param.b32 	%r8256, [retval0];
	} // callseq 26
	shr.u32 	%r8258, %r15209, 2;
	xor.b32  	%r8259, %r8258, %r15209;
	shl.b32 	%r8260, %r8251, 4;
	shl.b32 	%r8261, %r8259, 1;
	xor.b32  	%r8262, %r8261, %r8260;
	xor.b32  	%r8263, %r8262, %r8259;
	xor.b32  	%r8264, %r8263, %r8251;
	add.s32 	%r8265, %r8208, %r8264;
	add.s32 	%r8266, %r8265, 1812185;
	cvt.rn.f32.u32 	%f41, %r8266;
	fma.rn.f32 	%f42, %f41, 0f2F800000, 0f2F000000;
	cvt.f64.f32 	%fd21, %f42;
	st.local.f64 	[%rd2], %fd21;
	{ // callseq 27, 0
	.param .b64 param0;
	st.param.b64 	[param0], %rd166;
	.param .b64 param1;
	st.param.b64 	[param1], %rd164;
	.param .b32 retval0;
	call.uni (retval0), 
	vprintf, 
	(
	param0, 
	param1
	);
	ld.param.b32 	%r8267, [retval0];
	} // callseq 27
	shr.u32 	%r8269, %r8218, 2;
	xor.b32  	%r8270, %r8269, %r8218;
	shl.b32 	%r8271, %r8264, 4;
	shl.b32 	%r8272, %r8270, 1;
	xor.b32  	%r8273, %r8272, %r8271;
	xor.b32  	%r8274, %r8273, %r8270;
	xor.b32  	%r8275, %r8274, %r8264;
	add.s32 	%r8276, %r8208, %r8275;
	add.s32 	%r8277, %r8276, 2174622;
	cvt.rn.f32.u32 	%f43, %r8277;
	fma.rn.f32 	%f44, %f43, 0f2F800000, 0f2F000000;
	cvt.f64.f32 	%fd22, %f44;
	st.local.f64 	[%rd2], %fd22;
	{ // callseq 28, 0
	.param .b64 param0;
	st.param.b64 	[param0], %rd166;
	.param .b64 param1;
	st.param.b64 	[param1], %rd164;
	.param .b32 retval0;
	call.uni (retval0), 
	vprintf, 
	(
	param0, 
	param1
	);
	ld.param.b32 	%r8278, [retval0];
	} // callseq 28
	shr.u32 	%r8280, %r8229, 2;
	xor.b32  	%r8281, %r8280, %r8229;
	shl.b32 	%r8282, %r8275, 4;
	shl.b32 	%r8283, %r8281, 1;
	xor.b32  	%r8284, %r8283, %r8282;
	xor.b32  	%r8285, %r8284, %r8281;
	xor.b32  	%r8286, %r8285, %r8275;
	add.s32 	%r8287, %r8208, %r8286;
	add.s32 	%r8288, %r8287, 2537059;
	cvt.rn.f32.u32 	%f45, %r8288;
	fma.rn.f32 	%f46, %f45, 0f2F800000, 0f2F000000;
	cvt.f64.f32 	%fd23, %f46;
	st.local.f64 	[%rd2], %fd23;
	{ // callseq 29, 0
	.param .b64 param0;
	st.param.b64 	[param0], %rd166;
	.param .b64 param1;
	st.param.b64 	[param1], %rd164;
	.param .b32 retval0;
	call.uni (retval0), 
	vprintf, 
	(
	param0, 
	param1
	);
	ld.param.b32 	%r8289, [retval0];
	} // callseq 29
	shr.u32 	%r8291, %r8240, 2;
	xor.b32  	%r8292, %r8291, %r8240;
	shl.b32 	%r8293, %r8286, 4;
	shl.b32 	%r8294, %r8292, 1;
	xor.b32  	%r8295, %r8294, %r8293;
	xor.b32  	%r8296, %r8295, %r8292;
	xor.b32  	%r8297, %r8296, %r8286;
	add.s32 	%r8298, %r8208, %r8297;
	add.s32 	%r8299, %r8298, 2899496;
	cvt.rn.f32.u32 	%f47, %r8299;
	fma.rn.f32 	%f48, %f47, 0f2F800000, 0f2F000000;
	cvt.f64.f32 	%fd24, %f48;
	st.local.f64 	[%rd2], %fd24;
	{ // callseq 30, 0
	.param .b64 param0;
	st.param.b64 	[param0], %rd166;
	.param .b64 param1;
	st.param.b64 	[param1], %rd164;
	.param .b32 retval0;
	call.uni (retval0), 
	vprintf, 
	(
	param0, 
	param1
	);
	ld.param.b32 	%r8300, [retval0];
	} // callseq 30
	{ // callseq 31, 0
	.param .b64 param0;
	st.param.b64 	[param0], %rd168;
	.param .b64 param1;
	st.param.b64 	[param1], 0;
	.param .b32 retval0;
	call.uni (retval0), 
	vprintf, 
	(
	param0, 
	param1
	);
	ld.param.b32 	%r8302, [retval0];
	} // callseq 31
	shr.u32 	%r8304, %r8251, 2;
	xor.b32  	%r8305, %r8304, %r8251;
	shl.b32 	%r8306, %r8297, 4;
	shl.b32 	%r8307, %r8305, 1;
	xor.b32  	%r8308, %r8307, %r8306;
	xor.b32  	%r8309, %r8308, %r8305;
	xor.b32  	%r8310, %r8309, %r8297;
	add.s32 	%r8311, %r8208, %r8310;
	add.s32 	%r8312, %r8311, 3261933;
	cvt.rn.f32.u32 	%f49, %r8312;
	fma.rn.f32 	%f50, %f49, 0f2F800000, 0f2F000000;
	cvt.f64.f32 	%fd25, %f50;
	st.local.f64 	[%rd2], %fd25;
	{ // callseq 32, 0
	.param .b64 param0;
	st.param.b64 	[param0], %rd166;
	.param .b64 param1;
	st.param.b64 	[param1], %rd164;
	.param .b32 retval0;
	call.uni (retval0), 
	vprintf, 
	(
	param0, 
	param1
	);
	ld.param.b32 	%r8313, [retval0];
	} // callseq 32
	shr.u32 	%r8315, %r8264, 2;
	xor.b32  	%r8316, %r8315, %r8264;
	shl.b32 	%r8317, %r8310, 4;
	shl.b32 	%r8318, %r8316, 1;
	xor.b32  	%r8319, %r8318, %r8317;
	xor.b32  	%r8320, %r8319, %r8316;
	xor.b32  	%r8321, %r8320, %r8310;
	add.s32 	%r8322, %r8208, %r8321;
	add.s32 	%r8323, %r8322, 3624370;
	cvt.rn.f32.u32 	%f51, %r8323;
	fma.rn.f32 	%f52, %f51, 0f2F800000, 0f2F000000;
	cvt.f64.f32 	%fd26, %f52;
	st.local.f64 	[%rd2], %fd26;
	{ // callseq 33, 0
	.param .b64 param0;
	st.param.b64 	[param0], %rd166;
	.param .b64 param1;
	st.param.b64 	[param1], %rd164;
	.param .b32 retval0;
	call.uni (retval0), 
	vprintf, 
	(
	param0, 
	param1
	);
	ld.param.b32 	%r8324, [retval0];
	} // callseq 33
	shr.u32 	%r8326, %r8275, 2;
	xor.b32  	%r8327, %r8326, %r8275;
	shl.b32 	%r8328, %r8321, 4;
	shl.b32 	%r8329, %r8327, 1;
	xor.b32  	%r8330, %r8329, %r8328;
	xor.b32  	%r8331, %r8330, %r8327;
	xor.b32  	%r8332, %r8331, %r8321;
	add.s32 	%r8333, %r8208, %r8332;
	add.s32 	%r8334, %r8333, 3986807;
	cvt.rn.f32.u32 	%f53, %r8334;
	fma.rn.f32 	%f54, %f53, 0f2F800000, 0f2F000000;
	cvt.f64.f32 	%fd27, %f54;
	st.local.f64 	[%rd2], %fd27;
	{ // callseq 34, 0
	.param .b64 param0;
	st.param.b64 	[param0], %rd166;
	.param .b64 param1;
	st.param.b64 	[param1], %rd164;
	.param .b32 retval0;
	call.uni (retval0), 
	vprintf, 
	(
	param0, 
	param1
	);
	ld.param.b32 	%r8335, [retval0];
	} // callseq 34
	shr.u32 	%r8337, %r8286, 2;
	xor.b32  	%r8338, %r8337, %r8286;
	shl.b32 	%r8339, %r8332, 4;
	shl.b32 	%r8340, %r8338, 1;
	xor.b32  	%r8341, %r8340, %r8339;
	xor.b32  	%r8342, %r8341, %r8338;
	xor.b32  	%r8343, %r8342, %r8332;
	add.s32 	%r8344, %r8208, %r8343;
	add.s32 	%r8345, %r8344, 4349244;
	cvt.rn.f32.u32 	%f55, %r8345;
	fma.rn.f32 	%f56, %f55, 0f2F800000, 0f2F000000;
	cvt.f64.f32 	%fd28, %f56;
	st.local.f64 	[%rd2], %fd28;
	{ // callseq 35, 0
	.param .b64 param0;
	st.param.b64 	[param0], %rd166;
	.param .b64 param1;
	st.param.b64 	[param1], %rd164;
	.param .b32 retval0;
	call.uni (retval0), 
	vprintf, 
	(
	param0, 
	param1
	);
	ld.param.b32 	%r8346, [retval0];
	} // callseq 35
	{ // callseq 36, 0
	.param .b64 param0;
	st.param.b64 	[param0], %rd168;
	.param .b64 param1;
	st.param.b64 	[param1], 0;
	.param .b32 retval0;
	call.uni (retval0), 
	vprintf, 
	(
	param0, 
	param1
	);
	ld.param.b32 	%r8348, [retval0];
	} // callseq 36
	shr.u32 	%r8350, %r8297, 2;
	xor.b32  	%r8351, %r8350, %r8297;
	shl.b32 	%r8352, %r8343, 4;
	shl.b32 	%r8353, %r8351, 1;
	xor.b32  	%r8354, %r8353, %r8352;
	xor.b32  	%r8355, %r8354, %r8351;
	xor.b32  	%r8356, %r8355, %r8343;
	add.s32 	%r8357, %r8208, %r8356;
	add.s32 	%r8358, %r8357, 4711681;
	cvt.rn.f32.u32 	%f57, %r8358;
	fma.rn.f32 	%f58, %f57, 0f2F800000, 0f2F000000;
	cvt.f64.f32 	%fd29, %f58;
	st.local.f64 	[%rd2], %fd29;
	{ // callseq 37, 0
	.param .b64 param0;
	st.param.b64 	[param0], %rd166;
	.param .b64 param1;
	st.param.b64 	[param1], %rd164;
	.param .b32 retval0;
	call.uni (retval0), 
	vprintf, 
	(
	param0, 
	param1
	);
	ld.param.b32 	%r8359, [retval0];
	} // callseq 37
	shr.u32 	%r8361, %r8310, 2;
	xor.b32  	%r8362, %r8361, %r8310;
	shl.b32 	%r8363, %r8356, 4;
	shl.b32 	%r8364, %r8362, 1;
	xor.b32  	%r8365, %r8364, %r8363;
	xor.b32  	%r8366, %r8365, %r8362;
	xor.b32  	%r8367, %r8366, %r8356;
	add.s32 	%r8368, %r8208, %r8367;
	add.s32 	%r8369, %r8368, 5074118;
	cvt.rn.f32.u32 	%f59, %r8369;
	fma.rn.f32 	%f60, %f59, 0f2F800000, 0f2F000000;
	cvt.f64.f32 	%fd30, %f60;
	st.local.f64 	[%rd2], %fd30;
	{ // callseq 38, 0
	.param .b64 param0;
	st.param.b64 	[param0], %rd166;
	.param .b64 param1;
	st.param.b64 	[param1], %rd164;
	.param .b32 retval0;
	call.uni (retval0), 
	vprintf, 
	(
	param0, 
	param1
	);
	ld.param.b32 	%r8370, [retval0];
	} // callseq 38
	shr.u32 	%r8372, %r8321, 2;
	xor.b32  	%r8373, %r8372, %r8321;
	shl.b32 	%r8374, %r8367, 4;
	shl.b32 	%r8375, %r8373, 1;
	xor.b32  	%r8376, %r8375, %r8374;
	xor.b32  	%r8377, %r8376, %r8373;
	xor.b32  	%r8378, %r8377, %r8367;
	add.s32 	%r8379, %r8208, %r8378;
	add.s32 	%r8380, %r8379, 5436555;
	cvt.rn.f32.u32 	%f61, %r8380;
	fma.rn.f32 	%f62, %f61, 0f2F800000, 0f2F000000;
	cvt.f64.f32 	%fd31, %f62;
	st.local.f64 	[%rd2], %fd31;
	{ // callseq 39, 0
	.param .b64 param0;
	st.param.b64 	[param0], %rd166;
	.param .b64 param1;
	st.param.b64 	[param1], %rd164;
	.param .b32 retval0;
	call.uni (retval0), 
	vprintf, 
	(
	param0, 
	param1
	);
	ld.param.b32 	%r8381, [retval0];
	} // callseq 39
	shr.u32 	%r8383, %r8332, 2;
	xor.b32  	%r8384, %r8383, %r8332;
	shl.b32 	%r8385, %r8378, 4;
	shl.b32 	%r8386, %r8384, 1;
	xor.b32  	%r8387, %r8386, %r8385;
	xor.b32  	%r8388, %r8387, %r8384;
	xor.b32  	%r8389, %r8388, %r8378;
	add.s32 	%r8390, %r8208, %r8389;
	add.s32 	%r8391, %r8390, 5798992;
	cvt.rn.f32.u32 	%f63, %r8391;
	fma.rn.f32 	%f64, %f63, 0f2F800000, 0f2F000000;
	cvt.f64.f32 	%fd32, %f64;
	st.local.f64 	[%rd2], %fd32;
	{ // callseq 40, 0
	.param .b64 param0;
	st.param.b64 	[param0], %rd166;
	.param .b64 param1;
	st.param.b64 	[param1], %rd164;
	.param .b32 retval0;
	call.uni (retval0), 
	vprintf, 
	(
	param0, 
	param1
	);
	ld.param.b32 	%r8392, [retval0];
	} // callseq 40
	{ // callseq 41, 0
	.param .b64 param0;
	st.param.b64 	[param0], %rd168;
	.param .b64 param1;
	st.param.b64 	[param1], 0;
	.param .b32 retval0;
	call.uni (retval0), 
	vprintf, 
	(
	param0, 
	param1
	);
	ld.param.b32 	%r8394, [retval0];
	} // callseq 41
$L__BB1_1389:
	ret;

}


// ===== COMPILED SASS (sm_100) =====

	.target	sm_100

	.elftype	@"ET_EXEC"


//--------------------- .note.nv.tkinfo           --------------------------
	.section	.note.nv.tkinfo,"",@"SHT_NOTE"
	.sectionflags	@"SHF_NOTE_NV_TKINFO"
	.tkinfo
        /*0018*/ 	.word	0x00000002
        /*0030*/ 	.string	""
        /*0030*/ 	.string	"ptxas"
        /*0030*/ 	.string	"Cuda compilation tools, release 13.0, V13.0.88"
        /*0030*/ 	.string	"Build cuda_13.0.r13.0/compiler.36424714_0"
        /*0030*/ 	.string	"-arch sm_100 -m 64 "



//--------------------- .note.nv.cuinfo           --------------------------
	.section	.note.nv.cuinfo,"",@"SHT_NOTE"
	.sectionflags	@"SHF_NOTE_NV_CUINFO"
        /*0018*/ 	.short	0x0002
        /*001a*/ 	.short	0x0064
        /*001c*/ 	.short	0x0082
	.zero		2


//--------------------- .nv.info                  --------------------------
	.section	.nv.info,"",@"SHT_CUDA_INFO"
	.align	4


	//----- nvinfo : EIATTR_REGCOUNT
	.align		4
        /*0000*/ 	.byte	0x04, 0x2f
        /*0002*/ 	.short	(.L_52 - .L_51)
	.align		4
.L_51:
        /*0004*/ 	.word	index@(_ZN3cub18CUB_300001_SM_10006detail11EmptyKernelIvEEvv)
        /*0008*/ 	.word	0x00000004


	//----- nvinfo : EIATTR_FRAME_SIZE
	.align		4
.L_52:
        /*000c*/ 	.byte	0x04, 0x11
        /*000e*/ 	.short	(.L_54 - .L_53)
	.align		4
.L_53:
        /*0010*/ 	.word	index@(_ZN3cub18CUB_300001_SM_10006detail11EmptyKernelIvEEvv)
        /*0014*/ 	.word	0x00000000


	//----- nvinfo : EIATTR_REGCOUNT
	.align		4
.L_54:
        /*0018*/ 	.byte	0x04, 0x2f
        /*001a*/ 	.short	(.L_56 - .L_55)
	.align		4
.L_55:
        /*001c*/ 	.word	index@(_ZN3cub18CUB_300001_SM_10006detail8for_each13static_kernelINS2_12policy_hub_t12policy_500_tElNS2_12op_wrapper_tIl13curand_printfN6thrust24THRUST_300001_SM_1000_NS17counting_iteratorIiNS9_11use_defaultESB_SB_EEEEEEvT0_T1_)
        /*0020*/ 	.word	0x0000002c


	//----- nvinfo : EIATTR_FRAME_SIZE
	.align		4
.L_56:
        /*0024*/ 	.byte	0x04, 0x11
        /*0026*/ 	.short	(.L_58 - .L_57)
	.align		4
.L_57:
        /*0028*/ 	.word	index@(_ZN3cub18CUB_300001_SM_10006detail8for_each13static_kernelINS2_12policy_hub_t12policy_500_tElNS2_12op_wrapper_tIl13curand_printfN6thrust24THRUST_300001_SM_1000_NS17counting_iteratorIiNS9_11use_defaultESB_SB_EEEEEEvT0_T1_)
        /*002c*/ 	.word	0x00000038


	//----- nvinfo : EIATTR_MIN_STACK_SIZE
	.align		4
.L_58:
        /*0030*/ 	.byte	0x04, 0x12
        /*0032*/ 	.short	(.L_60 - .L_59)
	.align		4
.L_59:
        /*0034*/ 	.word	index@(_ZN3cub18CUB_300001_SM_10006detail8for_each13static_kernelINS2_12policy_hub_t12policy_500_tElNS2_12op_wrapper_tIl13curand_printfN6thrust24THRUST_300001_SM_1000_NS17counting_iteratorIiNS9_11use_defaultESB_SB_EEEEEEvT0_T1_)
        /*0038*/ 	.word	0x00000038


	//----- nvinfo : EIATTR_MIN_STACK_SIZE
	.align		4
.L_60:
        /*003c*/ 	.byte	0x04, 0x12
        /*003e*/ 	.short	(.L_62 - .L_61)
	.align		4
.L_61:
        /*0040*/ 	.word	index@(_ZN3cub18CUB_300001_SM_10006detail11EmptyKernelIvEEvv)
        /*0044*/ 	.word	0x00000000
.L_62:


//--------------------- .nv.compat                --------------------------
	.section	.nv.compat,"",@"SHT_CUDA_COMPAT_INFO"
	.align	4
        /*0000*/ 	.byte	0x02, 0x09, 0x00, 0x00, 0x02, 0x02, 0x01, 0x00, 0x02, 0x05, 0x05, 0x00, 0x03, 0x07, 0x01, 0x01
        /*0010*/ 	.byte	0x02, 0x03, 0x00, 0x00, 0x02, 0x06, 0x01, 0x00, 0x04, 0x0b, 0x08, 0x00, 0x09, 0x00, 0x00, 0x00
        /*0020*/ 	.byte	0x00, 0x00, 0x00, 0x00


//--------------------- .nv.info._ZN3cub18CUB_300001_SM_10006detail8for_each13static_kernelINS2_12policy_hub_t12policy_500_tElNS2_12op_wrapper_tIl13curand_printfN6thrust24THRUST_300001_SM_1000_NS17counting_iteratorIiNS9_11use_defaultESB_SB_EEEEEEvT0_T1_ --------------------------
	.section	.nv.info._ZN3cub18CUB_300001_SM_10006detail8for_each13static_kernelINS2_12policy_hub_t12policy_500_tElNS2_12op_wrapper_tIl13curand_printfN6thrust24THRUST_300001_SM_1000_NS17counting_iteratorIiNS9_11use_defaultESB_SB_EEEEEEvT0_T1_,"",@"SHT_CUDA_INFO"
	.sectionflags	@""
	.align	4


	//----- nvinfo : EIATTR_CUDA_API_VERSION
	.align		4
        /*0000*/ 	.byte	0x04, 0x37
        /*0002*/ 	.short	(.L_64 - .L_63)
.L_63:
        /*0004*/ 	.word	0x00000082


	//----- nvinfo : EIATTR_KPARAM_INFO
	.align		4
.L_64:
        /*0008*/ 	.byte	0x04, 0x17
        /*000a*/ 	.short	(.L_66 - .L_65)
.L_65:
        /*000c*/ 	.word	0x00000000
        /*0010*/ 	.short	0x0001
        /*0012*/ 	.short	0x0008
        /*0014*/ 	.byte	0x00, 0xf0, 0x61, 0x00


	//----- nvinfo : EIATTR_KPARAM_INFO
	.align		4
.L_66:
        /*0018*/ 	.byte	0x04, 0x17
        /*001a*/ 	.short	(.L_68 - .L_67)
.L_67:
        /*001c*/ 	.word	0x00000000
        /*0020*/ 	.short	0x0000
        /*0022*/ 	.short	0x0000
        /*0024*/ 	.byte	0x00, 0xf0, 0x21, 0x00


	//----- nvinfo : EIATTR_SPARSE_MMA_MASK
	.align		4
.L_68:
        /*0028*/ 	.byte	0x03, 0x50
        /*002a*/ 	.short	0x0000


	//----- nvinfo : EIATTR_MAXREG_COUNT
	.align		4
        /*002c*/ 	.byte	0x03, 0x1b
        /*002e*/ 	.short	0x00ff


	//----- nvinfo : EIATTR_EXTERNS
	.align		4
        /*0030*/ 	.byte	0x04, 0x0f
        /*0032*/ 	.short	(.L_70 - .L_69)


	//   ....[0]....
	.align		4
.L_69:
        /*0034*/ 	.word	index@(vprintf)


	//----- nvinfo : EIATTR_MERCURY_ISA_VERSION
	.align		4
.L_70:
        /*0038*/ 	.byte	0x03, 0x5f
        /*003a*/ 	.short	0x0101


	//----- nvinfo : EIATTR_VRC_CTA_INIT_COUNT
	.align		4
        /*003c*/ 	.byte	0x02, 0x4a
	.zero		1
	.zero		1


	//----- nvinfo : EIATTR_SYSCALL_OFFSETS
	.align		4
        /*0040*/ 	.byte	0x04, 0x46
        /*0042*/ 	.short	(.L_72 - .L_71)


	//   ....[0]....
.L_71:
        /*0044*/ 	.word	0x00002970


	//   ....[1]....
        /*0048*/ 	.word	0x00002ac0


	//   ....[2]....
        /*004c*/ 	.word	0x00002c10


	//   ....[3]....
        /*0050*/ 	.word	0x00002d60


	//   ....[4]....
        /*0054*/ 	.word	0x00002eb0


	//   ....[5]....
        /*0058*/ 	.word	0x00002f20


	//   ....[6]....
        /*005c*/ 	.word	0x00003070


	//   ....[7]....
        /*0060*/ 	.word	0x000031c0


	//   ....[8]....
        /*0064*/ 	.word	0x00003310


	//   ....[9]....
        /*0068*/ 	.word	0x00003460


	//   ....[10]....
        /*006c*/ 	.word	0x000034d0


	//   ....[11]....
        /*0070*/ 	.word	0x00003620


	//   ....[12]....
        /*0074*/ 	.word	0x00003770


	//   ....[13]....
        /*0078*/ 	.word	0x000038f0


	//   ....[14]....
        /*007c*/ 	.word	0x00003a40


	//   ....[15]....
        /*0080*/ 	.word	0x00003ab0


	//   ....[16]....
        /*0084*/ 	.word	0x00003c00


	//   ....[17]....
        /*0088*/ 	.word	0x00003d50


	//   ....[18]....
        /*008c*/ 	.word	0x00003ea0


	//   ....[19]....
        /*0090*/ 	.word	0x00003ff0


	//   ....[20]....
        /*0094*/ 	.word	0x00004060


	//   ....[21]....
        /*0098*/ 	.word	0x000067a0


	//   ....[22]....
        /*009c*/ 	.word	0x00006970


	//   ....[23]....
        /*00a0*/ 	.word	0x00006ac0


	//   ....[24]....
        /*00a4*/ 	.word	0x00006c10


	//   ....[25]....
        /*00a8*/ 	.word	0x00006d50


	//   ....[26]....
        /*00ac*/ 	.word	0x00006dc0


	//   ....[27]....
        /*00b0*/ 	.word	0x00006f00


	//   ....[28]....
        /*00b4*/ 	.word	0x00007040


	//   ....[29]....
        /*00b8*/ 	.word	0x00007180


	//   ....[30]....
        /*00bc*/ 	.word	0x000072c0


	//   ....[31]....
        /*00c0*/ 	.word	0x00007330


	//   ....[32]....
        /*00c4*/ 	.word	0x00007470


	//   ....[33]....
        /*00c8*/ 	.word	0x000075b0


	//   ....[34]....
        /*00cc*/ 	.word	0x000076f0


	//   ....[35]....
        /*00d0*/ 	.word	0x00007830


	//   ....[36]....
        /*00d4*/ 	.word	0x000078a0


	//   ....[37]....
        /*00d8*/ 	.word	0x000079e0


	//   ....[38]....
        /*00dc*/ 	.word	0x00007b20


	//   ....[39]....
        /*00e0*/ 	.word	0x00007c60


	//   ....[40]....
        /*00e4*/ 	.word	0x00007da0


	//   ....[41]....
        /*00e8*/ 	.word	0x00007e10


	//   ....[42]....
        /*00ec*/ 	.word	0x0000ca60


	//   ....[43]....
        /*00f0*/ 	.word	0x0000cbb0


	//   ....[44]....
        /*00f4*/ 	.word	0x0000cd00


	//   ....[45]....
        /*00f8*/ 	.word	0x0000ce50


	//   ....[46]....
        /*00fc*/ 	.word	0x0000cfa0


	//   ....[47]....
        /*0100*/ 	.word	0x0000d010


	//   ....[48]....
        /*0104*/ 	.word	0x0000d160


	//   ....[49]....
        /*0108*/ 	.word	0x0000d2b0


	//   ....[50]....
        /*010c*/ 	.word	0x0000d400


	//   ....[51]....
        /*0110*/ 	.word	0x0000d550


	//   ....[52]....
        /*0114*/ 	.word	0x0000d5d0


	//   ....[53]....
        /*0118*/ 	.word	0x0000d740


	//   ....[54]....
        /*011c*/ 	.word	0x0000d890


	//   ....[55]....
        /*0120*/ 	.word	0x0000d9e0


	//   ....[56]....
        /*0124*/ 	.word	0x0000db30


	//   ....[57]....
        /*0128*/ 	.word	0x0000dba0


	//   ....[58]....
        /*012c*/ 	.word	0x0000dcf0


	//   ....[59]....
        /*0130*/ 	.word	0x0000de40


	//   ....[60]....
        /*0134*/ 	.word	0x0000df90


	//   ....[61]....
        /*0138*/ 	.word	0x0000e0e0


	//   ....[62]....
        /*013c*/ 	.word	0x0000e150


	//   ....[63]....
        /*0140*/ 	.word	0x00012ea0


	//   ....[64]....
        /*0144*/ 	.word	0x00013070


	//   ....[65]....
        /*0148*/ 	.word	0x000131c0


	//   ....[66]....
        /*014c*/ 	.word	0x00013310


	//   ....[67]....
        /*0150*/ 	.word	0x00013460


	//   ....[68]....
        /*0154*/ 	.word	0x000134d0


	//   ....[69]....
        /*0158*/ 	.word	0x00013620


	//   ....[70]....
        /*015c*/ 	.word	0x00013760


	//   ....[71]....
        /*0160*/ 	.word	0x000138a0


	//   ....[72]....
        /*0164*/ 	.word	0x000139e0


	//   ....[73]....
        /*0168*/ 	.word	0x00013a50


	//   ....[74]....
        /*016c*/ 	.word	0x00013b90


	//   ....[75]....
        /*0170*/ 	.word	0x00013cd0


	//   ....[76]....
        /*0174*/ 	.word	0x00013e10


	//   ....[77]....
        /*0178*/ 	.word	0x00013f50


	//   ....[78]....
        /*017c*/ 	.word	0x00013fc0


	//   ....[79]....
        /*0180*/ 	.word	0x00014100


	//   ....[80]....
        /*0184*/ 	.word	0x00014240


	//   ....[81]....
        /*0188*/ 	.word	0x00014380


	//   ....[82]....
        /*018c*/ 	.word	0x000144c0


	//   ....[83]....
        /*0190*/ 	.word	0x00014530


	//   ....[84]....
        /*0194*/ 	.word	0x00016e20


	//   ....[85]....
        /*0198*/ 	.word	0x00016f60


	//   ....[86]....
        /*019c*/ 	.word	0x000170a0


	//   ....[87]....
        /*01a0*/ 	.word	0x000171e0


	//   ....[88]....
        /*01a4*/ 	.word	0x00017320


	//   ....[89]....
        /*01a8*/ 	.word	0x00017390


	//   ....[90]....
        /*01ac*/ 	.word	0x000174d0


	//   ....[91]....
        /*01b0*/ 	.word	0x00017610


	//   ....[92]....
        /*01b4*/ 	.word	0x00017750


	//   ....[93]....
        /*01b8*/ 	.word	0x00017890


	//   ....[94]....
        /*01bc*/ 	.word	0x00017900


	//   ....[95]....
        /*01c0*/ 	.word	0x00017a40


	//   ....[96]....
        /*01c4*/ 	.word	0x00017b80


	//   ....[97]....
        /*01c8*/ 	.word	0x00017cc0


	//   ....[98]....
        /*01cc*/ 	.word	0x00017e00


	//   ....[99]....
        /*01d0*/ 	.word	0x00017e70


	//   ....[100]....
        /*01d4*/ 	.word	0x00017fb0


	//   ....[101]....
        /*01d8*/ 	.word	0x000180f0


	//   ....[102]....
        /*01dc*/ 	.word	0x00018230


	//   ....[103]....
        /*01e0*/ 	.word	0x00018370


	//   ....[104]....
        /*01e4*/ 	.word	0x000183e0


	//   ....[105]....
        /*01e8*/ 	.word	0x0001aba0


	//   ....[106]....
        /*01ec*/ 	.word	0x0001ace0


	//   ....[107]....
        /*01f0*/ 	.word	0x0001ae20


	//   ....[108]....
        /*01f4*/ 	.word	0x0001af60


	//   ....[109]....
        /*01f8*/ 	.word	0x0001b0a0


	//   ....[110]....
        /*01fc*/ 	.word	0x0001b110


	//   ....[111]....
        /*0200*/ 	.word	0x0001b250


	//   ....[112]....
        /*0204*/ 	.word	0x0001b390


	//   ....[113]....
        /*0208*/ 	.word	0x0001b4d0


	//   ....[114]....
        /*020c*/ 	.word	0x0001b610


	//   ....[115]....
        /*0210*/ 	.word	0x0001b680


	//   ....[116]....
        /*0214*/ 	.word	0x0001b7c0


	//   ....[117]....
        /*0218*/ 	.word	0x0001b900


	//   ....[118]....
        /*021c*/ 	.word	0x0001ba40


	//   ....[119]....
        /*0220*/ 	.word	0x0001bb80


	//   ....[120]....
        /*0224*/ 	.word	0x0001bbf0


	//   ....[121]....
        /*0228*/ 	.word	0x0001bd30


	//   ....[122]....
        /*022c*/ 	.word	0x0001be70


	//   ....[123]....
        /*0230*/ 	.word	0x0001bfb0


	//   ....[124]....
        /*0234*/ 	.word	0x0001c0f0


	//   ....[125]....
        /*0238*/ 	.word	0x0001c160


	//   ....[126]....
        /*023c*/ 	.word	0x00020e50


	//   ....[127]....
        /*0240*/ 	.word	0x00020f90


	//   ....[128]....
        /*0244*/ 	.word	0x000210d0


	//   ....[129]....
        /*0248*/ 	.word	0x00021210


	//   ....[130]....
        /*024c*/ 	.word	0x00021350


	//   ....[131]....
        /*0250*/ 	.word	0x000213c0


	//   ....[132]....
        /*0254*/ 	.word	0x00021500


	//   ....[133]....
        /*0258*/ 	.word	0x00021640


	//   ....[134]....
        /*025c*/ 	.word	0x00021780


	//   ....[135]....
        /*0260*/ 	.word	0x000218c0


	//   ....[136]....
        /*0264*/ 	.word	0x00021930


	//   ....[137]....
        /*0268*/ 	.word	0x00021a70


	//   ....[138]....
        /*026c*/ 	.word	0x00021bb0


	//   ....[139]....
        /*0270*/ 	.word	0x00021cf0


	//   ....[140]....
        /*0274*/ 	.word	0x00021e30


	//   ....[141]....
        /*0278*/ 	.word	0x00021ea0


	//   ....[142]....
        /*027c*/ 	.word	0x00021fe0


	//   ....[143]....
        /*0280*/ 	.word	0x00022120


	//   ....[144]....
        /*0284*/ 	.word	0x00022260


	//   ....[145]....
        /*0288*/ 	.word	0x000223a0


	//   ....[146]....
        /*028c*/ 	.word	0x00022410


	//   ....[147]....
        /*0290*/ 	.word	0x00027200


	//   ....[148]....
        /*0294*/ 	.word	0x00027340


	//   ....[149]....
        /*0298*/ 	.word	0x00027480


	//   ....[150]....
        /*029c*/ 	.word	0x000275c0


	//   ....[151]....
        /*02a0*/ 	.word	0x00027700


	//   ....[152]....
        /*02a4*/ 	.word	0x00027770


	//   ....[153]....
        /*02a8*/ 	.word	0x000278b0


	//   ....[154]....
        /*02ac*/ 	.word	0x000279f0


	//   ....[155]....
        /*02b0*/ 	.word	0x00027b30


	//   ....[156]....
        /*02b4*/ 	.word	0x00027c70


	//   ....[157]....
        /*02b8*/ 	.word	0x00027ce0


	//   ....[158]....
        /*02bc*/ 	.word	0x00027e20


	//   ....[159]....
        /*02c0*/ 	.word	0x00027f60


	//   ....[160]....
        /*02c4*/ 	.word	0x000280a0


	//   ....[161]....
        /*02c8*/ 	.word	0x000281e0


	//   ....[162]....
        /*02cc*/ 	.word	0x00028250


	//   ....[163]....
        /*02d0*/ 	.word	0x00028390


	//   ....[164]....
        /*02d4*/ 	.word	0x000284d0


	//   ....[165]....
        /*02d8*/ 	.word	0x00028610


	//   ....[166]....
        /*02dc*/ 	.word	0x00028750


	//   ....[167]....
        /*02e0*/ 	.word	0x000287c0


	//----- nvinfo : EIATTR_EXIT_INSTR_OFFSETS
	.align		4
.L_72:
        /*02e4*/ 	.byte	0x04, 0x1c
        /*02e6*/ 	.short	(.L_74 - .L_73)


	//   ....[0]....
.L_73:
        /*02e8*/ 	.word	0x00007e20


	//   ....[1]....
        /*02ec*/ 	.word	0x00014540


	//   ....[2]....
        /*02f0*/ 	.word	0x00018440


	//   ....[3]....
        /*02f4*/ 	.word	0x0001c170


	//   ....[4]....
        /*02f8*/ 	.word	0x00022470


	//   ....[5]....
        /*02fc*/ 	.word	0x000287d0


	//----- nvinfo : EIATTR_MAX_THREADS
	.align		4
.L_74:
        /*0300*/ 	.byte	0x04, 0x05
        /*0302*/ 	.short	(.L_76 - .L_75)
.L_75:
        /*0304*/ 	.word	0x00000100
        /*0308*/ 	.word	0x00000001
        /*030c*/ 	.word	0x00000001


	//----- nvinfo : EIATTR_CRS_STACK_SIZE
	.align		4
.L_76:
        /*0310*/ 	.byte	0x04, 0x1e
        /*0312*/ 	.short	(.L_78 - .L_77)
.L_77:
        /*0314*/ 	.word	0x00000000


	//----- nvinfo : EIATTR_CBANK_PARAM_SIZE
	.align		4
.L_78:
        /*0318*/ 	.byte	0x03, 0x19
        /*031a*/ 	.short	0x0020


	//----- nvinfo : EIATTR_PARAM_CBANK
	.align		4
        /*031c*/ 	.byte	0x04, 0x0a
        /*031e*/ 	.short	(.L_80 - .L_79)
	.align		4
.L_79:
        /*0320*/ 	.word	index@(.nv.constant0._ZN3cub18CUB_300001_SM_10006detail8for_each13static_kernelINS2_12policy_hub_t12policy_500_tElNS2_12op_wrapper_tIl13curand_printfN6thrust24THRUST_300001_SM_1000_NS17counting_iteratorIiNS9_11use_defaultESB_SB_EEEEEEvT0_T1_)
        /*0324*/ 	.short	0x0380
        /*0326*/ 	.short	0x0020


	//----- nvinfo : EIATTR_SW_WAR
	.align		4
.L_80:
        /*0328*/ 	.byte	0x04, 0x36
        /*032a*/ 	.short	(.L_82 - .L_81)
.L_81:
        /*032c*/ 	.word	0x00000008
.L_82:


//--------------------- .nv.info._ZN3cub18CUB_300001_SM_10006detail11EmptyKernelIvEEvv --------------------------
	.section	.nv.info._ZN3cub18CUB_300001_SM_10006detail11EmptyKernelIvEEvv,"",@"SHT_CUDA_INFO"
	.sectionflags	@""
	.align	4


	//----- nvinfo : EIATTR_CUDA_API_VERSION
	.align		4
        /*0000*/ 	.byte	0x04, 0x37
        /*0002*/ 	.short	(.L_84 - .L_83)
.L_83:
        /*0004*/ 	.word	0x00000082


	//----- nvinfo : EIATTR_SPARSE_MMA_MASK
	.align		4
.L_84:
        /*0008*/ 	.byte	0x03, 0x50
        /*000a*/ 	.short	0x0000


	//----- nvinfo : EIATTR_MAXREG_COUNT
	.align		4
        /*000c*/ 	.byte	0x03, 0x1b
        /*000e*/ 	.short	0x00ff


	//----- nvinfo : EIATTR_MERCURY_ISA_VERSION
	.align		4
        /*0010*/ 	.byte	0x03, 0x5f
        /*0012*/ 	.short	0x0101


	//----- nvinfo : EIATTR_VRC_CTA_INIT_COUNT
	.align		4
        /*0014*/ 	.byte	0x02, 0x4a
	.zero		1
	.zero		1


	//----- nvinfo : EIATTR_EXIT_INSTR_OFFSETS
	.align		4
        /*0018*/ 	.byte	0x04, 0x1c
        /*001a*/ 	.short	(.L_86 - .L_85)


	//   ....[0]....
.L_85:
        /*001c*/ 	.word	0x00000010


	//----- nvinfo : EIATTR_SW_WAR
	.align		4
.L_86:
        /*0020*/ 	.byte	0x04, 0x36
        /*0022*/ 	.short	(.L_88 - .L_87)
.L_87:
        /*0024*/ 	.word	0x00000008
.L_88:


//--------------------- .nv.callgraph             --------------------------
	.section	.nv.callgraph,"",@"SHT_CUDA_CALLGRAPH"
	.align	4
	.sectionentsize	8
	.align		4
        /*0000*/ 	.word	0x00000000
	.align		4
        /*0004*/ 	.word	0xffffffff
	.align		4
        /*0008*/ 	.word	index@(_ZN3cub18CUB_300001_SM_10006detail8for_each13static_kernelINS2_12policy_hub_t12policy_500_tElNS2_12op_wrapper_tIl13curand_printfN6thrust24THRUST_300001_SM_1000_NS17counting_iteratorIiNS9_11use_defaultESB_SB_EEEEEEvT0_T1_)
	.align		4
        /*000c*/ 	.word	index@(vprintf)
	.align		4
        /*0010*/ 	.word	0x00000000
	.align		4
        /*0014*/ 	.word	0xfffffffe
	.align		4
        /*0018*/ 	.word	0x00000000
	.align		4
        /*001c*/ 	.word	0xfffffffd
	.align		4
        /*0020*/ 	.word	0x00000000
	.align		4
        /*0024*/ 	.word	0xfffffffc


//--------------------- .nv.constant4             --------------------------
	.section	.nv.constant4,"a",@progbits
	.align	8
	.align		8
.nv.constant4:
        /*0000*/ 	.dword	vprintf
	.align		8
        /*0008*/ 	.dword	precalc_xorwow_matrix
	.align		8
        /*0010*/ 	.dword	precalc_xorwow_offset_matrix
	.align		8
        /*0018*/ 	.dword	mrg32k3aM1
	.align		8
        /*0020*/ 	.dword	mrg32k3aM2
	.align		8
        /*0028*/ 	.dword	mrg32k3aM1SubSeq
	.align		8
        /*0030*/ 	.dword	mrg32k3aM2SubSeq
	.align		8
        /*0038*/ 	.dword	mrg32k3aM1Seq
	.align		8
        /*0040*/ 	.dword	mrg32k3aM2Seq
	.align		8
        /*0048*/ 	.dword	_ZN30_INTERNAL_012108f8_4_k_cu_main4cuda3std3__45__cpo5beginE
	.align		8
        /*0050*/ 	.dword	_ZN30_INTERNAL_012108f8_4_k_cu_main4cuda3std3__45__cpo3endE
	.align		8
        /*0058*/ 	.dword	_ZN30_INTERNAL_012108f8_4_k_cu_main4cuda3std3__45__cpo6cbeginE
	.align		8
        /*0060*/ 	.dword	_ZN30_INTERNAL_012108f8_4_k_cu_main4cuda3std3__45__cpo4cendE
	.align		8
        /*0068*/ 	.dword	_ZN30_INTERNAL_012108f8_4_k_cu_main4cuda3std3__45__cpo6rbeginE
	.align		8
        /*0070*/ 	.dword	_ZN30_INTERNAL_012108f8_4_k_cu_main4cuda3std3__45__cpo4rendE
	.align		8
        /*0078*/ 	.dword	_ZN30_INTERNAL_012108f8_4_k_cu_main4cuda3std3__45__cpo7crbeginE
	.align		8
        /*0080*/ 	.dword	_ZN30_INTERNAL_012108f8_4_k_cu_main4cuda3std3__45__cpo5crendE
	.align		8
        /*0088*/ 	.dword	_ZN30_INTERNAL_012108f8_4_k_cu_main4cuda3std3__432_GLOBAL__N__012108f8_4_k_cu_main6ignoreE
	.align		8
        /*0090*/ 	.dword	_ZN30_INTERNAL_012108f8_4_k_cu_main4cuda3std3__419piecewise_constructE
	.align		8
        /*0098*/ 	.dword	_ZN30_INTERNAL_012108f8_4_k_cu_main4cuda3std3__48in_placeE
	.align		8
        /*00a0*/ 	.dword	_ZN30_INTERNAL_012108f8_4_k_cu_main4cuda3std3__420unreachable_sentinelE
	.align		8
        /*00a8*/ 	.dword	_ZN30_INTERNAL_012108f8_4_k_cu_main4cuda3std3__47nulloptE
	.align		8
        /*00b0*/ 	.dword	_ZN30_INTERNAL_012108f8_4_k_cu_main4cuda3std6ranges3__45__cpo4swapE
	.align		8
        /*00b8*/ 	.dword	_ZN30_INTERNAL_012108f8_4_k_cu_main4cuda3std6ranges3__45__cpo9iter_moveE
	.align		8
        /*00c0*/ 	.dword	_ZN30_INTERNAL_012108f8_4_k_cu_main4cuda3std6ranges3__45__cpo5beginE
	.align		8
        /*00c8*/ 	.dword	_ZN30_INTERNAL_012108f8_4_k_cu_main4cuda3std6ranges3__45__cpo3endE
	.align		8
        /*00d0*/ 	.dword	_ZN30_INTERNAL_012108f8_4_k_cu_main4cuda3std6ranges3__45__cpo6cbeginE
	.align		8
        /*00d8*/ 	.dword	_ZN30_INTERNAL_012108f8_4_k_cu_main4cuda3std6ranges3__45__cpo4cendE
	.align		8
        /*00e0*/ 	.dword	_ZN30_INTERNAL_012108f8_4_k_cu_main4cuda3std6ranges3__45__cpo7advanceE
	.align		8
        /*00e8*/ 	.dword	_ZN30_INTERNAL_012108f8_4_k_cu_main4cuda3std6ranges3__45__cpo9iter_swapE
	.align		8
        /*00f0*/ 	.dword	_ZN30_INTERNAL_012108f8_4_k_cu_main4cuda3std6ranges3__45__cpo4nextE
	.align		8
        /*00f8*/ 	.dword	_ZN30_INTERNAL_012108f8_4_k_cu_main4cuda3std6ranges3__45__cpo4prevE
	.align		8
        /*0100*/ 	.dword	_ZN30_INTERNAL_012108f8_4_k_cu_main4cuda3std6ranges3__45__cpo4dataE
	.align		8
        /*0108*/ 	.dword	_ZN30_INTERNAL_012108f8_4_k_cu_main4cuda3std6ranges3__45__cpo5cdataE
	.align		8
        /*0110*/ 	.dword	_ZN30_INTERNAL_012108f8_4_k_cu_main4cuda3std6ranges3__45__cpo4sizeE
	.align		8
        /*0118*/ 	.dword	_ZN30_INTERNAL_012108f8_4_k_cu_main4cuda3std6ranges3__45__cpo5ssizeE
	.align		8
        /*0120*/ 	.dword	_ZN30_INTERNAL_012108f8_4_k_cu_main4cuda3std6ranges3__45__cpo8distanceE
	.align		8
        /*0128*/ 	.dword	_ZN30_INTERNAL_012108f8_4_k_cu_main6thrust24THRUST_300001_SM_1000_NS6system6detail10sequential3seqE
	.align		8
        /*0130*/ 	.dword	_ZN30_INTERNAL_012108f8_4_k_cu_main6thrust24THRUST_300001_SM_1000_NS12placeholders2_1E
	.align		8
        /*0138*/ 	.dword	_ZN30_INTERNAL_012108f8_4_k_cu_main6thrust24THRUST_300001_SM_1000_NS12placeholders2_2E
	.align		8
        /*0140*/ 	.dword	_ZN30_INTERNAL_012108f8_4_k_cu_main6thrust24THRUST_300001_SM_1000_NS12placeholders2_3E
	.align		8
        /*0148*/ 	.dword	_ZN30_INTERNAL_012108f8_4_k_cu_main6thrust24THRUST_300001_SM_1000_NS12placeholders2_4E
	.align		8
        /*0150*/ 	.dword	_ZN30_INTERNAL_012108f8_4_k_cu_main6thrust24THRUST_300001_SM_1000_NS12placeholders2_5E
	.align		8
        /*0158*/ 	.dword	_ZN30_INTERNAL_012108f8_4_k_cu_main6thrust24THRUST_300001_SM_1000_NS12placeholders2_6E
	.align		8
        /*0160*/ 	.dword	_ZN30_INTERNAL_012108f8_4_k_cu_main6thrust24THRUST_300001_SM_1000_NS12placeholders2_7E
	.align		8
        /*0168*/ 	.dword	_ZN30_INTERNAL_012108f8_4_k_cu_main6thrust24THRUST_300001_SM_1000_NS12placeholders2_8E
	.align		8
        /*0170*/ 	.dword	_ZN30_INTERNAL_012108f8_4_k_cu_main6thrust24THRUST_300001_SM_1000_NS12placeholders2_9E
	.align		8
        /*0178*/ 	.dword	_ZN30_INTERNAL_012108f8_4_k_cu_main6thrust24THRUST_300001_SM_1000_NS12placeholders3_10E
	.align		8
        /*0180*/ 	.dword	$str
	.align		8
        /*0188*/ 	.dword	$str$1
	.align		8
        /*0190*/ 	.dword	$str$2


//--------------------- .nv.constant3             --------------------------
	.section	.nv.constant3,"a",@progbits
	.align	8
.nv.constant3:
	.type		__cr_lgamma_table,@object
	.size		__cr_lgamma_table,(.L_8 - __cr_lgamma_table)
__cr_lgamma_table:
        /*0000*/ 	.byte	0x00, 0x00, 0x00, 0x00, 0x00, 0x00, 0x00, 0x00, 0x00, 0x00, 0x00, 0x00, 0x00, 0x00, 0x00, 0x00
        /*0010*/ 	.byte	0xef, 0x39, 0xfa, 0xfe, 0x42, 0x2e, 0xe6, 0x3f, 0x02, 0x20, 0x2a, 0xfa, 0x0b, 0xab, 0xfc, 0x3f
        /*0020*/ 	.byte	0xf9, 0x2c, 0x92, 0x7c, 0xa7, 0x6c, 0x09, 0x40, 0xc9, 0x79, 0x44, 0x3c, 0x64, 0x26, 0x13, 0x40
        /*0030*/ 	.byte	0xca, 0x01, 0xcf, 0x3a, 0x27, 0x51, 0x1a, 0x40, 0x30, 0xcc, 0x2d, 0xf3, 0xe1, 0x0c, 0x21, 0x40
        /*0040*/ 	.byte	0x0d, 0xb7, 0xfc, 0x82, 0x8e, 0x35, 0x25, 0x40
.L_8:


//--------------------- .text._ZN3cub18CUB_300001_SM_10006detail8for_each13static_kernelINS2_12policy_hub_t12policy_500_tElNS2_12op_wrapper_tIl13curand_printfN6thrust24THRUST_300001_SM_1000_NS17counting_iteratorIiNS9_11use_defaultESB_SB_EEEEEEvT0_T1_ --------------------------
	.section	.text._ZN3cub18CUB_300001_SM_10006detail8for_each13static_kernelINS2_12policy_hub_t12policy_500_tElNS2_12op_wrapper_tIl13curand_printfN6thrust24THRUST_300001_SM_1000_NS17counting_iteratorIiNS9_11use_defaultESB_SB_EEEEEEvT0_T1_,"ax",@progbits
	.align	128
        .global         _ZN3cub18CUB_300001_SM_10006detail8for_each13static_kernelINS2_12policy_hub_t12policy_500_tElNS2_12op_wrapper_tIl13curand_printfN6thrust24THRUST_300001_SM_1000_NS17counting_iteratorIiNS9_11use_defaultESB_SB_EEEEEEvT0_T1_
        .type           _ZN3cub18CUB_300001_SM_10006detail8for_each13static_kernelINS2_12policy_hub_t12policy_500_tElNS2_12op_wrapper_tIl13curand_printfN6thrust24THRUST_300001_SM_1000_NS17counting_iteratorIiNS9_11use_defaultESB_SB_EEEEEEvT0_T1_,@function
        .size           _ZN3cub18CUB_300001_SM_10006detail8for_each13static_kernelINS2_12policy_hub_t12policy_500_tElNS2_12op_wrapper_tIl13curand_printfN6thrust24THRUST_300001_SM_1000_NS17counting_iteratorIiNS9_11use_defaultESB_SB_EEEEEEvT0_T1_,(.L_x_335 - _ZN3cub18CUB_300001_SM_10006detail8for_each13static_kernelINS2_12policy_hub_t12policy_500_tElNS2_12op_wrapper_tIl13curand_printfN6thrust24THRUST_300001_SM_1000_NS17counting_iteratorIiNS9_11use_defaultESB_SB_EEEEEEvT0_T1_)
        .other          _ZN3cub18CUB_300001_SM_10006detail8for_each13static_kernelINS2_12policy_hub_t12policy_500_tElNS2_12op_wrapper_tIl13curand_printfN6thrust24THRUST_300001_SM_1000_NS17counting_iteratorIiNS9_11use_defaultESB_SB_EEEEEEvT0_T1_,@"STO_CUDA_ENTRY STV_DEFAULT"
_ZN3cub18CUB_300001_SM_10006detail8for_each13static_kernelINS2_12policy_hub_t12policy_500_tElNS2_12op_wrapper_tIl13curand_printfN6thrust24THRUST_300001_SM_1000_NS17counting_iteratorIiNS9_11use_defaultESB_SB_EEEEEEvT0_T1_:
.text._ZN3cub18CUB_300001_SM_10006detail8for_each13static_kernelINS2_12policy_hub_t12policy_500_tElNS2_12op_wrapper_tIl13curand_printfN6thrust24THRUST_300001_SM_1000_NS17counting_iteratorIiNS9_11use_defaultESB_SB_EEEEEEvT0_T1_:
[----:B------:R-:W0:Y:S08]  /*0000*/  LDC R1, c[0x0][0x37c] ;  /* 0x0000df00ff017b82 */ /* 0x000e300000000800 */
[----:B------:R-:W1:Y:S01]  /*0010*/  S2UR UR42, SR_CTAID.X ;  /* 0x00000000002a79c3 */ /* 0x000e620000002500 */
[----:B------:R-:W2:Y:S01]  /*0020*/  LDCU.64 UR4, c[0x0][0x380] ;  /* 0x00007000ff0477ac */ /* 0x000ea20008000a00 */
[----:B0-----:R-:W-:Y:S01]  /*0030*/  VIADD R1, R1, 0xffffffc8 ;  /* 0xffffffc801017836 */ /* 0x001fe20000000000 */
[----:B------:R-:W0:Y:S04]  /*0040*/  LDCU UR39, c[0x0][0x2f8] ;  /* 0x00005f00ff2777ac */ /* 0x000e280008000800 */
[C---:B------:R-:W-:Y:S01]  /*0050*/  R2UR UR6, R1.reuse ;  /* 0x00000000010672ca */ /* 0x040fe200000e0000 */
[----:B------:R-:W3:Y:S01]  /*0060*/  LDCU UR40, c[0x0][0x2fc] ;  /* 0x00005f80ff2877ac */ /* 0x000ee20008000800 */
[----:B------:R-:W-:Y:S01]  /*0070*/  R2UR UR38, R1 ;  /* 0x00000000012672ca */ /* 0x000fe200000e0000 */
[----:B------:R-:W4:Y:S01]  /*0080*/  LDCU.64 UR8, c[0x0][0x398] ;  /* 0x00007300ff0877ac */ /* 0x000f220008000a00 */
[----:B------:R-:W0:Y:S01]  /*0090*/  LDCU.64 UR36, c[0x0][0x358] ;  /* 0x00006b00ff2477ac */ /* 0x000e220008000a00 */
[----:B-1----:R-:W-:-:S04]  /*00a0*/  UIMAD.WIDE.U32 UR42, UR42, 0x200, URZ ;  /* 0x000002002a2a78a5 */ /* 0x002fc8000f8e00ff */
[----:B--2---:R-:W-:Y:S01]  /*00b0*/  UIADD3 UR41, UP0, UPT, -UR42, UR4, URZ ;  /* 0x000000042a297290 */ /* 0x004fe2000ff1e1ff */
[----:B----4-:R-:W-:-:S03]  /*00c0*/  IMAD.U32 R39, RZ, RZ, UR8 ;  /* 0x00000008ff277e24 */ /* 0x010fc6000f8e00ff */
[----:B------:R-:W-:Y:S01]  /*00d0*/  UIADD3.X UR4, UPT, UPT, ~UR43, UR5, URZ, UP0, !UPT ;  /* 0x000000052b047290 */ /* 0x000fe200087fe5ff */
[----:B------:R-:W-:Y:S01]  /*00e0*/  IMAD.U32 R38, RZ, RZ, UR9 ;  /* 0x00000009ff267e24 */ /* 0x000fe2000f8e00ff */
[----:B0-----:R-:W-:-:S04]  /*00f0*/  UIADD3 UR39, UP0, UPT, UR6, UR39, URZ ;  /* 0x0000002706277290 */ /* 0x001fc8000ff1e0ff */
[----:B---3--:R-:W-:Y:S02]  /*0100*/  UIADD3.X UR40, UPT, UPT, URZ, UR40, URZ, UP0, !UPT ;  /* 0x00000028ff287290 */ /* 0x008fe400087fe4ff */
[----:B------:R-:W-:Y:S02]  /*0110*/  UISETP.GE.U32.AND UP0, UPT, UR41, 0x200, UPT ;  /* 0x000002002900788c */ /* 0x000fe4000bf06070 */
[----:B------:R-:W-:Y:S02]  /*0120*/  UIADD3 UR45, UP1, UPT, UR39, 0x30, URZ ;  /* 0x00000030272d7890 */ /* 0x000fe4000ff3e0ff */
[----:B------:R-:W-:Y:S02]  /*0130*/  UISETP.GE.AND.EX UP0, UPT, UR4, URZ, UPT, UP0 ;  /* 0x000000ff0400728c */ /* 0x000fe4000bf06300 */
[----:B------:R-:W-:-:S07]  /*0140*/  UIADD3.X UR46, UPT, UPT, URZ, UR40, URZ, UP1, !UPT ;  /* 0x00000028ff2e7290 */ /* 0x000fce0008ffe4ff */
[----:B------:R-:W-:Y:S05]  /*0150*/  BRA.U !UP0, `(.L_x_0) ;  /* 0x0000014108fc7547 */ /* 0x000fea000b800000 */
[----:B------:R-:W0:Y:S01]  /*0160*/  LDC.64 R6, c[0x0][0x398] ;  /* 0x0000e600ff067b82 */ /* 0x000e220000000a00 */
[----:B------:R-:W1:Y:S07]  /*0170*/  S2R R4, SR_TID.X ;  /* 0x0000000000047919 */ /* 0x000e6e0000002100 */
[----:B------:R-:W2:Y:S08]  /*0180*/  LDC.64 R2, c[0x0][0x390] ;  /* 0x0000e400ff027b82 */ /* 0x000eb00000000a00 */
[----:B------:R-:W1:Y:S01]  /*0190*/  LDC R5, c[0x0][0x388] ;  /* 0x0000e200ff057b82 */ /* 0x000e620000000800 */
[----:B0-----:R-:W-:-:S04]  /*01a0*/  ISETP.NE.U32.AND P0, PT, R6, RZ, PT ;  /* 0x000000ff0600720c */ /* 0x001fc80003f05070 */
[----:B------:R-:W-:Y:S02]  /*01b0*/  ISETP.NE.AND.EX P0, PT, R7, RZ, PT, P0 ;  /* 0x000000ff0700720c */ /* 0x000fe40003f05300 */
[----:B--2---:R-:W-:Y:S02]  /*01c0*/  LOP3.LUT R0, R2, 0xaad26b49, RZ, 0x3c, !PT ;  /* 0xaad26b4902007812 */ /* 0x004fe400078e3cff */
[----:B------:R-:W-:-:S03]  /*01d0*/  LOP3.LUT R2, R3, 0xf7dcefdd, RZ, 0x3c, !PT ;  /* 0xf7dcefdd03027812 */ /* 0x000fc600078e3cff */
[----:B------:R-:W-:Y:S02]  /*01e0*/  IMAD R0, R0, 0x4182bed5, RZ ;  /* 0x4182bed500007824 */ /* 0x000fe400078e02ff */
[----:B------:R-:W-:Y:S01]  /*01f0*/  IMAD R3, R2, -0x658354e5, RZ ;  /* 0x9a7cab1b02037824 */ /* 0x000fe200078e02ff */
[----:B-1----:R-:W-:Y:S01]  /*0200*/  IADD3 R2, PT, PT, R4, UR42, R5 ;  /* 0x0000002a04027c10 */ /* 0x002fe2000fffe005 */
[C---:B------:R-:W-:Y:S01]  /*0210*/  VIADD R23, R0.reuse, 0x75bcd15 ;  /* 0x075bcd1500177836 */ /* 0x040fe20000000000 */
[C---:B------:R-:W-:Y:S01]  /*0220*/  LOP3.LUT R18, R0.reuse, 0x159a55e5, RZ, 0x3c, !PT ;  /* 0x159a55e500127812 */ /* 0x040fe200078e3cff */
[C---:B------:R-:W-:Y:S01]  /*0230*/  VIADD R17, R0.reuse, 0x583f19 ;  /* 0x00583f1900117836 */ /* 0x040fe20000000000 */
[----:B------:R-:W-:Y:S01]  /*0240*/  IADD3 R22, PT, PT, R0, 0x64f0c9, R3 ;  /* 0x0064f0c900167810 */ /* 0x000fe20007ffe003 */
[C---:B------:R-:W-:Y:S01]  /*0250*/  VIADD R19, R3.reuse, 0x1f123bb5 ;  /* 0x1f123bb503137836 */ /* 0x040fe20000000000 */
[----:B------:R-:W-:Y:S01]  /*0260*/  LOP3.LUT R16, R3, 0x5491333, RZ, 0x3c, !PT ;  /* 0x0549133303107812 */ /* 0x000fe200078e3cff */
[----:B------:R-:W-:Y:S06]  /*0270*/  @P0 BRA `(.L_x_1) ;  /* 0x0000007800ec0947 */ /* 0x000fec0003800000 */
[----:B------:R0:W-:Y:S01]  /*0280*/  STL.64 [R1], R22 ;  /* 0x0000001601007387 */ /* 0x0001e20000100a00 */
[----:B------:R-:W-:Y:S01]  /*0290*/  ISETP.NE.AND P0, PT, R2, RZ, PT ;  /* 0x000000ff0200720c */ /* 0x000fe20003f05270 */
[----:B------:R-:W-:Y:S01]  /*02a0*/  BSSY.RECONVERGENT B0, `(.L_x_2) ;  /* 0x000025e000007945 */ /* 0x000fe20003800200 */
[----:B------:R-:W-:Y:S01]  /*02b0*/  IMAD.MOV.U32 R28, RZ, RZ, R23 ;  /* 0x000000ffff1c7224 */ /* 0x000fe200078e0017 */
[----:B------:R0:W-:Y:S01]  /*02c0*/  STL.64 [R1+0x8], R18 ;  /* 0x0000081201007387 */ /* 0x0001e20000100a00 */
[----:B------:R-:W-:Y:S02]  /*02d0*/  IMAD.MOV.U32 R27, RZ, RZ, R17 ;  /* 0x000000ffff1b7224 */ /* 0x000fe400078e0011 */
[----:B------:R-:W-:Y:S01]  /*02e0*/  IMAD.MOV.U32 R26, RZ, RZ, R16 ;  /* 0x000000ffff1a7224 */ /* 0x000fe200078e0010 */
[----:B------:R0:W-:Y:S01]  /*02f0*/  STL.64 [R1+0x10], R16 ;  /* 0x0000101001007387 */ /* 0x0001e20000100a00 */
[----:B------:R-:W-:Y:S02]  /*0300*/  IMAD.MOV.U32 R31, RZ, RZ, R19 ;  /* 0x000000ffff1f7224 */ /* 0x000fe400078e0013 */
[----:B------:R-:W-:-:S03]  /*0310*/  IMAD.MOV.U32 R30, RZ, RZ, R18 ;  /* 0x000000ffff1e7224 */ /* 0x000fc600078e0012 */
[----:B------:R-:W-:Y:S05]  /*0320*/  @!P0 BRA `(.L_x_3) ;  /* 0x0000002400548947 */ /* 0x000fea0003800000 */
[----:B------:R-:W-:Y:S02]  /*0330*/  IMAD.MOV.U32 R0, RZ, RZ, R2 ;  /* 0x000000ffff007224 */ /* 0x000fe400078e0002 */
[----:B------:R-:W-:Y:S02]  /*0340*/  IMAD.MOV.U32 R3, RZ, RZ, RZ ;  /* 0x000000ffff037224 */ /* 0x000fe400078e00ff */
[----:B------:R-:W-:Y:S02]  /*0350*/  IMAD.MOV.U32 R8, RZ, RZ, RZ ;  /* 0x000000ffff087224 */ /* 0x000fe400078e00ff */
[----:B------:R-:W-:Y:S02]  /*0360*/  IMAD.MOV.U32 R28, RZ, RZ, R23 ;  /* 0x000000ffff1c7224 */ /* 0x000fe400078e0017 */
[----:B------:R-:W-:Y:S02]  /*0370*/  IMAD.MOV.U32 R27, RZ, RZ, R17 ;  /* 0x000000ffff1b7224 */ /* 0x000fe400078e0011 */
[----:B------:R-:W-:-:S02]  /*0380*/  IMAD.MOV.U32 R26, RZ, RZ, R16 ;  /* 0x000000ffff1a7224 */ /* 0x000fc400078e0010 */
[----:B------:R-:W-:Y:S02]  /*0390*/  IMAD.MOV.U32 R31, RZ, RZ, R19 ;  /* 0x000000ffff1f7224 */ /* 0x000fe400078e0013 */
[----:B------:R-:W-:-:S07]  /*03a0*/  IMAD.MOV.U32 R30, RZ, RZ, R18 ;  /* 0x000000ffff1e7224 */ /* 0x000fce00078e0012 */
.L_x_12:
[----:B------:R-:W-:Y:S01]  /*03b0*/  LOP3.LUT R20, R0, 0x3, RZ, 0xc0, !PT ;  /* 0x0000000300147812 */ /* 0x000fe200078ec0ff */
[----:B------:R-:W-:Y:S03]  /*03c0*/  BSSY.RECONVERGENT B1, `(.L_x_4) ;  /* 0x0000245000017945 */ /* 0x000fe60003800200 */
[----:B------:R-:W-:-:S04]  /*03d0*/  ISETP.NE.U32.AND P0, PT, R20, RZ, PT ;  /* 0x000000ff1400720c */ /* 0x000fc80003f05070 */
[----:B------:R-:W-:-:S13]  /*03e0*/  ISETP.NE.AND.EX P0, PT, RZ, RZ, PT, P0 ;  /* 0x000000ffff00720c */ /* 0x000fda0003f05300 */
[----:B-123--:R-:W-:Y:S05]  /*03f0*/  @!P0 BRA `(.L_x_5) ;  /* 0x0000002400048947 */ /* 0x00efea0003800000 */
[----:B------:R-:W1:Y:S01]  /*0400*/  LDC.64 R4, c[0x4][0x8] ;  /* 0x01000200ff047b82 */ /* 0x000e620000000a00 */
[----:B------:R-:W-:Y:S01]  /*0410*/  IMAD.MOV.U32 R28, RZ, RZ, RZ ;  /* 0x000000ffff1c7224 */ /* 0x000fe200078e00ff */
[----:B------:R-:W-:Y:S01]  /*0420*/  CS2R R26, SRZ ;  /* 0x00000000001a7805 */ /* 0x000fe2000001ff00 */
[----:B------:R-:W-:Y:S01]  /*0430*/  IMAD.MOV.U32 R21, RZ, RZ, RZ ;  /* 0x000000ffff157224 */ /* 0x000fe200078e00ff */
[----:B------:R-:W-:Y:S01]  /*0440*/  CS2R R30, SRZ ;  /* 0x00000000001e7805 */ /* 0x000fe2000001ff00 */
[----:B-1----:R-:W-:-:S07]  /*0450*/  IMAD.WIDE.U32 R4, R8, 0xc80, R4 ;  /* 0x00000c8008047825 */ /* 0x002fce00078e0004 */
.L_x_7:
[----:B------:R-:W-:-:S06]  /*0460*/  LEA R9, R21, UR38, 0x2 ;  /* 0x0000002615097c11 */ /* 0x000fcc000f8e10ff */
[----:B------:R-:W5:Y:S01]  /*0470*/  LDL R9, [R9+0x4] ;  /* 0x0000040009097983 */ /* 0x000f620000100800 */
[----:B------:R-:W-:Y:S01]  /*0480*/  IMAD.SHL.U32 R10, R21, 0x20, RZ ;  /* 0x00000020150a7824 */ /* 0x000fe200078e00ff */
[----:B------:R-:W-:-:S06]  /*0490*/  UMOV UR4, URZ ;  /* 0x000000ff00047c82 */ /* 0x000fcc0008000000 */
.L_x_6:
[----:B-----5:R-:W-:Y:S01]  /*04a0*/  SHF.R.U32.HI R24, RZ, UR4, R9 ;  /* 0x00000004ff187c19 */ /* 0x020fe20008011609 */
[----:B------:R-:W-:-:S03]  /*04b0*/  VIADD R6, R10, UR4 ;  /* 0x000000040a067c36 */ /* 0x000fc60008000000 */
[----:B------:R-:W-:-:S04]  /*04c0*/  LOP3.LUT R7, R24, 0x1, RZ, 0xc0, !PT ;  /* 0x0000000118077812 */ /* 0x000fc800078ec0ff */
[----:B------:R-:W-:Y:S01]  /*04d0*/  ISETP.NE.U32.AND P0, PT, R7, 0x1, PT ;  /* 0x000000010700780c */ /* 0x000fe20003f05070 */
[----:B------:R-:W-:-:S03]  /*04e0*/  IMAD R7, R6, 0x5, RZ ;  /* 0x0000000506077824 */ /* 0x000fc600078e02ff */
[----:B------:R-:W-:Y:S01]  /*04f0*/  R2P PR, R24, 0x7e ;  /* 0x0000007e18007804 */ /* 0x000fe20000000000 */
[----:B------:R-:W-:-:S08]  /*0500*/  IMAD.WIDE.U32 R6, R7, 0x4, R4 ;  /* 0x0000000407067825 */ /* 0x000fd000078e0004 */
[----:B------:R-:W2:Y:S04]  /*0510*/  @!P0 LDG.E R33, desc[UR36][R6.64] ;  /* 0x0000002406218981 */ /* 0x000ea8000c1e1900 */
[----:B------:R-:W3:Y:S04]  /*0520*/  @P1 LDG.E R11, desc[UR36][R6.64+0x14] ;  /* 0x00001424060b1981 */ /* 0x000ee8000c1e1900 */
[----:B------:R-:W4:Y:S04]  /*0530*/  @P2 LDG.E R13, desc[UR36][R6.64+0x28] ;  /* 0x00002824060d2981 */ /* 0x000f28000c1e1900 */
[----:B------:R-:W4:Y:S04]  /*0540*/  @P3 LDG.E R15, desc[UR36][R6.64+0x3c] ;  /* 0x00003c24060f3981 */ /* 0x000f28000c1e1900 */
[----:B------:R-:W4:Y:S04]  /*0550*/  @!P0 LDG.E R12, desc[UR36][R6.64+0x8] ;  /* 0x00000824060c8981 */ /* 0x000f28000c1e1900 */
[----:B------:R-:W4:Y:S04]  /*0560*/  @P4 LDG.E R25, desc[UR36][R6.64+0x50] ;  /* 0x0000502406194981 */ /* 0x000f28000c1e1900 */
[----:B------:R-:W4:Y:S04]  /*0570*/  @!P0 LDG.E R14, desc[UR36][R6.64+0x10] ;  /* 0x00001024060e8981 */ /* 0x000f28000c1e1900 */
[----:B------:R-:W4:Y:S04]  /*0580*/  @P5 LDG.E R29, desc[UR36][R6.64+0x64] ;  /* 0x00006424061d5981 */ /* 0x000f28000c1e1900 */
[----:B------:R-:W4:Y:S04]  /*0590*/  @!P0 LDG.E R35, desc[UR36][R6.64+0x4] ;  /* 0x0000042406238981 */ /* 0x000f28000c1e1900 */
[----:B------:R-:W4:Y:S04]  /*05a0*/  @!P0 LDG.E R37, desc[UR36][R6.64+0xc] ;  /* 0x00000c2406258981 */ /* 0x000f28000c1e1900 */
[----:B------:R-:W4:Y:S04]  /*05b0*/  @P2 LDG.E R32, desc[UR36][R6.64+0x30] ;  /* 0x0000302406202981 */ /* 0x000f28000c1e1900 */
[----:B------:R-:W4:Y:S04]  /*05c0*/  @P2 LDG.E R34, desc[UR36][R6.64+0x38] ;  /* 0x0000382406222981 */ /* 0x000f28000c1e1900 */
[----:B------:R-:W4:Y:S01]  /*05d0*/  @P5 LDG.E R36, desc[UR36][R6.64+0x6c] ;  /* 0x00006c2406245981 */ /* 0x000f22000c1e1900 */
[----:B--2---:R-:W-:-:S03]  /*05e0*/  @!P0 LOP3.LUT R28, R28, R33, RZ, 0x3c, !PT ;  /* 0x000000211c1c8212 */ /* 0x004fc600078e3cff */
[----:B------:R-:W2:Y:S01]  /*05f0*/  @P6 LDG.E R33, desc[UR36][R6.64+0x78] ;  /* 0x0000782406216981 */ /* 0x000ea2000c1e1900 */
[----:B---3--:R-:W-:-:S03]  /*0600*/  @P1 LOP3.LUT R28, R28, R11, RZ, 0x3c, !PT ;  /* 0x0000000b1c1c1212 */ /* 0x008fc600078e3cff */
[----:B------:R-:W3:Y:S01]  /*0610*/  @P1 LDG.E R11, desc[UR36][R6.64+0x18] ;  /* 0x00001824060b1981 */ /* 0x000ee2000c1e1900 */
[----:B----4-:R-:W-:-:S03]  /*0620*/  @P2 LOP3.LUT R28, R28, R13, RZ, 0x3c, !PT ;  /* 0x0000000d1c1c2212 */ /* 0x010fc600078e3cff */
[----:B------:R-:W4:Y:S01]  /*0630*/  @P1 LDG.E R13, desc[UR36][R6.64+0x20] ;  /* 0x00002024060d1981 */ /* 0x000f22000c1e1900 */
[----:B------:R-:W-:-:S03]  /*0640*/  @P3 LOP3.LUT R28, R28, R15, RZ, 0x3c, !PT ;  /* 0x0000000f1c1c3212 */ /* 0x000fc600078e3cff */
[----:B------:R-:W2:Y:S01]  /*0650*/  @P2 LDG.E R15, desc[UR36][R6.64+0x2c] ;  /* 0x00002c24060f2981 */ /* 0x000ea2000c1e1900 */
[----:B------:R-:W-:-:S03]  /*0660*/  @!P0 LOP3.LUT R31, R31, R12, RZ, 0x3c, !PT ;  /* 0x0000000c1f1f8212 */ /* 0x000fc600078e3cff */
[----:B------:R-:W2:Y:S01]  /*0670*/  @P1 LDG.E R12, desc[UR36][R6.64+0x1c] ;  /* 0x00001c24060c1981 */ /* 0x000ea2000c1e1900 */
[----:B------:R-:W-:-:S03]  /*0680*/  @P4 LOP3.LUT R28, R28, R25, RZ, 0x3c, !PT ;  /* 0x000000191c1c4212 */ /* 0x000fc600078e3cff */
[----:B------:R-:W2:Y:S01]  /*0690*/  @P2 LDG.E R25, desc[UR36][R6.64+0x34] ;  /* 0x0000342406192981 */ /* 0x000ea2000c1e1900 */
[----:B------:R-:W-:-:S03]  /*06a0*/  @!P0 LOP3.LUT R27, R27, R14, RZ, 0x3c, !PT ;  /* 0x0000000e1b1b8212 */ /* 0x000fc600078e3cff */
[----:B------:R-:W2:Y:S01]  /*06b0*/  @P1 LDG.E R14, desc[UR36][R6.64+0x24] ;  /* 0x00002424060e1981 */ /* 0x000ea2000c1e1900 */
[----:B------:R-:W-:-:S03]  /*06c0*/  @P5 LOP3.LUT R28, R28, R29, RZ, 0x3c, !PT ;  /* 0x0000001d1c1c5212 */ /* 0x000fc600078e3cff */
[----:B------:R-:W2:Y:S01]  /*06d0*/  @P3 LDG.E R29, desc[UR36][R6.64+0x40] ;  /* 0x00004024061d3981 */ /* 0x000ea2000c1e1900 */
[----:B------:R-:W-:Y:S02]  /*06e0*/  @!P0 LOP3.LUT R30, R30, R35, RZ, 0x3c, !PT ;  /* 0x000000231e1e8212 */ /* 0x000fe400078e3cff */
[----:B------:R-:W-:Y:S02]  /*06f0*/  @!P0 LOP3.LUT R26, R26, R37, RZ, 0x3c, !PT ;  /* 0x000000251a1a8212 */ /* 0x000fe400078e3cff */
[----:B------:R-:W-:Y:S02]  /*0700*/  LOP3.LUT P0, RZ, R24, 0x80, RZ, 0xc0, !PT ;  /* 0x0000008018ff7812 */ /* 0x000fe4000780c0ff */
[----:B---3--:R-:W-:Y:S02]  /*0710*/  @P1 LOP3.LUT R30, R30, R11, RZ, 0x3c, !PT ;  /* 0x0000000b1e1e1212 */ /* 0x008fe400078e3cff */
[----:B------:R-:W3:Y:S01]  /*0720*/  @P3 LDG.E R11, desc[UR36][R6.64+0x48] ;  /* 0x00004824060b3981 */ /* 0x000ee2000c1e1900 */
[----:B----4-:R-:W-:-:S03]  /*0730*/  @P1 LOP3.LUT R26, R26, R13, RZ, 0x3c, !PT ;  /* 0x0000000d1a1a1212 */ /* 0x010fc600078e3cff */
[----:B------:R-:W4:Y:S01]  /*0740*/  @P4 LDG.E R13, desc[UR36][R6.64+0x54] ;  /* 0x00005424060d4981 */ /* 0x000f22000c1e1900 */
[----:B--2---:R-:W-:-:S03]  /*0750*/  @P2 LOP3.LUT R30, R30, R15, RZ, 0x3c, !PT ;  /* 0x0000000f1e1e2212 */ /* 0x004fc600078e3cff */
[----:B------:R-:W2:Y:S01]  /*0760*/  @P4 LDG.E R15, desc[UR36][R6.64+0x5c] ;  /* 0x00005c24060f4981 */ /* 0x000ea2000c1e1900 */
[----:B------:R-:W-:-:S03]  /*0770*/  @P1 LOP3.LUT R31, R31, R12, RZ, 0x3c, !PT ;  /* 0x0000000c1f1f1212 */ /* 0x000fc600078e3cff */
[----:B------:R-:W2:Y:S01]  /*0780*/  @P3 LDG.E R12, desc[UR36][R6.64+0x44] ;  /* 0x00004424060c3981 */ /* 0x000ea2000c1e1900 */
[----:B------:R-:W-:-:S03]  /*0790*/  @P2 LOP3.LUT R31, R31, R32, RZ, 0x3c, !PT ;  /* 0x000000201f1f2212 */ /* 0x000fc600078e3cff */
[----:B------:R-:W2:Y:S01]  /*07a0*/  @P4 LDG.E R32, desc[UR36][R6.64+0x58] ;  /* 0x0000582406204981 */ /* 0x000ea2000c1e1900 */
[----:B------:R-:W-:-:S03]  /*07b0*/  @P1 LOP3.LUT R27, R27, R14, RZ, 0x3c, !PT ;  /* 0x0000000e1b1b1212 */ /* 0x000fc600078e3cff */
[----:B------:R-:W2:Y:S01]  /*07c0*/  @P3 LDG.E R14, desc[UR36][R6.64+0x4c] ;  /* 0x00004c24060e3981 */ /* 0x000ea2000c1e1900 */
[----:B------:R-:W-:Y:S02]  /*07d0*/  @P2 LOP3.LUT R26, R26, R25, RZ, 0x3c, !PT ;  /* 0x000000191a1a2212 */ /* 0x000fe400078e3cff */
[----:B------:R-:W-:Y:S01]  /*07e0*/  @P2 LOP3.LUT R27, R27, R34, RZ, 0x3c, !PT ;  /* 0x000000221b1b2212 */ /* 0x000fe200078e3cff */
[----:B------:R-:W2:Y:S01]  /*07f0*/  @P5 LDG.E R25, desc[UR36][R6.64+0x68] ;  /* 0x0000682406195981 */ /* 0x000ea2000c1e1900 */
[----:B------:R-:W-:-:S03]  /*0800*/  @P3 LOP3.LUT R30, R30, R29, RZ, 0x3c, !PT ;  /* 0x0000001d1e1e3212 */ /* 0x000fc600078e3cff */
[----:B------:R-:W2:Y:S04]  /*0810*/  @P0 LDG.E R29, desc[UR36][R6.64+0x8c] ;  /* 0x00008c24061d0981 */ /* 0x000ea8000c1e1900 */
[----:B------:R-:W2:Y:S01]  /*0820*/  @P4 LDG.E R34, desc[UR36][R6.64+0x60] ;  /* 0x0000602406224981 */ /* 0x000ea2000c1e1900 */
[----:B------:R-:W-:Y:S02]  /*0830*/  @P6 LOP3.LUT R28, R28, R33, RZ, 0x3c, !PT ;  /* 0x000000211c1c6212 */ /* 0x000fe400078e3cff */
        /* <DEDUP_REMOVED lines=16> */
[----:B------:R-:W2:Y:S01]  /*0940*/  @P0 LDG.E R25, desc[UR36][R6.64+0x90] ;  /* 0x0000902406190981 */ /* 0x000ea2000c1e1900 */
[----:B------:R-:W-:-:S03]  /*0950*/  @P4 LOP3.LUT R27, R27, R34, RZ, 0x3c, !PT ;  /* 0x000000221b1b4212 */ /* 0x000fc600078e3cff */
[----:B------:R-:W2:Y:S04]  /*0960*/  @P0 LDG.E R34, desc[UR36][R6.64+0x94] ;  /* 0x0000942406220981 */ /* 0x000ea8000c1e1900 */
[----:B------:R-:W2:Y:S01]  /*0970*/  @P0 LDG.E R29, desc[UR36][R6.64+0x98] ;  /* 0x00009824061d0981 */ /* 0x000ea2000c1e1900 */
[----:B---3--:R-:W-:Y:S02]  /*0980*/  @P5 LOP3.LUT R26, R26, R11, RZ, 0x3c, !PT ;  /* 0x0000000b1a1a5212 */ /* 0x008fe400078e3cff */
[----:B----4-:R-:W-:Y:S02]  /*0990*/  @P6 LOP3.LUT R30, R30, R13, RZ, 0x3c, !PT ;  /* 0x0000000d1e1e6212 */ /* 0x010fe400078e3cff */
[----:B--2---:R-:W-:Y:S02]  /*09a0*/  @P6 LOP3.LUT R26, R26, R15, RZ, 0x3c, !PT ;  /* 0x0000000f1a1a6212 */ /* 0x004fe400078e3cff */
[----:B------:R-:W-:-:S04]  /*09b0*/  @P5 LOP3.LUT R27, R27, R12, RZ, 0x3c, !PT ;  /* 0x0000000c1b1b5212 */ /* 0x000fc800078e3cff */
[----:B------:R-:W-:Y:S02]  /*09c0*/  @P6 LOP3.LUT R27, R27, R32, RZ, 0x3c, !PT ;  /* 0x000000201b1b6212 */ /* 0x000fe400078e3cff */
[----:B------:R-:W-:Y:S02]  /*09d0*/  @P6 LOP3.LUT R31, R31, R14, RZ, 0x3c, !PT ;  /* 0x0000000e1f1f6212 */ /* 0x000fe400078e3cff */
[----:B------:R-:W-:Y:S02]  /*09e0*/  @P0 LOP3.LUT R27, R27, R36, RZ, 0x3c, !PT ;  /* 0x000000241b1b0212 */ /* 0x000fe400078e3cff */
[----:B------:R-:W-:Y:S02]  /*09f0*/  @P0 LOP3.LUT R30, R30, R25, RZ, 0x3c, !PT ;  /* 0x000000191e1e0212 */ /* 0x000fe400078e3cff */
[----:B------:R-:W-:Y:S02]  /*0a00*/  @P0 LOP3.LUT R31, R31, R34, RZ, 0x3c, !PT ;  /* 0x000000221f1f0212 */ /* 0x000fe400078e3cff */
[----:B------:R-:W-:-:S02]  /*0a10*/  @P0 LOP3.LUT R26, R26, R29, RZ, 0x3c, !PT ;  /* 0x0000001d1a1a0212 */ /* 0x000fc400078e3cff */
[----:B------:R-:W-:-:S13]  /*0a20*/  R2P PR, R24.B1, 0x7f ;  /* 0x0000007f18007804 */ /* 0x000fda0000001000 */
[----:B------:R-:W2:Y:S04]  /*0a30*/  @P0 LDG.E R13, desc[UR36][R6.64+0xa0] ;  /* 0x0000a024060d0981 */ /* 0x000ea8000c1e1900 */
[----:B------:R-:W3:Y:S04]  /*0a40*/  @P1 LDG.E R15, desc[UR36][R6.64+0xb4] ;  /* 0x0000b424060f1981 */ /* 0x000ee8000c1e1900 */
[----:B------:R-:W4:Y:S04]  /*0a50*/  @P2 LDG.E R25, desc[UR36][R6.64+0xc8] ;  /* 0x0000c82406192981 */ /* 0x000f28000c1e1900 */
[----:B------:R-:W4:Y:S04]  /*0a60*/  @P3 LDG.E R29, desc[UR36][R6.64+0xdc] ;  /* 0x0000dc24061d3981 */ /* 0x000f28000c1e1900 */
[----:B------:R-:W4:Y:S04]  /*0a70*/  @P0 LDG.E R32, desc[UR36][R6.64+0xb0] ;  /* 0x0000b02406200981 */ /* 0x000f28000c1e1900 */
[----:B------:R-:W4:Y:S04]  /*0a80*/  @P0 LDG.E R11, desc[UR36][R6.64+0xa4] ;  /* 0x0000a424060b0981 */ /* 0x000f28000c1e1900 */
[----:B------:R-:W4:Y:S04]  /*0a90*/  @P0 LDG.E R12, desc[UR36][R6.64+0xa8] ;  /* 0x0000a824060c0981 */ /* 0x000f28000c1e1900 */
[----:B------:R-:W4:Y:S04]  /*0aa0*/  @P1 LDG.E R14, desc[UR36][R6.64+0xc4] ;  /* 0x0000c424060e1981 */ /* 0x000f28000c1e1900 */
[----:B------:R-:W4:Y:S04]  /*0ab0*/  @P2 LDG.E R34, desc[UR36][R6.64+0xd8] ;  /* 0x0000d82406222981 */ /* 0x000f28000c1e1900 */
[----:B------:R-:W4:Y:S01]  /*0ac0*/  @P6 LDG.E R33, desc[UR36][R6.64+0x118] ;  /* 0x0001182406216981 */ /* 0x000f22000c1e1900 */
[----:B--2---:R-:W-:-:S03]  /*0ad0*/  @P0 LOP3.LUT R28, R28, R13, RZ, 0x3c, !PT ;  /* 0x0000000d1c1c0212 */ /* 0x004fc600078e3cff */
[----:B------:R-:W2:Y:S01]  /*0ae0*/  @P0 LDG.E R13, desc[UR36][R6.64+0xac] ;  /* 0x0000ac24060d0981 */ /* 0x000ea2000c1e1900 */
[----:B---3--:R-:W-:-:S03]  /*0af0*/  @P1 LOP3.LUT R28, R28, R15, RZ, 0x3c, !PT ;  /* 0x0000000f1c1c1212 */ /* 0x008fc600078e3cff */
[----:B------:R-:W3:Y:S01]  /*0b00*/  @P4 LDG.E R15, desc[UR36][R6.64+0xf0] ;  /* 0x0000f024060f4981 */ /* 0x000ee2000c1e1900 */
[----:B----4-:R-:W-:-:S03]  /*0b10*/  @P2 LOP3.LUT R28, R28, R25, RZ, 0x3c, !PT ;  /* 0x000000191c1c2212 */ /* 0x010fc600078e3cff */
[----:B------:R-:W4:Y:S01]  /*0b20*/  @P1 LDG.E R25, desc[UR36][R6.64+0xb8] ;  /* 0x0000b82406191981 */ /* 0x000f22000c1e1900 */
[----:B------:R-:W-:-:S03]  /*0b30*/  @P3 LOP3.LUT R28, R28, R29, RZ, 0x3c, !PT ;  /* 0x0000001d1c1c3212 */ /* 0x000fc600078e3cff */
        /* <DEDUP_REMOVED lines=11> */
[----:B--2---:R-:W-:Y:S02]  /*0bf0*/  @P0 LOP3.LUT R26, R26, R13, RZ, 0x3c, !PT ;  /* 0x0000000d1a1a0212 */ /* 0x004fe400078e3cff */
[----:B------:R-:W-:Y:S01]  /*0c00*/  LOP3.LUT P0, RZ, R24, 0x8000, RZ, 0xc0, !PT ;  /* 0x0000800018ff7812 */ /* 0x000fe2000780c0ff */
        /* <DEDUP_REMOVED lines=14> */
[----:B------:R-:W4:Y:S04]  /*0cf0*/  @P0 LDG.E R33, desc[UR36][R6.64+0x12c] ;  /* 0x00012c2406210981 */ /* 0x000f28000c1e1900 */
[----:B------:R-:W4:Y:S01]  /*0d00*/  @P4 LDG.E R12, desc[UR36][R6.64+0xf8] ;  /* 0x0000f824060c4981 */ /* 0x000f22000c1e1900 */
[----:B------:R-:W-:-:S03]  /*0d10*/  @P2 LOP3.LUT R31, R31, R14, RZ, 0x3c, !PT ;  /* 0x0000000e1f1f2212 */ /* 0x000fc600078e3cff */
        /* <DEDUP_REMOVED lines=16> */
[----:B------:R-:W-:Y:S02]  /*0e20*/  @P5 LOP3.LUT R27, R27, R34, RZ, 0x3c, !PT ;  /* 0x000000221b1b5212 */ /* 0x000fe400078e3cff */
[----:B------:R-:W-:Y:S01]  /*0e30*/  @P0 LOP3.LUT R28, R28, R33, RZ, 0x3c, !PT ;  /* 0x000000211c1c0212 */ /* 0x000fe200078e3cff */
[----:B------:R-:W4:Y:S01]  /*0e40*/  @P0 LDG.E R34, desc[UR36][R6.64+0x13c] ;  /* 0x00013c2406220981 */ /* 0x000f22000c1e1900 */
[----:B------:R-:W-:-:S03]  /*0e50*/  @P4 LOP3.LUT R31, R31, R12, RZ, 0x3c, !PT ;  /* 0x0000000c1f1f4212 */ /* 0x000fc600078e3cff */
[----:B------:R-:W4:Y:S04]  /*0e60*/  @P0 LDG.E R33, desc[UR36][R6.64+0x130] ;  /* 0x0001302406210981 */ /* 0x000f28000c1e1900 */
[----:B------:R-:W4:Y:S01]  /*0e70*/  @P0 LDG.E R12, desc[UR36][R6.64+0x134] ;  /* 0x00013424060c0981 */ /* 0x000f22000c1e1900 */
[----:B------:R-:W-:Y:S01]  /*0e80*/  UIADD3 UR4, UPT, UPT, UR4, 0x10, URZ ;  /* 0x0000001004047890 */ /* 0x000fe2000fffe0ff */
[----:B------:R-:W-:-:S03]  /*0e90*/  @P5 LOP3.LUT R31, R31, R14, RZ, 0x3c, !PT ;  /* 0x0000000e1f1f5212 */ /* 0x000fc600078e3cff */
[----:B------:R-:W-:Y:S01]  /*0ea0*/  UISETP.NE.AND UP0, UPT, UR4, 0x20, UPT ;  /* 0x000000200400788c */ /* 0x000fe2000bf05270 */
[----:B--2---:R-:W-:Y:S02]  /*0eb0*/  @P4 LOP3.LUT R26, R26, R13, RZ, 0x3c, !PT ;  /* 0x0000000d1a1a4212 */ /* 0x004fe400078e3cff */
[----:B---3--:R-:W-:Y:S02]  /*0ec0*/  @P5 LOP3.LUT R30, R30, R15, RZ, 0x3c, !PT ;  /* 0x0000000f1e1e5212 */ /* 0x008fe400078e3cff */
[----:B----4-:R-:W-:Y:S02]  /*0ed0*/  @P5 LOP3.LUT R26, R26, R25, RZ, 0x3c, !PT ;  /* 0x000000191a1a5212 */ /* 0x010fe400078e3cff */
[----:B------:R-:W-:Y:S02]  /*0ee0*/  @P6 LOP3.LUT R31, R31, R24, RZ, 0x3c, !PT ;  /* 0x000000181f1f6212 */ /* 0x000fe400078e3cff */
[----:B------:R-:W-:Y:S02]  /*0ef0*/  @P6 LOP3.LUT R27, R27, R32, RZ, 0x3c, !PT ;  /* 0x000000201b1b6212 */ /* 0x000fe400078e3cff */
[----:B------:R-:W-:-:S02]  /*0f00*/  @P6 LOP3.LUT R26, R26, R29, RZ, 0x3c, !PT ;  /* 0x0000001d1a1a6212 */ /* 0x000fc400078e3cff */
[----:B------:R-:W-:Y:S02]  /*0f10*/  @P6 LOP3.LUT R30, R30, R11, RZ, 0x3c, !PT ;  /* 0x0000000b1e1e6212 */ /* 0x000fe400078e3cff */
[----:B------:R-:W-:Y:S02]  /*0f20*/  @P0 LOP3.LUT R26, R26, R35, RZ, 0x3c, !PT ;  /* 0x000000231a1a0212 */ /* 0x000fe400078e3cff */
[----:B------:R-:W-:Y:S02]  /*0f30*/  @P0 LOP3.LUT R27, R27, R34, RZ, 0x3c, !PT ;  /* 0x000000221b1b0212 */ /* 0x000fe400078e3cff */
[----:B------:R-:W-:Y:S02]  /*0f40*/  @P0 LOP3.LUT R30, R30, R33, RZ, 0x3c, !PT ;  /* 0x000000211e1e0212 */ /* 0x000fe400078e3cff */
[----:B------:R-:W-:Y:S01]  /*0f50*/  @P0 LOP3.LUT R31, R31, R12, RZ, 0x3c, !PT ;  /* 0x0000000c1f1f0212 */ /* 0x000fe200078e3cff */
[----:B------:R-:W-:Y:S06]  /*0f60*/  BRA.U UP0, `(.L_x_6) ;  /* 0xfffffff5004c7547 */ /* 0x000fec000b83ffff */
[----:B------:R-:W-:-:S05]  /*0f70*/  VIADD R21, R21, 0x1 ;  /* 0x0000000115157836 */ /* 0x000fca0000000000 */
[----:B------:R-:W-:-:S13]  /*0f80*/  ISETP.NE.AND P0, PT, R21, 0x5, PT ;  /* 0x000000051500780c */ /* 0x000fda0003f05270 */
[----:B------:R-:W-:Y:S05]  /*0f90*/  @P0 BRA `(.L_x_7) ;  /* 0xfffffff400300947 */ /* 0x000fea000383ffff */
[----:B------:R1:W-:Y:S01]  /*0fa0*/  STL [R1+0x4], R28 ;  /* 0x0000041c01007387 */ /* 0x0003e20000100800 */
[----:B------:R-:W-:-:S03]  /*0fb0*/  ISETP.NE.U32.AND P0, PT, R20, 0x1, PT ;  /* 0x000000011400780c */ /* 0x000fc60003f05070 */
[----:B------:R1:W-:Y:S01]  /*0fc0*/  STL.64 [R1+0x8], R30 ;  /* 0x0000081e01007387 */ /* 0x0003e20000100a00 */
[----:B------:R-:W-:-:S03]  /*0fd0*/  ISETP.NE.AND.EX P0, PT, RZ, RZ, PT, P0 ;  /* 0x000000ffff00720c */ /* 0x000fc60003f05300 */
[----:B------:R1:W-:Y:S10]  /*0fe0*/  STL.64 [R1+0x10], R26 ;  /* 0x0000101a01007387 */ /* 0x0003f40000100a00 */
[----:B------:R-:W-:Y:S05]  /*0ff0*/  @!P0 BRA `(.L_x_5) ;  /* 0x0000001800048947 */ /* 0x000fea0003800000 */
[----:B------:R-:W-:Y:S01]  /*1000*/  UMOV UR4, URZ ;  /* 0x000000ff00047c82 */ /* 0x000fe20008000000 */
[----:B------:R-:W-:Y:S01]  /*1010*/  UMOV UR5, URZ ;  /* 0x000000ff00057c82 */ /* 0x000fe20008000000 */
[----:B-1----:R-:W-:Y:S02]  /*1020*/  IMAD.MOV.U32 R28, RZ, RZ, RZ ;  /* 0x000000ffff1c7224 */ /* 0x002fe400078e00ff */
[----:B------:R-:W-:Y:S02]  /*1030*/  IMAD.MOV.U32 R21, RZ, RZ, RZ ;  /* 0x000000ffff157224 */ /* 0x000fe400078e00ff */
[----:B------:R-:W-:Y:S02]  /*1040*/  IMAD.U32 R27, RZ, RZ, UR4 ;  /* 0x00000004ff1b7e24 */ /* 0x000fe4000f8e00ff */
[----:B------:R-:W-:Y:S02]  /*1050*/  IMAD.U32 R26, RZ, RZ, UR5 ;  /* 0x00000005ff1a7e24 */ /* 0x000fe4000f8e00ff */
[----:B------:R-:W-:-:S02]  /*1060*/  IMAD.U32 R31, RZ, RZ, UR4 ;  /* 0x00000004ff1f7e24 */ /* 0x000fc4000f8e00ff */
[----:B------:R-:W-:-:S07]  /*1070*/  IMAD.U32 R30, RZ, RZ, UR5 ;  /* 0x00000005ff1e7e24 */ /* 0x000fce000f8e00ff */
.L_x_9:
[----:B------:R-:W-:-:S06]  /*1080*/  LEA R9, R21, UR38, 0x2 ;  /* 0x0000002615097c11 */ /* 0x000fcc000f8e10ff */
[----:B------:R-:W5:Y:S01]  /*1090*/  LDL R9, [R9+0x4] ;  /* 0x0000040009097983 */ /* 0x000f620000100800 */
[----:B------:R-:W-:Y:S01]  /*10a0*/  IMAD.SHL.U32 R10, R21, 0x20, RZ ;  /* 0x00000020150a7824 */ /* 0x000fe200078e00ff */
[----:B------:R-:W-:-:S06]  /*10b0*/  UMOV UR4, URZ ;  /* 0x000000ff00047c82 */ /* 0x000fcc0008000000 */
.L_x_8:
        /* <DEDUP_REMOVED lines=8> */
[----:B------:R-:W3:Y:S04]  /*1140*/  @!P0 LDG.E R12, desc[UR36][R6.64+0x8] ;  /* 0x00000824060c8981 */ /* 0x000ee8000c1e1900 */
[----:B------:R-:W4:Y:S04]  /*1150*/  @P1 LDG.E R25, desc[UR36][R6.64+0x14] ;  /* 0x0000142406191981 */ /* 0x000f28000c1e1900 */
[----:B------:R-:W4:Y:S04]  /*1160*/  @!P0 LDG.E R13, desc[UR36][R6.64+0x4] ;  /* 0x00000424060d8981 */ /* 0x000f28000c1e1900 */
[----:B------:R-:W4:Y:S04]  /*1170*/  @!P0 LDG.E R15, desc[UR36][R6.64+0xc] ;  /* 0x00000c24060f8981 */ /* 0x000f28000c1e1900 */
[----:B------:R-:W4:Y:S04]  /*1180*/  @!P0 LDG.E R14, desc[UR36][R6.64+0x10] ;  /* 0x00001024060e8981 */ /* 0x000f28000c1e1900 */
[----:B------:R-:W4:Y:S04]  /*1190*/  @P2 LDG.E R29, desc[UR36][R6.64+0x28] ;  /* 0x00002824061d2981 */ /* 0x000f28000c1e1900 */
[----:B------:R-:W4:Y:S04]  /*11a0*/  @P3 LDG.E R33, desc[UR36][R6.64+0x3c] ;  /* 0x00003c2406213981 */ /* 0x000f28000c1e1900 */
[----:B------:R-:W4:Y:S04]  /*11b0*/  @P2 LDG.E R32, desc[UR36][R6.64+0x30] ;  /* 0x0000302406202981 */ /* 0x000f28000c1e1900 */
[----:B------:R-:W4:Y:S04]  /*11c0*/  @P2 LDG.E R34, desc[UR36][R6.64+0x38] ;  /* 0x0000382406222981 */ /* 0x000f28000c1e1900 */
[----:B------:R-:W4:Y:S04]  /*11d0*/  @P4 LDG.E R35, desc[UR36][R6.64+0x50] ;  /* 0x0000502406234981 */ /* 0x000f28000c1e1900 */
[----:B------:R-:W4:Y:S04]  /*11e0*/  @P5 LDG.E R37, desc[UR36][R6.64+0x64] ;  /* 0x0000642406255981 */ /* 0x000f28000c1e1900 */
[----:B------:R-:W4:Y:S01]  /*11f0*/  @P5 LDG.E R36, desc[UR36][R6.64+0x6c] ;  /* 0x00006c2406245981 */ /* 0x000f22000c1e1900 */
[----:B--2---:R-:W-:-:S03]  /*1200*/  @!P0 LOP3.LUT R28, R28, R11, RZ, 0x3c, !PT ;  /* 0x0000000b1c1c8212 */ /* 0x004fc600078e3cff */
[----:B------:R-:W2:Y:S01]  /*1210*/  @P1 LDG.E R11, desc[UR36][R6.64+0x18] ;  /* 0x00001824060b1981 */ /* 0x000ea2000c1e1900 */
[----:B---3--:R-:W-:-:S03]  /*1220*/  @!P0 LOP3.LUT R31, R31, R12, RZ, 0x3c, !PT ;  /* 0x0000000c1f1f8212 */ /* 0x008fc600078e3cff */
[----:B------:R-:W3:Y:S01]  /*1230*/  @P1 LDG.E R12, desc[UR36][R6.64+0x1c] ;  /* 0x00001c24060c1981 */ /* 0x000ee2000c1e1900 */
[----:B----4-:R-:W-:-:S03]  /*1240*/  @P1 LOP3.LUT R28, R28, R25, RZ, 0x3c, !PT ;  /* 0x000000191c1c1212 */ /* 0x010fc600078e3cff */
[----:B------:R-:W4:Y:S01]  /*1250*/  @P2 LDG.E R25, desc[UR36][R6.64+0x34] ;  /* 0x0000342406192981 */ /* 0x000f22000c1e1900 */
[----:B------:R-:W-:-:S03]  /*1260*/  @!P0 LOP3.LUT R30, R30, R13, RZ, 0x3c, !PT ;  /* 0x0000000d1e1e8212 */ /* 0x000fc600078e3cff */
[----:B------:R-:W4:Y:S01]  /*1270*/  @P1 LDG.E R13, desc[UR36][R6.64+0x20] ;  /* 0x00002024060d1981 */ /* 0x000f22000c1e1900 */
[----:B------:R-:W-:-:S03]  /*1280*/  @!P0 LOP3.LUT R26, R26, R15, RZ, 0x3c, !PT ;  /* 0x0000000f1a1a8212 */ /* 0x000fc600078e3cff */
[----:B------:R-:W4:Y:S01]  /*1290*/  @P2 LDG.E R15, desc[UR36][R6.64+0x2c] ;  /* 0x00002c24060f2981 */ /* 0x000f22000c1e1900 */
[----:B------:R-:W-:-:S03]  /*12a0*/  @!P0 LOP3.LUT R27, R27, R14, RZ, 0x3c, !PT ;  /* 0x0000000e1b1b8212 */ /* 0x000fc600078e3cff */
[----:B------:R-:W4:Y:S01]  /*12b0*/  @P1 LDG.E R14, desc[UR36][R6.64+0x24] ;  /* 0x00002424060e1981 */ /* 0x000f22000c1e1900 */
[----:B------:R-:W-:-:S03]  /*12c0*/  @P2 LOP3.LUT R28, R28, R29, RZ, 0x3c, !PT ;  /* 0x0000001d1c1c2212 */ /* 0x000fc600078e3cff */
[----:B------:R-:W4:Y:S01]  /*12d0*/  @P3 LDG.E R29, desc[UR36][R6.64+0x40] ;  /* 0x00004024061d3981 */ /* 0x000f22000c1e1900 */
[----:B------:R-:W-:Y:S02]  /*12e0*/  LOP3.LUT P0, RZ, R24, 0x80, RZ, 0xc0, !PT ;  /* 0x0000008018ff7812 */ /* 0x000fe4000780c0ff */
[----:B------:R-:W-:Y:S02]  /*12f0*/  @P3 LOP3.LUT R28, R28, R33, RZ, 0x3c, !PT ;  /* 0x000000211c1c3212 */ /* 0x000fe400078e3cff */
[----:B------:R-:W4:Y:S01]  /*1300*/  @P6 LDG.E R33, desc[UR36][R6.64+0x78] ;  /* 0x0000782406216981 */ /* 0x000f22000c1e1900 */
[----:B--2---:R-:W-:-:S03]  /*1310*/  @P1 LOP3.LUT R30, R30, R11, RZ, 0x3c, !PT ;  /* 0x0000000b1e1e1212 */ /* 0x004fc600078e3cff */
[----:B------:R-:W2:Y:S01]  /*1320*/  @P3 LDG.E R11, desc[UR36][R6.64+0x48] ;  /* 0x00004824060b3981 */ /* 0x000ea2000c1e1900 */
[----:B---3--:R-:W-:-:S03]  /*1330*/  @P1 LOP3.LUT R31, R31, R12, RZ, 0x3c, !PT ;  /* 0x0000000c1f1f1212 */ /* 0x008fc600078e3cff */
[----:B------:R-:W3:Y:S01]  /*1340*/  @P3 LDG.E R12, desc[UR36][R6.64+0x44] ;  /* 0x00004424060c3981 */ /* 0x000ee2000c1e1900 */
[----:B------:R-:W-:-:S03]  /*1350*/  @P2 LOP3.LUT R31, R31, R32, RZ, 0x3c, !PT ;  /* 0x000000201f1f2212 */ /* 0x000fc600078e3cff */
[----:B------:R-:W3:Y:S01]  /*1360*/  @P4 LDG.E R32, desc[UR36][R6.64+0x58] ;  /* 0x0000582406204981 */ /* 0x000ee2000c1e1900 */
[----:B----4-:R-:W-:-:S03]  /*1370*/  @P1 LOP3.LUT R26, R26, R13, RZ, 0x3c, !PT ;  /* 0x0000000d1a1a1212 */ /* 0x010fc600078e3cff */
        /* <DEDUP_REMOVED lines=11> */
[----:B------:R-:W-:-:S04]  /*1430*/  @P4 LOP3.LUT R28, R28, R35, RZ, 0x3c, !PT ;  /* 0x000000231c1c4212 */ /* 0x000fc800078e3cff */
[----:B------:R-:W-:-:S04]  /*1440*/  @P5 LOP3.LUT R28, R28, R37, RZ, 0x3c, !PT ;  /* 0x000000251c1c5212 */ /* 0x000fc800078e3cff */
[----:B------:R-:W-:Y:S02]  /*1450*/  @P6 LOP3.LUT R28, R28, R33, RZ, 0x3c, !PT ;  /* 0x000000211c1c6212 */ /* 0x000fe400078e3cff */
[----:B--2---:R-:W-:Y:S02]  /*1460*/  @P3 LOP3.LUT R26, R26, R11, RZ, 0x3c, !PT ;  /* 0x0000000b1a1a3212 */ /* 0x004fe400078e3cff */
        /* <DEDUP_REMOVED lines=15> */
[----:B------:R-:W4:Y:S01]  /*1560*/  @P0 LDG.E R25, desc[UR36][R6.64+0x90] ;  /* 0x0000902406190981 */ /* 0x000f22000c1e1900 */
[----:B------:R-:W-:-:S03]  /*1570*/  @P4 LOP3.LUT R27, R27, R34, RZ, 0x3c, !PT ;  /* 0x000000221b1b4212 */ /* 0x000fc600078e3cff */
[----:B------:R-:W4:Y:S04]  /*1580*/  @P0 LDG.E R34, desc[UR36][R6.64+0x94] ;  /* 0x0000942406220981 */ /* 0x000f28000c1e1900 */
[----:B------:R-:W4:Y:S01]  /*1590*/  @P0 LDG.E R29, desc[UR36][R6.64+0x98] ;  /* 0x00009824061d0981 */ /* 0x000f22000c1e1900 */
[----:B--2---:R-:W-:Y:S02]  /*15a0*/  @P5 LOP3.LUT R26, R26, R11, RZ, 0x3c, !PT ;  /* 0x0000000b1a1a5212 */ /* 0x004fe400078e3cff */
[----:B---3--:R-:W-:-:S04]  /*15b0*/  @P5 LOP3.LUT R27, R27, R12, RZ, 0x3c, !PT ;  /* 0x0000000c1b1b5212 */ /* 0x008fc800078e3cff */
[----:B------:R-:W-:Y:S02]  /*15c0*/  @P6 LOP3.LUT R27, R27, R32, RZ, 0x3c, !PT ;  /* 0x000000201b1b6212 */ /* 0x000fe400078e3cff */
[----:B----4-:R-:W-:Y:S02]  /*15d0*/  @P6 LOP3.LUT R30, R30, R13, RZ, 0x3c, !PT ;  /* 0x0000000d1e1e6212 */ /* 0x010fe400078e3cff */
[----:B------:R-:W-:Y:S02]  /*15e0*/  @P6 LOP3.LUT R26, R26, R15, RZ, 0x3c, !PT ;  /* 0x0000000f1a1a6212 */ /* 0x000fe400078e3cff */
[----:B------:R-:W-:Y:S02]  /*15f0*/  @P6 LOP3.LUT R31, R31, R14, RZ, 0x3c, !PT ;  /* 0x0000000e1f1f6212 */ /* 0x000fe400078e3cff */
[----:B------:R-:W-:Y:S02]  /*1600*/  @P0 LOP3.LUT R27, R27, R36, RZ, 0x3c, !PT ;  /* 0x000000241b1b0212 */ /* 0x000fe400078e3cff */
[----:B------:R-:W-:-:S02]  /*1610*/  @P0 LOP3.LUT R30, R30, R25, RZ, 0x3c, !PT ;  /* 0x000000191e1e0212 */ /* 0x000fc400078e3cff */
[----:B------:R-:W-:Y:S02]  /*1620*/  @P0 LOP3.LUT R31, R31, R34, RZ, 0x3c, !PT ;  /* 0x000000221f1f0212 */ /* 0x000fe400078e3cff */
[----:B------:R-:W-:Y:S02]  /*1630*/  @P0 LOP3.LUT R26, R26, R29, RZ, 0x3c, !PT ;  /* 0x0000001d1a1a0212 */ /* 0x000fe400078e3cff */
        /* <DEDUP_REMOVED lines=93> */
[----:B------:R-:W-:Y:S05]  /*1c10*/  @P0 BRA `(.L_x_5) ;  /* 0x0000000800fc0947 */ /* 0x000fea0003800000 */
[----:B------:R-:W-:Y:S01]  /*1c20*/  UMOV UR4, URZ ;  /* 0x000000ff00047c82 */ /* 0x000fe20008000000 */
[----:B------:R-:W-:Y:S01]  /*1c30*/  UMOV UR5, URZ ;  /* 0x000000ff00057c82 */ /* 0x000fe20008000000 */
[----:B--2---:R-:W-:Y:S02]  /*1c40*/  IMAD.MOV.U32 R28, RZ, RZ, RZ ;  /* 0x000000ffff1c7224 */ /* 0x004fe400078e00ff */
[----:B------:R-:W-:Y:S02]  /*1c50*/  IMAD.MOV.U32 R21, RZ, RZ, RZ ;  /* 0x000000ffff157224 */ /* 0x000fe400078e00ff */
[----:B------:R-:W-:Y:S02]  /*1c60*/  IMAD.U32 R27, RZ, RZ, UR4 ;  /* 0x00000004ff1b7e24 */ /* 0x000fe4000f8e00ff */
[----:B------:R-:W-:Y:S02]  /*1c70*/  IMAD.U32 R26, RZ, RZ, UR5 ;  /* 0x00000005ff1a7e24 */ /* 0x000fe4000f8e00ff */
[----:B------:R-:W-:-:S02]  /*1c80*/  IMAD.U32 R31, RZ, RZ, UR4 ;  /* 0x00000004ff1f7e24 */ /* 0x000fc4000f8e00ff */
[----:B------:R-:W-:-:S07]  /*1c90*/  IMAD.U32 R30, RZ, RZ, UR5 ;  /* 0x00000005ff1e7e24 */ /* 0x000fce000f8e00ff */
.L_x_11:
[----:B------:R-:W-:-:S06]  /*1ca0*/  LEA R9, R21, UR38, 0x2 ;  /* 0x0000002615097c11 */ /* 0x000fcc000f8e10ff */
[----:B------:R-:W5:Y:S01]  /*1cb0*/  LDL R9, [R9+0x4] ;  /* 0x0000040009097983 */ /* 0x000f620000100800 */
[----:B------:R-:W-:Y:S01]  /*1cc0*/  IMAD.SHL.U32 R10, R21, 0x20, RZ ;  /* 0x00000020150a7824 */ /* 0x000fe200078e00ff */
[----:B------:R-:W-:-:S06]  /*1cd0*/  UMOV UR4, URZ ;  /* 0x000000ff00047c82 */ /* 0x000fcc0008000000 */
.L_x_10:
        /* <DEDUP_REMOVED lines=9> */
[----:B------:R-:W4:Y:S04]  /*1d70*/  @!P0 LDG.E R12, desc[UR36][R6.64+0x8] ;  /* 0x00000824060c8981 */ /* 0x000f28000c1e1900 */
[----:B------:R-:W4:Y:S04]  /*1d80*/  @P2 LDG.E R25, desc[UR36][R6.64+0x28] ;  /* 0x0000282406192981 */ /* 0x000f28000c1e1900 */
[----:B------:R-:W4:Y:S04]  /*1d90*/  @!P0 LDG.E R13, desc[UR36][R6.64+0x4] ;  /* 0x00000424060d8981 */ /* 0x000f28000c1e1900 */
[----:B------:R-:W4:Y:S04]  /*1da0*/  @P3 LDG.E R29, desc[UR36][R6.64+0x3c] ;  /* 0x00003c24061d3981 */ /* 0x000f28000c1e1900 */
[----:B------:R-:W4:Y:S04]  /*1db0*/  @P4 LDG.E R33, desc[UR36][R6.64+0x50] ;  /* 0x0000502406214981 */ /* 0x000f28000c1e1900 */
[----:B------:R-:W4:Y:S04]  /*1dc0*/  @!P0 LDG.E R14, desc[UR36][R6.64+0x10] ;  /* 0x00001024060e8981 */ /* 0x000f28000c1e1900 */
[----:B------:R-:W4:Y:S04]  /*1dd0*/  @P1 LDG.E R20, desc[UR36][R6.64+0x24] ;  /* 0x0000242406141981 */ /* 0x000f28000c1e1900 */
[----:B------:R-:W4:Y:S04]  /*1de0*/  @P2 LDG.E R32, desc[UR36][R6.64+0x30] ;  /* 0x0000302406202981 */ /* 0x000f28000c1e1900 */
[----:B------:R-:W4:Y:S01]  /*1df0*/  @P2 LDG.E R34, desc[UR36][R6.64+0x38] ;  /* 0x0000382406222981 */ /* 0x000f22000c1e1900 */
[----:B--2---:R-:W-:-:S03]  /*1e00*/  @!P0 LOP3.LUT R28, R28, R11, RZ, 0x3c, !PT ;  /* 0x0000000b1c1c8212 */ /* 0x004fc600078e3cff */
[----:B------:R-:W2:Y:S01]  /*1e10*/  @!P0 LDG.E R11, desc[UR36][R6.64+0xc] ;  /* 0x00000c24060b8981 */ /* 0x000ea2000c1e1900 */
[----:B---3--:R-:W-:-:S03]  /*1e20*/  @P1 LOP3.LUT R28, R28, R15, RZ, 0x3c, !PT ;  /* 0x0000000f1c1c1212 */ /* 0x008fc600078e3cff */
[----:B------:R-:W3:Y:S01]  /*1e30*/  @P1 LDG.E R15, desc[UR36][R6.64+0x20] ;  /* 0x00002024060f1981 */ /* 0x000ee2000c1e1900 */
[----:B----4-:R-:W-:-:S03]  /*1e40*/  @!P0 LOP3.LUT R31, R31, R12, RZ, 0x3c, !PT ;  /* 0x0000000c1f1f8212 */ /* 0x010fc600078e3cff */
[----:B------:R-:W4:Y:S01]  /*1e50*/  @P1 LDG.E R12, desc[UR36][R6.64+0x1c] ;  /* 0x00001c24060c1981 */ /* 0x000f22000c1e1900 */
[----:B------:R-:W-:-:S03]  /*1e60*/  @P2 LOP3.LUT R28, R28, R25, RZ, 0x3c, !PT ;  /* 0x000000191c1c2212 */ /* 0x000fc600078e3cff */
[----:B------:R-:W4:Y:S01]  /*1e70*/  @P2 LDG.E R25, desc[UR36][R6.64+0x2c] ;  /* 0x00002c2406192981 */ /* 0x000f22000c1e1900 */
[----:B------:R-:W-:-:S03]  /*1e80*/  @!P0 LOP3.LUT R30, R30, R13, RZ, 0x3c, !PT ;  /* 0x0000000d1e1e8212 */ /* 0x000fc600078e3cff */
[----:B------:R-:W4:Y:S01]  /*1e90*/  @P1 LDG.E R13, desc[UR36][R6.64+0x18] ;  /* 0x00001824060d1981 */ /* 0x000f22000c1e1900 */
[----:B------:R-:W-:-:S03]  /*1ea0*/  @P3 LOP3.LUT R28, R28, R29, RZ, 0x3c, !PT ;  /* 0x0000001d1c1c3212 */ /* 0x000fc600078e3cff */
[----:B------:R-:W4:Y:S01]  /*1eb0*/  @P5 LDG.E R29, desc[UR36][R6.64+0x64] ;  /* 0x00006424061d5981 */ /* 0x000f22000c1e1900 */
[----:B------:R-:W-:-:S03]  /*1ec0*/  @P4 LOP3.LUT R28, R28, R33, RZ, 0x3c, !PT ;  /* 0x000000211c1c4212 */ /* 0x000fc600078e3cff */
[----:B------:R-:W4:Y:S01]  /*1ed0*/  @P6 LDG.E R33, desc[UR36][R6.64+0x78] ;  /* 0x0000782406216981 */ /* 0x000f22000c1e1900 */
[----:B------:R-:W-:-:S03]  /*1ee0*/  @!P0 LOP3.LUT R27, R27, R14, RZ, 0x3c, !PT ;  /* 0x0000000e1b1b8212 */ /* 0x000fc600078e3cff */
[----:B------:R-:W4:Y:S01]  /*1ef0*/  @P3 LDG.E R14, desc[UR36][R6.64+0x4c] ;  /* 0x00004c24060e3981 */ /* 0x000f22000c1e1900 */
[----:B------:R-:W-:-:S03]  /*1f00*/  @P1 LOP3.LUT R27, R27, R20, RZ, 0x3c, !PT ;  /* 0x000000141b1b1212 */ /* 0x000fc600078e3cff */
        /* <DEDUP_REMOVED lines=13> */
[----:B------:R-:W4:Y:S04]  /*1fe0*/  @P4 LDG.E R29, desc[UR36][R6.64+0x5c] ;  /* 0x00005c24061d4981 */ /* 0x000f28000c1e1900 */
[----:B------:R-:W4:Y:S01]  /*1ff0*/  @P4 LDG.E R25, desc[UR36][R6.64+0x54] ;  /* 0x0000542406194981 */ /* 0x000f22000c1e1900 */
[----:B------:R-:W-:Y:S02]  /*2000*/  LOP3.LUT P0, RZ, R24, 0x80, RZ, 0xc0, !PT ;  /* 0x0000008018ff7812 */ /* 0x000fe4000780c0ff */
[----:B------:R-:W-:-:S02]  /*2010*/  @P2 LOP3.LUT R27, R27, R34, RZ, 0x3c, !PT ;  /* 0x000000221b1b2212 */ /* 0x000fc400078e3cff */
[----:B------:R-:W-:Y:S02]  /*2020*/  @P6 LOP3.LUT R28, R28, R33, RZ, 0x3c, !PT ;  /* 0x000000211c1c6212 */ /* 0x000fe400078e3cff */
[----:B------:R-:W-:Y:S01]  /*2030*/  @P3 LOP3.LUT R27, R27, R14, RZ, 0x3c, !PT ;  /* 0x0000000e1b1b3212 */ /* 0x000fe200078e3cff */
        /* <DEDUP_REMOVED lines=11> */
[----:B------:R-:W-:Y:S02]  /*20f0*/  @P4 LOP3.LUT R27, R27, R32, RZ, 0x3c, !PT ;  /* 0x000000201b1b4212 */ /* 0x000fe400078e3cff */
[----:B------:R-:W-:Y:S01]  /*2100*/  @P4 LOP3.LUT R31, R31, R20, RZ, 0x3c, !PT ;  /* 0x000000141f1f4212 */ /* 0x000fe200078e3cff */
[----:B------:R-:W4:Y:S01]  /*2110*/  @P6 LDG.E R32, desc[UR36][R6.64+0x88] ;  /* 0x0000882406206981 */ /* 0x000f22000c1e1900 */
[----:B------:R-:W-:-:S03]  /*2120*/  @P3 LOP3.LUT R30, R30, R13, RZ, 0x3c, !PT ;  /* 0x0000000d1e1e3212 */ /* 0x000fc600078e3cff */
[----:B------:R-:W4:Y:S04]  /*2130*/  @P6 LDG.E R13, desc[UR36][R6.64+0x7c] ;  /* 0x00007c24060d6981 */ /* 0x000f28000c1e1900 */
[----:B------:R-:W4:Y:S01]  /*2140*/  @P6 LDG.E R20, desc[UR36][R6.64+0x80] ;  /* 0x0000802406146981 */ /* 0x000f22000c1e1900 */
[----:B------:R-:W-:Y:S02]  /*2150*/  @P4 LOP3.LUT R26, R26, R29, RZ, 0x3c, !PT ;  /* 0x0000001d1a1a4212 */ /* 0x000fe400078e3cff */
[----:B------:R-:W-:Y:S01]  /*2160*/  @P4 LOP3.LUT R30, R30, R25, RZ, 0x3c, !PT ;  /* 0x000000191e1e4212 */ /* 0x000fe200078e3cff */
[----:B------:R-:W4:Y:S04]  /*2170*/  @P0 LDG.E R29, desc[UR36][R6.64+0x98] ;  /* 0x00009824061d0981 */ /* 0x000f28000c1e1900 */
[----:B------:R-:W4:Y:S01]  /*2180*/  @P0 LDG.E R25, desc[UR36][R6.64+0x90] ;  /* 0x0000902406190981 */ /* 0x000f22000c1e1900 */
[----:B------:R-:W-:-:S02]  /*2190*/  @P5 LOP3.LUT R30, R30, R33, RZ, 0x3c, !PT ;  /* 0x000000211e1e5212 */ /* 0x000fc400078e3cff */
[----:B------:R-:W-:Y:S02]  /*21a0*/  @P5 LOP3.LUT R27, R27, R14, RZ, 0x3c, !PT ;  /* 0x0000000e1b1b5212 */ /* 0x000fe400078e3cff */
[----:B------:R-:W-:Y:S02]  /*21b0*/  @P0 LOP3.LUT R28, R28, R35, RZ, 0x3c, !PT ;  /* 0x000000231c1c0212 */ /* 0x000fe400078e3cff */
[----:B--2---:R-:W-:-:S04]  /*21c0*/  @P5 LOP3.LUT R26, R26, R11, RZ, 0x3c, !PT ;  /* 0x0000000b1a1a5212 */ /* 0x004fc800078e3cff */
[----:B---3--:R-:W-:Y:S02]  /*21d0*/  @P6 LOP3.LUT R26, R26, R15, RZ, 0x3c, !PT ;  /* 0x0000000f1a1a6212 */ /* 0x008fe400078e3cff */
[----:B----4-:R-:W-:Y:S02]  /*21e0*/  @P5 LOP3.LUT R31, R31, R12, RZ, 0x3c, !PT ;  /* 0x0000000c1f1f5212 */ /* 0x010fe400078e3cff */
[----:B------:R-:W-:Y:S02]  /*21f0*/  @P6 LOP3.LUT R27, R27, R32, RZ, 0x3c, !PT ;  /* 0x000000201b1b6212 */ /* 0x000fe400078e3cff */
[----:B------:R-:W-:Y:S02]  /*2200*/  @P6 LOP3.LUT R30, R30, R13, RZ, 0x3c, !PT ;  /* 0x0000000d1e1e6212 */ /* 0x000fe400078e3cff */
[----:B------:R-:W-:Y:S02]  /*2210*/  @P6 LOP3.LUT R31, R31, R20, RZ, 0x3c, !PT ;  /* 0x000000141f1f6212 */ /* 0x000fe400078e3cff */
[----:B------:R-:W-:-:S02]  /*2220*/  @P0 LOP3.LUT R27, R27, R36, RZ, 0x3c, !PT ;  /* 0x000000241b1b0212 */ /* 0x000fc400078e3cff */
[----:B------:R-:W-:Y:S02]  /*2230*/  @P0 LOP3.LUT R31, R31, R34, RZ, 0x3c, !PT ;  /* 0x000000221f1f0212 */ /* 0x000fe400078e3cff */
        /* <DEDUP_REMOVED lines=31> */
[----:B------:R-:W-:Y:S01]  /*2430*/  LOP3.LUT P0, RZ, R24, 0x8000, RZ, 0xc0, !PT ;  /* 0x0000800018ff7812 */ /* 0x000fe2000780c0ff */
        /* <DEDUP_REMOVED lines=16> */
[----:B------:R-:W-:Y:S02]  /*2540*/  @P6 LOP3.LUT R28, R28, R37, RZ, 0x3c, !PT ;  /* 0x000000251c1c6212 */ /* 0x000fe400078e3cff */
[----:B------:R-:W-:Y:S02]  /*2550*/  @P2 LOP3.LUT R31, R31, R20, RZ, 0x3c, !PT ;  /* 0x000000141f1f2212 */ /* 0x000fe400078e3cff */
        /* <DEDUP_REMOVED lines=18> */
[----:B------:R-:W2:Y:S01]  /*2680*/  @P6 LDG.E R33, desc[UR36][R6.64+0x124] ;  /* 0x0001242406216981 */ /* 0x000ea2000c1e1900 */
[----:B------:R-:W-:-:S03]  /*2690*/  @P4 LOP3.LUT R30, R30, R13, RZ, 0x3c, !PT ;  /* 0x0000000d1e1e4212 */ /* 0x000fc600078e3cff */
[----:B------:R-:W2:Y:S01]  /*26a0*/  @P0 LDG.E R13, desc[UR36][R6.64+0x130] ;  /* 0x00013024060d0981 */ /* 0x000ea2000c1e1900 */
[----:B------:R-:W-:Y:S01]  /*26b0*/  UIADD3 UR4, UPT, UPT, UR4, 0x10, URZ ;  /* 0x0000001004047890 */ /* 0x000fe2000fffe0ff */
[----:B------:R-:W-:-:S03]  /*26c0*/  @P4 LOP3.LUT R31, R31, R12, RZ, 0x3c, !PT ;  /* 0x0000000c1f1f4212 */ /* 0x000fc600078e3cff */
[----:B------:R-:W-:Y:S01]  /*26d0*/  UISETP.NE.AND UP0, UPT, UR4, 0x20, UPT ;  /* 0x000000200400788c */ /* 0x000fe2000bf05270 */
[----:B----4-:R-:W-:Y:S02]  /*26e0*/  @P5 LOP3.LUT R31, R31, R14, RZ, 0x3c, !PT ;  /* 0x0000000e1f1f5212 */ /* 0x010fe400078e3cff */
[----:B------:R-:W-:-:S04]  /*26f0*/  @P4 LOP3.LUT R26, R26, R15, RZ, 0x3c, !PT ;  /* 0x0000000f1a1a4212 */ /* 0x000fc800078e3cff */
[----:B------:R-:W-:Y:S02]  /*2700*/  @P5 LOP3.LUT R26, R26, R29, RZ, 0x3c, !PT ;  /* 0x0000001d1a1a5212 */ /* 0x000fe400078e3cff */
[----:B------:R-:W-:Y:S02]  /*2710*/  @P6 LOP3.LUT R31, R31, R20, RZ, 0x3c, !PT ;  /* 0x000000141f1f6212 */ /* 0x000fe400078e3cff */
[----:B------:R-:W-:Y:S02]  /*2720*/  @P6 LOP3.LUT R27, R27, R24, RZ, 0x3c, !PT ;  /* 0x000000181b1b6212 */ /* 0x000fe400078e3cff */
[----:B------:R-:W-:Y:S02]  /*2730*/  @P0 LOP3.LUT R31, R31, R32, RZ, 0x3c, !PT ;  /* 0x000000201f1f0212 */ /* 0x000fe400078e3cff */
[----:B------:R-:W-:Y:S02]  /*2740*/  @P0 LOP3.LUT R27, R27, R34, RZ, 0x3c, !PT ;  /* 0x000000221b1b0212 */ /* 0x000fe400078e3cff */
[----:B---3--:R-:W-:-:S04]  /*2750*/  @P5 LOP3.LUT R30, R30, R25, RZ, 0x3c, !PT ;  /* 0x000000191e1e5212 */ /* 0x008fc800078e3cff */
[----:B--2---:R-:W-:Y:S02]  /*2760*/  @P6 LOP3.LUT R30, R30, R11, RZ, 0x3c, !PT ;  /* 0x0000000b1e1e6212 */ /* 0x004fe400078e3cff */
[----:B------:R-:W-:Y:S02]  /*2770*/  @P6 LOP3.LUT R26, R26, R33, RZ, 0x3c, !PT ;  /* 0x000000211a1a6212 */ /* 0x000fe400078e3cff */
[----:B------:R-:W-:Y:S02]  /*2780*/  @P0 LOP3.LUT R30, R30, R13, RZ, 0x3c, !PT ;  /* 0x0000000d1e1e0212 */ /* 0x000fe400078e3cff */
[----:B------:R-:W-:Y:S01]  /*2790*/  @P0 LOP3.LUT R26, R26, R35, RZ, 0x3c, !PT ;  /* 0x000000231a1a0212 */ /* 0x000fe200078e3cff */
[----:B------:R-:W-:Y:S06]  /*27a0*/  BRA.U UP0, `(.L_x_10) ;  /* 0xfffffff5004c7547 */ /* 0x000fec000b83ffff */
[----:B------:R-:W-:-:S05]  /*27b0*/  VIADD R21, R21, 0x1 ;  /* 0x0000000115157836 */ /* 0x000fca0000000000 */
[----:B------:R-:W-:-:S13]  /*27c0*/  ISETP.NE.AND P0, PT, R21, 0x5, PT ;  /* 0x000000051500780c */ /* 0x000fda0003f05270 */
[----:B------:R-:W-:Y:S05]  /*27d0*/  @P0 BRA `(.L_x_11) ;  /* 0xfffffff400300947 */ /* 0x000fea000383ffff */
[----:B------:R3:W-:Y:S04]  /*27e0*/  STL [R1+0x4], R28 ;  /* 0x0000041c01007387 */ /* 0x0007e80000100800 */
[----:B------:R3:W-:Y:S04]  /*27f0*/  STL.64 [R1+0x8], R30 ;  /* 0x0000081e01007387 */ /* 0x0007e80000100a00 */
[----:B------:R3:W-:Y:S02]  /*2800*/  STL.64 [R1+0x10], R26 ;  /* 0x0000101a01007387 */ /* 0x0007e40000100a00 */
.L_x_5:
[----:B------:R-:W-:Y:S05]  /*2810*/  BSYNC.RECONVERGENT B1 ;  /* 0x0000000000017941 */ /* 0x000fea0003800200 */
.L_x_4:
[----:B------:R-:W-:Y:S01]  /*2820*/  ISETP.GT.U32.AND P0, PT, R0, 0x3, PT ;  /* 0x000000030000780c */ /* 0x000fe20003f04070 */
[----:B------:R-:W-:Y:S01]  /*2830*/  VIADD R8, R8, 0x1 ;  /* 0x0000000108087836 */ /* 0x000fe20000000000 */
[--C-:B------:R-:W-:Y:S02]  /*2840*/  SHF.R.U64 R0, R0, 0x2, R3.reuse ;  /* 0x0000000200007819 */ /* 0x100fe40000001203 */
[----:B------:R-:W-:Y:S02]  /*2850*/  ISETP.GT.U32.AND.EX P0, PT, R3, RZ, PT, P0 ;  /* 0x000000ff0300720c */ /* 0x000fe40003f04100 */
[----:B------:R-:W-:-:S11]  /*2860*/  SHF.R.U32.HI R3, RZ, 0x2, R3 ;  /* 0x00000002ff037819 */ /* 0x000fd60000011603 */
[----:B------:R-:W-:Y:S05]  /*2870*/  @P0 BRA `(.L_x_12) ;  /* 0xffffffd800cc0947 */ /* 0x000fea000383ffff */
.L_x_3:
[----:B------:R-:W-:Y:S05]  /*2880*/  BSYNC.RECONVERGENT B0 ;  /* 0x0000000000007941 */ /* 0x000fea0003800200 */
.L_x_2:
[----:B------:R-:W-:Y:S01]  /*2890*/  IMAD.MOV.U32 R3, RZ, RZ, RZ ;  /* 0x000000ffff037224 */ /* 0x000fe200078e00ff */
[----:B------:R-:W4:Y:S01]  /*28a0*/  LDC R29, c[0x0][0x398] ;  /* 0x0000e600ff1d7b82 */ /* 0x000f220000000800 */
[----:B------:R-:W-:Y:S01]  /*28b0*/  MOV R24, 0x0 ;  /* 0x0000000000187802 */ /* 0x000fe20000000f00 */
[----:B------:R-:W5:Y:S02]  /*28c0*/  LDCU.64 UR4, c[0x4][0x180] ;  /* 0x01003000ff0477ac */ /* 0x000f640008000a00 */
[----:B------:R0:W-:Y:S01]  /*28d0*/  STL.64 [R1+0x30], R2 ;  /* 0x0000300201007387 */ /* 0x0001e20000100a00 */
[----:B------:R-:W-:-:S03]  /*28e0*/  UIADD3 UR39, UP0, UPT, UR39, 0x30, URZ ;  /* 0x0000003027277890 */ /* 0x000fc6000ff1e0ff */
[----:B------:R0:W0:Y:S01]  /*28f0*/  LDC.64 R8, c[0x4][R24] ;  /* 0x0100000018087b82 */ /* 0x0000220000000a00 */
[----:B------:R-:W-:Y:S02]  /*2900*/  UIADD3.X UR40, UPT, UPT, URZ, UR40, URZ, UP0, !UPT ;  /* 0x00000028ff287290 */ /* 0x000fe400087fe4ff */
[----:B------:R-:W-:-:S04]  /*2910*/  IMAD.U32 R6, RZ, RZ, UR39 ;  /* 0x00000027ff067e24 */ /* 0x000fc8000f8e00ff */
[----:B------:R-:W-:Y:S02]  /*2920*/  IMAD.U32 R7, RZ, RZ, UR40 ;  /* 0x00000028ff077e24 */ /* 0x000fe4000f8e00ff */
[----:B-----5:R-:W-:Y:S02]  /*2930*/  IMAD.U32 R4, RZ, RZ, UR4 ;  /* 0x00000004ff047e24 */ /* 0x020fe4000f8e00ff */
[----:B------:R-:W-:Y:S02]  /*2940*/  IMAD.U32 R5, RZ, RZ, UR5 ;  /* 0x00000005ff057e24 */ /* 0x000fe4000f8e00ff */
[----:B----4-:R-:W-:-:S07]  /*2950*/  IMAD R29, R29, 0x587c5, R22 ;  /* 0x000587c51d1d7824 */ /* 0x010fce00078e0216 */
[----:B------:R-:W-:-:S07]  /*2960*/  LEPC R20, `(.L_x_13) ;  /* 0x000000001014794e */ /* 0x000fce0000000000 */
[----:B0123--:R-:W-:Y:S05]  /*2970*/  CALL.ABS.NOINC R8 ;  /* 0x0000000008007343 */ /* 0x00ffea0003c00000 */
.L_x_13:
[----:B------:R-:W-:Y:S01]  /*2980*/  SHF.R.U32.HI R3, RZ, 0x2, R28 ;  /* 0x00000002ff037819 */ /* 0x000fe2000001161c */
[----:B------:R-:W-:Y:S01]  /*2990*/  IMAD.SHL.U32 R0, R27, 0x10, RZ ;  /* 0x000000101b007824 */ /* 0x000fe200078e00ff */
[----:B------:R0:W1:Y:S01]  /*29a0*/  LDC.64 R10, c[0x4][R24] ;  /* 0x01000000180a7b82 */ /* 0x0000620000000a00 */
[----:B------:R-:W-:Y:S01]  /*29b0*/  IMAD.MOV.U32 R5, RZ, RZ, 0x2f800000 ;  /* 0x2f800000ff057424 */ /* 0x000fe200078e00ff */
[----:B------:R-:W-:Y:S01]  /*29c0*/  LOP3.LUT R3, R3, R28, RZ, 0x3c, !PT ;  /* 0x0000001c03037212 */ /* 0x000fe200078e3cff */
[----:B------:R-:W2:Y:S01]  /*29d0*/  LDCU.64 UR4, c[0x4][0x188] ;  /* 0x01003100ff0477ac */ /* 0x000ea20008000a00 */
[----:B------:R-:W-:Y:S02]  /*29e0*/  IMAD.U32 R6, RZ, RZ, UR39 ;  /* 0x00000027ff067e24 */ /* 0x000fe4000f8e00ff */
[----:B------:R-:W-:Y:S02]  /*29f0*/  IMAD.U32 R7, RZ, RZ, UR40 ;  /* 0x00000028ff077e24 */ /* 0x000fe4000f8e00ff */
[----:B------:R-:W-:-:S05]  /*2a00*/  IMAD.SHL.U32 R4, R3, 0x2, RZ ;  /* 0x0000000203047824 */ /* 0x000fca00078e00ff */
[----:B------:R-:W-:Y:S01]  /*2a10*/  LOP3.LUT R0, R3, R4, R0, 0x96, !PT ;  /* 0x0000000403007212 */ /* 0x000fe200078e9600 */
[----:B------:R-:W-:-:S03]  /*2a20*/  VIADD R3, R29, 0x587c5 ;  /* 0x000587c51d037836 */ /* 0x000fc60000000000 */
[----:B------:R-:W-:Y:S01]  /*2a30*/  LOP3.LUT R28, R0, R27, RZ, 0x3c, !PT ;  /* 0x0000001b001c7212 */ /* 0x000fe200078e3cff */
[----:B--2---:R-:W-:-:S04]  /*2a40*/  IMAD.U32 R4, RZ, RZ, UR4 ;  /* 0x00000004ff047e24 */ /* 0x004fc8000f8e00ff */
[----:B------:R-:W-:-:S05]  /*2a50*/  IMAD.IADD R3, R28, 0x1, R3 ;  /* 0x000000011c037824 */ /* 0x000fca00078e0203 */
[----:B------:R-:W-:-:S05]  /*2a60*/  I2FP.F32.U32 R0, R3 ;  /* 0x0000000300007245 */ /* 0x000fca0000201000 */
[----:B------:R-:W-:Y:S01]  /*2a70*/  FFMA R0, R0, R5, 1.1641532182693481445e-10 ;  /* 0x2f00000000007423 */ /* 0x000fe20000000005 */
[----:B------:R-:W-:-:S03]  /*2a80*/  IMAD.U32 R5, RZ, RZ, UR5 ;  /* 0x00000005ff057e24 */ /* 0x000fc6000f8e00ff */
[----:B------:R-:W2:Y:S02]  /*2a90*/  F2F.F64.F32 R8, R0 ;  /* 0x0000000000087310 */ /* 0x000ea40000201800 */
[----:B-12---:R0:W-:Y:S02]  /*2aa0*/  STL.64 [R1+0x30], R8 ;  /* 0x0000300801007387 */ /* 0x0061e40000100a00 */
[----:B------:R-:W-:-:S07]  /*2ab0*/  LEPC R20, `(.L_x_14) ;  /* 0x000000001014794e */ /* 0x000fce0000000000 */
[----:B0-----:R-:W-:Y:S05]  /*2ac0*/  CALL.ABS.NOINC R10 ;  /* 0x000000000a007343 */ /* 0x001fea0003c00000 */
.L_x_14:
[----:B------:R-:W-:Y:S01]  /*2ad0*/  SHF.R.U32.HI R3, RZ, 0x2, R30 ;  /* 0x00000002ff037819 */ /* 0x000fe2000001161e */
[----:B------:R-:W-:Y:S01]  /*2ae0*/  IMAD.SHL.U32 R0, R28, 0x10, RZ ;  /* 0x000000101c007824 */ /* 0x000fe200078e00ff */
[----:B------:R0:W1:Y:S01]  /*2af0*/  LDC.64 R8, c[0x4][R24] ;  /* 0x0100000018087b82 */ /* 0x0000620000000a00 */
[----:B------:R-:W-:Y:S01]  /*2b00*/  VIADD R5, R29, 0xb0f8a ;  /* 0x000b0f8a1d057836 */ /* 0x000fe20000000000 */
[----:B------:R-:W-:Y:S01]  /*2b10*/  LOP3.LUT R3, R3, R30, RZ, 0x3c, !PT ;  /* 0x0000001e03037212 */ /* 0x000fe200078e3cff */
[----:B------:R-:W2:Y:S01]  /*2b20*/  LDCU.64 UR4, c[0x4][0x188] ;  /* 0x01003100ff0477ac */ /* 0x000ea20008000a00 */
[----:B------:R-:W-:Y:S02]  /*2b30*/  IMAD.U32 R6, RZ, RZ, UR39 ;  /* 0x00000027ff067e24 */ /* 0x000fe4000f8e00ff */
[----:B------:R-:W-:Y:S02]  /*2b40*/  IMAD.U32 R7, RZ, RZ, UR40 ;  /* 0x00000028ff077e24 */ /* 0x000fe4000f8e00ff */
[----:B------:R-:W-:-:S05]  /*2b50*/  IMAD.SHL.U32 R4, R3, 0x2, RZ ;  /* 0x0000000203047824 */ /* 0x000fca00078e00ff */
[----:B------:R-:W-:-:S04]  /*2b60*/  LOP3.LUT R3, R3, R4, R0, 0x96, !PT ;  /* 0x0000000403037212 */ /* 0x000fc800078e9600 */
[----:B------:R-:W-:Y:S01]  /*2b70*/  LOP3.LUT R30, R3, R28, RZ, 0x3c, !PT ;  /* 0x0000001c031e7212 */ /* 0x000fe200078e3cff */
[----:B------:R-:W-:Y:S02]  /*2b80*/  IMAD.MOV.U32 R3, RZ, RZ, 0x2f800000 ;  /* 0x2f800000ff037424 */ /* 0x000fe400078e00ff */
[----:B--2---:R-:W-:Y:S02]  /*2b90*/  IMAD.U32 R4, RZ, RZ, UR4 ;  /* 0x00000004ff047e24 */ /* 0x004fe4000f8e00ff */
[----:B------:R-:W-:-:S05]  /*2ba0*/  IMAD.IADD R5, R30, 0x1, R5 ;  /* 0x000000011e057824 */ /* 0x000fca00078e0205 */
[----:B------:R-:W-:Y:S01]  /*2bb0*/  I2FP.F32.U32 R0, R5 ;  /* 0x0000000500007245 */ /* 0x000fe20000201000 */
[----:B------:R-:W-:-:S04]  /*2bc0*/  IMAD.U32 R5, RZ, RZ, UR5 ;  /* 0x00000005ff057e24 */ /* 0x000fc8000f8e00ff */
[----:B------:R-:W-:-:S04]  /*2bd0*/  FFMA R0, R0, R3, 1.1641532182693481445e-10 ;  /* 0x2f00000000007423 */ /* 0x000fc80000000003 */
[----:B------:R-:W2:Y:S02]  /*2be0*/  F2F.F64.F32 R10, R0 ;  /* 0x00000000000a7310 */ /* 0x000ea40000201800 */
[----:B-12---:R0:W-:Y:S02]  /*2bf0*/  STL.64 [R1+0x30], R10 ;  /* 0x0000300a01007387 */ /* 0x0061e40000100a00 */
[----:B------:R-:W-:-:S07]  /*2c00*/  LEPC R20, `(.L_x_15) ;  /* 0x000000001014794e */ /* 0x000fce0000000000 */
[----:B0-----:R-:W-:Y:S05]  /*2c10*/  CALL.ABS.NOINC R8 ;  /* 0x0000000008007343 */ /* 0x001fea0003c00000 */
.L_x_15:
[----:B------:R-:W-:Y:S01]  /*2c20*/  SHF.R.U32.HI R0, RZ, 0x2, R31 ;  /* 0x00000002ff007819 */ /* 0x000fe2000001161f */
[----:B------:R-:W-:Y:S01]  /*2c30*/  IMAD.SHL.U32 R3, R30, 0x10, RZ ;  /* 0x000000101e037824 */ /* 0x000fe200078e00ff */
[----:B------:R0:W1:Y:S01]  /*2c40*/  LDC.64 R8, c[0x4][R24] ;  /* 0x0100000018087b82 */ /* 0x0000620000000a00 */
[----:B------:R-:W2:Y:S01]  /*2c50*/  LDCU.64 UR4, c[0x4][0x188] ;  /* 0x01003100ff0477ac */ /* 0x000ea20008000a00 */
[----:B------:R-:W-:Y:S01]  /*2c60*/  LOP3.LUT R0, R0, R31, RZ, 0x3c, !PT ;  /* 0x0000001f00007212 */ /* 0x000fe200078e3cff */
[----:B------:R-:W-:Y:S02]  /*2c70*/  IMAD.U32 R6, RZ, RZ, UR39 ;  /* 0x00000027ff067e24 */ /* 0x000fe4000f8e00ff */
[----:B------:R-:W-:Y:S02]  /*2c80*/  IMAD.U32 R7, RZ, RZ, UR40 ;  /* 0x00000028ff077e24 */ /* 0x000fe4000f8e00ff */
[----:B------:R-:W-:-:S05]  /*2c90*/  IMAD.SHL.U32 R4, R0, 0x2, RZ ;  /* 0x0000000200047824 */ /* 0x000fca00078e00ff */
[----:B------:R-:W-:Y:S01]  /*2ca0*/  LOP3.LUT R3, R0, R4, R3, 0x96, !PT ;  /* 0x0000000400037212 */ /* 0x000fe200078e9603 */
[----:B------:R-:W-:-:S03]  /*2cb0*/  VIADD R0, R29, 0x10974f ;  /* 0x0010974f1d007836 */ /* 0x000fc60000000000 */
[----:B------:R-:W-:Y:S01]  /*2cc0*/  LOP3.LUT R25, R3, R30, RZ, 0x3c, !PT ;  /* 0x0000001e03197212 */ /* 0x000fe200078e3cff */
[----:B------:R-:W-:Y:S02]  /*2cd0*/  IMAD.MOV.U32 R3, RZ, RZ, 0x2f800000 ;  /* 0x2f800000ff037424 */ /* 0x000fe400078e00ff */
[----:B--2---:R-:W-:Y:S02]  /*2ce0*/  IMAD.U32 R4, RZ, RZ, UR4 ;  /* 0x00000004ff047e24 */ /* 0x004fe4000f8e00ff */
[----:B------:R-:W-:Y:S02]  /*2cf0*/  IMAD.IADD R0, R25, 0x1, R0 ;  /* 0x0000000119007824 */ /* 0x000fe400078e0200 */
[----:B------:R-:W-:-:S03]  /*2d00*/  IMAD.U32 R5, RZ, RZ, UR5 ;  /* 0x00000005ff057e24 */ /* 0x000fc6000f8e00ff */
[----:B------:R-:W-:-:S05]  /*2d10*/  I2FP.F32.U32 R0, R0 ;  /* 0x0000000000007245 */ /* 0x000fca0000201000 */
[----:B------:R-:W-:-:S04]  /*2d20*/  FFMA R0, R0, R3, 1.1641532182693481445e-10 ;  /* 0x2f00000000007423 */ /* 0x000fc80000000003 */
[----:B------:R-:W2:Y:S02]  /*2d30*/  F2F.F64.F32 R10, R0 ;  /* 0x00000000000a7310 */ /* 0x000ea40000201800 */
[----:B-12---:R0:W-:Y:S02]  /*2d40*/  STL.64 [R1+0x30], R10 ;  /* 0x0000300a01007387 */ /* 0x0061e40000100a00 */
[----:B------:R-:W-:-:S07]  /*2d50*/  LEPC R20, `(.L_x_16) ;  /* 0x000000001014794e */ /* 0x000fce0000000000 */
[----:B0-----:R-:W-:Y:S05]  /*2d60*/  CALL.ABS.NOINC R8 ;  /* 0x0000000008007343 */ /* 0x001fea0003c00000 */
.L_x_16:
        /* <DEDUP_REMOVED lines=9> */
[----:B------:R-:W-:Y:S01]  /*2e00*/  LOP3.LUT R0, R3, R4, R0, 0x96, !PT ;  /* 0x0000000403007212 */ /* 0x000fe200078e9600 */
[----:B------:R-:W-:-:S03]  /*2e10*/  IMAD.MOV.U32 R3, RZ, RZ, 0x2f800000 ;  /* 0x2f800000ff037424 */ /* 0x000fc600078e00ff */
[----:B------:R-:W-:Y:S01]  /*2e20*/  LOP3.LUT R26, R0, R25, RZ, 0x3c, !PT ;  /* 0x00000019001a7212 */ /* 0x000fe200078e3cff */
[----:B--2---:R-:W-:-:S04]  /*2e30*/  IMAD.U32 R4, RZ, RZ, UR4 ;  /* 0x00000004ff047e24 */ /* 0x004fc8000f8e00ff */
        /* <DEDUP_REMOVED lines=8> */
.L_x_17:
[----:B------:R0:W1:Y:S01]  /*2ec0*/  LDC.64 R8, c[0x4][R24] ;  /* 0x0100000018087b82 */ /* 0x0000620000000a00 */
[----:B------:R-:W2:Y:S01]  /*2ed0*/  LDCU.64 UR4, c[0x4][0x190] ;  /* 0x01003200ff0477ac */ /* 0x000ea20008000a00 */
[----:B------:R-:W-:Y:S01]  /*2ee0*/  CS2R R6, SRZ ;  /* 0x0000000000067805 */ /* 0x000fe2000001ff00 */
[----:B--2---:R-:W-:Y:S02]  /*2ef0*/  IMAD.U32 R4, RZ, RZ, UR4 ;  /* 0x00000004ff047e24 */ /* 0x004fe4000f8e00ff */
[----:B0-----:R-:W-:-:S07]  /*2f00*/  IMAD.U32 R5, RZ, RZ, UR5 ;  /* 0x00000005ff057e24 */ /* 0x001fce000f8e00ff */
[----:B------:R-:W-:-:S07]  /*2f10*/  LEPC R20, `(.L_x_18) ;  /* 0x000000001014794e */ /* 0x000fce0000000000 */
[----:B-1----:R-:W-:Y:S05]  /*2f20*/  CALL.ABS.NOINC R8 ;  /* 0x0000000008007343 */ /* 0x002fea0003c00000 */
.L_x_18:
        /* <DEDUP_REMOVED lines=21> */
.L_x_19:
        /* <DEDUP_REMOVED lines=21> */
.L_x_20:
        /* <DEDUP_REMOVED lines=21> */
.L_x_21:
[----:B------:R-:W-:Y:S01]  /*3320*/  SHF.R.U32.HI R0, RZ, 0x2, R25 ;  /* 0x00000002ff007819 */ /* 0x000fe20000011619 */
[----:B------:R-:W-:Y:S01]  /*3330*/  IMAD.SHL.U32 R3, R31, 0x10, RZ ;  /* 0x000000101f037824 */ /* 0x000fe200078e00ff */
[----:B------:R0:W1:Y:S01]  /*3340*/  LDC.64 R8, c[0x4][R24] ;  /* 0x0100000018087b82 */ /* 0x0000620000000a00 */
[----:B------:R-:W2:Y:S01]  /*3350*/  LDCU.64 UR4, c[0x4][0x188] ;  /* 0x01003100ff0477ac */ /* 0x000ea20008000a00 */
[----:B------:R-:W-:Y:S01]  /*3360*/  LOP3.LUT R0, R0, R25, RZ, 0x3c, !PT ;  /* 0x0000001900007212 */ /* 0x000fe200078e3cff */
[----:B------:R-:W-:Y:S02]  /*3370*/  VIADD R25, R29, 0x2c3e28 ;  /* 0x002c3e281d197836 */ /* 0x000fe40000000000 */
[----:B------:R-:W-:Y:S02]  /*3380*/  IMAD.U32 R6, RZ, RZ, UR39 ;  /* 0x00000027ff067e24 */ /* 0x000fe4000f8e00ff */
[----:B------:R-:W-:Y:S02]  /*3390*/  IMAD.SHL.U32 R4, R0, 0x2, RZ ;  /* 0x0000000200047824 */ /* 0x000fe400078e00ff */
[----:B------:R-:W-:-:S03]  /*33a0*/  IMAD.U32 R7, RZ, RZ, UR40 ;  /* 0x00000028ff077e24 */ /* 0x000fc6000f8e00ff */
        /* <DEDUP_REMOVED lines=12> */
.L_x_22:
[----:B------:R0:W1:Y:S01]  /*3470*/  LDC.64 R8, c[0x4][R24] ;  /* 0x0100000018087b82 */ /* 0x0000620000000a00 */
[----:B------:R-:W2:Y:S01]  /*3480*/  LDCU.64 UR4, c[0x4][0x190] ;  /* 0x01003200ff0477ac */ /* 0x000ea20008000a00 */
[----:B------:R-:W-:Y:S01]  /*3490*/  CS2R R6, SRZ ;  /* 0x0000000000067805 */ /* 0x000fe2000001ff00 */
[----:B--2---:R-:W-:Y:S02]  /*34a0*/  IMAD.U32 R4, RZ, RZ, UR4 ;  /* 0x00000004ff047e24 */ /* 0x004fe4000f8e00ff */
[----:B0-----:R-:W-:-:S07]  /*34b0*/  IMAD.U32 R5, RZ, RZ, UR5 ;  /* 0x00000005ff057e24 */ /* 0x001fce000f8e00ff */
[----:B------:R-:W-:-:S07]  /*34c0*/  LEPC R20, `(.L_x_23) ;  /* 0x000000001014794e */ /* 0x000fce0000000000 */
[----:B-1----:R-:W-:Y:S05]  /*34d0*/  CALL.ABS.NOINC R8 ;  /* 0x0000000008007343 */ /* 0x002fea0003c00000 */
.L_x_23:
        /* <DEDUP_REMOVED lines=16> */
[----:B------:R-:W-:-:S06]  /*35e0*/  FFMA R10, R0, R3, 1.1641532182693481445e-10 ;  /* 0x2f000000000a7423 */ /* 0x000fcc0000000003 */
[----:B------:R-:W2:Y:S02]  /*35f0*/  F2F.F64.F32 R10, R10 ;  /* 0x0000000a000a7310 */ /* 0x000ea40000201800 */
[----:B-12---:R0:W-:Y:S02]  /*3600*/  STL.64 [R1+0x30], R10 ;  /* 0x0000300a01007387 */ /* 0x0061e40000100a00 */
[----:B------:R-:W-:-:S07]  /*3610*/  LEPC R20, `(.L_x_24) ;  /* 0x000000001014794e */ /* 0x000fce0000000000 */
[----:B0-----:R-:W-:Y:S05]  /*3620*/  CALL.ABS.NOINC R8 ;  /* 0x0000000008007343 */ /* 0x001fea0003c00000 */
.L_x_24:
        /* <DEDUP_REMOVED lines=21> */
.L_x_25:
[----:B------:R-:W0:Y:S01]  /*3780*/  LDC R5, c[0x0][0x398] ;  /* 0x0000e600ff057b82 */ /* 0x000e220000000800 */
[----:B------:R-:W-:Y:S01]  /*3790*/  SHF.R.U32.HI R3, RZ, 0x2, R28 ;  /* 0x00000002ff037819 */ /* 0x000fe2000001161c */
[----:B------:R-:W-:Y:S01]  /*37a0*/  IMAD.SHL.U32 R0, R34, 0x10, RZ ;  /* 0x0000001022007824 */ /* 0x000fe200078e00ff */
[----:B------:R-:W-:Y:S01]  /*37b0*/  MOV R24, 0x0 ;  /* 0x0000000000187802 */ /* 0x000fe20000000f00 */
[----:B------:R-:W1:Y:S01]  /*37c0*/  LDCU.64 UR4, c[0x4][0x188] ;  /* 0x01003100ff0477ac */ /* 0x000e620008000a00 */
[----:B------:R-:W-:Y:S01]  /*37d0*/  LOP3.LUT R3, R3, R28, RZ, 0x3c, !PT ;  /* 0x0000001c03037212 */ /* 0x000fe200078e3cff */
[----:B------:R-:W-:Y:S02]  /*37e0*/  IMAD.U32 R6, RZ, RZ, UR39 ;  /* 0x00000027ff067e24 */ /* 0x000fe4000f8e00ff */
[----:B------:R2:W3:Y:S01]  /*37f0*/  LDC.64 R8, c[0x4][R24] ;  /* 0x0100000018087b82 */ /* 0x0004e20000000a00 */
[----:B------:R-:W-:Y:S02]  /*3800*/  IMAD.U32 R7, RZ, RZ, UR40 ;  /* 0x00000028ff077e24 */ /* 0x000fe4000f8e00ff */
[----:B------:R-:W-:-:S05]  /*3810*/  IMAD.SHL.U32 R4, R3, 0x2, RZ ;  /* 0x0000000203047824 */ /* 0x000fca00078e00ff */
[----:B------:R-:W-:-:S04]  /*3820*/  LOP3.LUT R3, R3, R4, R0, 0x96, !PT ;  /* 0x0000000403037212 */ /* 0x000fc800078e9600 */
[----:B------:R-:W-:Y:S01]  /*3830*/  LOP3.LUT R30, R3, R34, RZ, 0x3c, !PT ;  /* 0x00000022031e7212 */ /* 0x000fe200078e3cff */
[----:B------:R-:W-:Y:S02]  /*3840*/  IMAD.MOV.U32 R3, RZ, RZ, 0x2f800000 ;  /* 0x2f800000ff037424 */ /* 0x000fe400078e00ff */
[----:B-1----:R-:W-:Y:S02]  /*3850*/  IMAD.U32 R4, RZ, RZ, UR4 ;  /* 0x00000004ff047e24 */ /* 0x002fe4000f8e00ff */
[----:B0-----:R-:W-:Y:S02]  /*3860*/  IMAD R28, R5, 0x587c5, R22 ;  /* 0x000587c5051c7824 */ /* 0x001fe400078e0216 */
[----:B------:R-:W-:Y:S02]  /*3870*/  IMAD.U32 R5, RZ, RZ, UR5 ;  /* 0x00000005ff057e24 */ /* 0x000fe4000f8e00ff */
[----:B------:R-:W-:-:S04]  /*3880*/  VIADD R29, R28, 0x3cd577 ;  /* 0x003cd5771c1d7836 */ /* 0x000fc80000000000 */
[----:B------:R-:W-:-:S05]  /*3890*/  IMAD.IADD R0, R30, 0x1, R29 ;  /* 0x000000011e007824 */ /* 0x000fca00078e021d */
[----:B------:R-:W-:-:S05]  /*38a0*/  I2FP.F32.U32 R0, R0 ;  /* 0x0000000000007245 */ /* 0x000fca0000201000 */
[----:B------:R-:W-:-:S06]  /*38b0*/  FFMA R10, R0, R3, 1.1641532182693481445e-10 ;  /* 0x2f000000000a7423 */ /* 0x000fcc0000000003 */
[----:B------:R-:W0:Y:S02]  /*38c0*/  F2F.F64.F32 R10, R10 ;  /* 0x0000000a000a7310 */ /* 0x000e240000201800 */
[----:B0--3--:R2:W-:Y:S02]  /*38d0*/  STL.64 [R1+0x30], R10 ;  /* 0x0000300a01007387 */ /* 0x0095e40000100a00 */
[----:B------:R-:W-:-:S07]  /*38e0*/  LEPC R20, `(.L_x_26) ;  /* 0x000000001014794e */ /* 0x000fce0000000000 */
[----:B--2---:R-:W-:Y:S05]  /*38f0*/  CALL.ABS.NOINC R8 ;  /* 0x0000000008007343 */ /* 0x004fea0003c00000 */
.L_x_26:
        /* <DEDUP_REMOVED lines=9> */
[----:B------:R-:W-:-:S04]  /*3990*/  LOP3.LUT R3, R0, R4, R3, 0x96, !PT ;  /* 0x0000000400037212 */ /* 0x000fc800078e9603 */
[----:B------:R-:W-:Y:S01]  /*39a0*/  LOP3.LUT R40, R3, R30, RZ, 0x3c, !PT ;  /* 0x0000001e03287212 */ /* 0x000fe200078e3cff */
[----:B------:R-:W-:Y:S02]  /*39b0*/  IMAD.MOV.U32 R3, RZ, RZ, 0x2f800000 ;  /* 0x2f800000ff037424 */ /* 0x000fe400078e00ff */
[----:B--2---:R-:W-:Y:S02]  /*39c0*/  IMAD.U32 R4, RZ, RZ, UR4 ;  /* 0x00000004ff047e24 */ /* 0x004fe4000f8e00ff */
        /* <DEDUP_REMOVED lines=8> */
.L_x_27:
[----:B------:R0:W1:Y:S01]  /*3a50*/  LDC.64 R8, c[0x4][R24] ;  /* 0x0100000018087b82 */ /* 0x0000620000000a00 */
[----:B------:R-:W2:Y:S01]  /*3a60*/  LDCU.64 UR4, c[0x4][0x190] ;  /* 0x01003200ff0477ac */ /* 0x000ea20008000a00 */
[----:B------:R-:W-:Y:S01]  /*3a70*/  CS2R R6, SRZ ;  /* 0x0000000000067805 */ /* 0x000fe2000001ff00 */
[----:B--2---:R-:W-:Y:S02]  /*3a80*/  IMAD.U32 R4, RZ, RZ, UR4 ;  /* 0x00000004ff047e24 */ /* 0x004fe4000f8e00ff */
[----:B0-----:R-:W-:-:S07]  /*3a90*/  IMAD.U32 R5, RZ, RZ, UR5 ;  /* 0x00000005ff057e24 */ /* 0x001fce000f8e00ff */
[----:B------:R-:W-:-:S07]  /*3aa0*/  LEPC R20, `(.L_x_28) ;  /* 0x000000001014794e */ /* 0x000fce0000000000 */
[----:B-1----:R-:W-:Y:S05]  /*3ab0*/  CALL.ABS.NOINC R8 ;  /* 0x0000000008007343 */ /* 0x002fea0003c00000 */
.L_x_28:
        /* <DEDUP_REMOVED lines=21> */
.L_x_29:
        /* <DEDUP_REMOVED lines=21> */
.L_x_30:
        /* <DEDUP_REMOVED lines=21> */
.L_x_31:
        /* <DEDUP_REMOVED lines=21> */
.L_x_32:
[----:B------:R0:W1:Y:S01]  /*4000*/  LDC.64 R8, c[0x4][R24] ;  /* 0x0100000018087b82 */ /* 0x0000620000000a00 */
[----:B------:R-:W2:Y:S01]  /*4010*/  LDCU.64 UR4, c[0x4][0x190] ;  /* 0x01003200ff0477ac */ /* 0x000ea20008000a00 */
[----:B------:R-:W-:Y:S01]  /*4020*/  CS2R R6, SRZ ;  /* 0x0000000000067805 */ /* 0x000fe2000001ff00 */
[----:B--2---:R-:W-:Y:S02]  /*4030*/  IMAD.U32 R4, RZ, RZ, UR4 ;  /* 0x00000004ff047e24 */ /* 0x004fe4000f8e00ff */
[----:B0-----:R-:W-:-:S07]  /*4040*/  IMAD.U32 R5, RZ, RZ, UR5 ;  /* 0x00000005ff057e24 */ /* 0x001fce000f8e00ff */
[----:B------:R-:W-:-:S07]  /*4050*/  LEPC R20, `(.L_x_33) ;  /* 0x000000001014794e */ /* 0x000fce0000000000 */
[----:B-1----:R-:W-:Y:S05]  /*4060*/  CALL.ABS.NOINC R8 ;  /* 0x0000000008007343 */ /* 0x002fea0003c00000 */
.L_x_33:
[----:B------:R0:W-:Y:S01]  /*4070*/  STL.64 [R1], R22 ;  /* 0x0000001601007387 */ /* 0x0001e20000100a00 */
[----:B------:R-:W-:Y:S01]  /*4080*/  VIADD R10, R2, 0x100 ;  /* 0x00000100020a7836 */ /* 0x000fe20000000000 */
[----:B------:R-:W-:Y:S02]  /*4090*/  BSSY.RECONVERGENT B1, `(.L_x_34) ;  /* 0x0000266000017945 */ /* 0x000fe40003800200 */
[----:B------:R0:W-:Y:S02]  /*40a0*/  STL.64 [R1+0x8], R18 ;  /* 0x0000081201007387 */ /* 0x0001e40000100a00 */
[----:B------:R-:W-:Y:S02]  /*40b0*/  ISETP.NE.AND P0, PT, R10, RZ, PT ;  /* 0x000000ff0a00720c */ /* 0x000fe40003f05270 */
[----:B------:R0:W-:Y:S11]  /*40c0*/  STL.64 [R1+0x10], R16 ;  /* 0x0000101001007387 */ /* 0x0001f60000100a00 */
[----:B------:R-:W-:Y:S05]  /*40d0*/  @!P0 BRA `(.L_x_35) ;  /* 0x0000002400848947 */ /* 0x000fea0003800000 */
[----:B------:R-:W-:Y:S01]  /*40e0*/  IMAD.MOV.U32 R8, RZ, RZ, R10 ;  /* 0x000000ffff087224 */ /* 0x000fe200078e000a */
[----:B------:R-:W-:-:S07]  /*40f0*/  CS2R R6, SRZ ;  /* 0x0000000000067805 */ /* 0x000fce000001ff00 */
.L_x_50:
[----:B------:R-:W-:Y:S01]  /*4100*/  LOP3.LUT R0, R8, 0x3, RZ, 0xc0, !PT ;  /* 0x0000000308007812 */ /* 0x000fe200078ec0ff */
[----:B------:R-:W-:Y:S03]  /*4110*/  BSSY.RECONVERGENT B0, `(.L_x_36) ;  /* 0x0000257000007945 */ /* 0x000fe60003800200 */
[----:B------:R-:W-:-:S04]  /*4120*/  ISETP.NE.U32.AND P0, PT, R0, RZ, PT ;  /* 0x000000ff0000720c */ /* 0x000fc80003f05070 */
[----:B------:R-:W-:-:S13]  /*4130*/  ISETP.NE.AND.EX P0, PT, RZ, RZ, PT, P0 ;  /* 0x000000ffff00720c */ /* 0x000fda0003f05300 */
[----:B-1----:R-:W-:Y:S05]  /*4140*/  @!P0 BRA `(.L_x_37) ;  /* 0x00000024004c8947 */ /* 0x002fea0003800000 */
[----:B------:R-:W1:Y:S01]  /*4150*/  LDC.64 R4, c[0x4][0x8] ;  /* 0x01000200ff047b82 */ /* 0x000e620000000a00 */
[----:B------:R-:W-:Y:S01]  /*4160*/  UMOV UR4, URZ ;  /* 0x000000ff00047c82 */ /* 0x000fe20008000000 */
[----:B------:R-:W-:Y:S01]  /*4170*/  UMOV UR5, URZ ;  /* 0x000000ff00057c82 */ /* 0x000fe20008000000 */
[----:B------:R-:W-:Y:S01]  /*4180*/  BSSY.RECONVERGENT B2, `(.L_x_38) ;  /* 0x00000be000027945 */ /* 0x000fe20003800200 */
[----:B------:R-:W-:Y:S02]  /*4190*/  IMAD.MOV.U32 R14, RZ, RZ, RZ ;  /* 0x000000ffff0e7224 */ /* 0x000fe400078e00ff */
[----:B0-----:R-:W-:Y:S02]  /*41a0*/  IMAD.U32 R17, RZ, RZ, UR4 ;  /* 0x00000004ff117e24 */ /* 0x001fe4000f8e00ff */
[----:B------:R-:W-:Y:S02]  /*41b0*/  IMAD.U32 R16, RZ, RZ, UR5 ;  /* 0x00000005ff107e24 */ /* 0x000fe4000f8e00ff */
[----:B------:R-:W-:-:S02]  /*41c0*/  IMAD.U32 R19, RZ, RZ, UR4 ;  /* 0x00000004ff137e24 */ /* 0x000fc4000f8e00ff */
[----:B------:R-:W-:Y:S02]  /*41d0*/  IMAD.U32 R18, RZ, RZ, UR5 ;  /* 0x00000005ff127e24 */ /* 0x000fe4000f8e00ff */
[----:B------:R-:W-:Y:S02]  /*41e0*/  IMAD.U32 R23, RZ, RZ, UR4 ;  /* 0x00000004ff177e24 */ /* 0x000fe4000f8e00ff */
[----:B-1----:R-:W-:-:S07]  /*41f0*/  IMAD.WIDE.U32 R4, R6, 0xc80, R4 ;  /* 0x00000c8006047825 */ /* 0x002fce00078e0004 */
.L_x_41:
[----:B------:R-:W-:-:S06]  /*4200*/  LEA R0, R14, UR38, 0x2 ;  /* 0x000000260e007c11 */ /* 0x000fcc000f8e10ff */
[----:B------:R-:W5:Y:S01]  /*4210*/  LDL R0, [R0+0x4] ;  /* 0x0000040000007983 */ /* 0x000f620000100800 */
[----:B------:R-:W-:Y:S01]  /*4220*/  BSSY.RECONVERGENT B3, `(.L_x_39) ;  /* 0x00000b0000037945 */ /* 0x000fe20003800200 */
[----:B------:R-:W-:Y:S02]  /*4230*/  IMAD.SHL.U32 R9, R14, 0x20, RZ ;  /* 0x000000200e097824 */ /* 0x000fe400078e00ff */
[----:B------:R-:W-:-:S07]  /*4240*/  IMAD.MOV.U32 R11, RZ, RZ, RZ ;  /* 0x000000ffff0b7224 */ /* 0x000fce00078e00ff */
.L_x_40:
[----:B-----5:R-:W-:Y:S01]  /*4250*/  SHF.R.U32.HI R15, RZ, R11, R0 ;  /* 0x0000000bff0f7219 */ /* 0x020fe20000011600 */
[----:B------:R-:W-:-:S03]  /*4260*/  IMAD.IADD R2, R9, 0x1, R11 ;  /* 0x0000000109027824 */ /* 0x000fc600078e020b */
        /* <DEDUP_REMOVED lines=8> */
[----:B------:R-:W4:Y:S04]  /*42f0*/  @P2 LDG.E R24, desc[UR36][R2.64+0x38] ;  /* 0x0000382402182981 */ /* 0x000f28000c1e1900 */
[----:B------:R-:W4:Y:S04]  /*4300*/  @!P0 LDG.E R13, desc[UR36][R2.64+0x4] ;  /* 0x00000424020d8981 */ /* 0x000f28000c1e1900 */
[----:B------:R-:W4:Y:S01]  /*4310*/  @P1 LDG.E R21, desc[UR36][R2.64+0x20] ;  /* 0x0000202402151981 */ /* 0x000f22000c1e1900 */
[----:B--2---:R-:W-:-:S03]  /*4320*/  @!P0 LOP3.LUT R17, R17, R20, RZ, 0x3c, !PT ;  /* 0x0000001411118212 */ /* 0x004fc600078e3cff */
[----:B------:R-:W2:Y:S01]  /*4330*/  @P3 LDG.E R20, desc[UR36][R2.64+0x4c] ;  /* 0x00004c2402143981 */ /* 0x000ea2000c1e1900 */
[----:B---3--:R-:W-:-:S03]  /*4340*/  @!P0 LOP3.LUT R23, R23, R12, RZ, 0x3c, !PT ;  /* 0x0000000c17178212 */ /* 0x008fc600078e3cff */
[----:B------:R-:W3:Y:S01]  /*4350*/  @!P0 LDG.E R12, desc[UR36][R2.64+0x8] ;  /* 0x00000824020c8981 */ /* 0x000ee2000c1e1900 */
[----:B----4-:R-:W-:-:S03]  /*4360*/  @P1 LOP3.LUT R17, R17, R22, RZ, 0x3c, !PT ;  /* 0x0000001611111212 */ /* 0x010fc600078e3cff */
[----:B------:R-:W4:Y:S01]  /*4370*/  @P4 LDG.E R22, desc[UR36][R2.64+0x60] ;  /* 0x0000602402164981 */ /* 0x000f22000c1e1900 */
[----:B------:R-:W-:Y:S02]  /*4380*/  @P2 LOP3.LUT R17, R17, R24, RZ, 0x3c, !PT ;  /* 0x0000001811112212 */ /* 0x000fe400078e3cff */
[----:B------:R-:W-:Y:S02]  /*4390*/  @!P0 LOP3.LUT R18, R18, R13, RZ, 0x3c, !PT ;  /* 0x0000000d12128212 */ /* 0x000fe400078e3cff */
[----:B------:R-:W4:Y:S01]  /*43a0*/  @!P0 LDG.E R13, desc[UR36][R2.64+0xc] ;  /* 0x00000c24020d8981 */ /* 0x000f22000c1e1900 */
[----:B--2---:R-:W-:-:S03]  /*43b0*/  @P3 LOP3.LUT R17, R17, R20, RZ, 0x3c, !PT ;  /* 0x0000001411113212 */ /* 0x004fc600078e3cff */
[----:B------:R-:W2:Y:S01]  /*43c0*/  @P5 LDG.E R20, desc[UR36][R2.64+0x74] ;  /* 0x0000742402145981 */ /* 0x000ea2000c1e1900 */
[----:B---3--:R-:W-:-:S03]  /*43d0*/  @!P0 LOP3.LUT R19, R19, R12, RZ, 0x3c, !PT ;  /* 0x0000000c13138212 */ /* 0x008fc600078e3cff */
[----:B------:R-:W3:Y:S01]  /*43e0*/  @P1 LDG.E R12, desc[UR36][R2.64+0x14] ;  /* 0x00001424020c1981 */ /* 0x000ee2000c1e1900 */
[----:B----4-:R-:W-:-:S03]  /*43f0*/  @P4 LOP3.LUT R17, R17, R22, RZ, 0x3c, !PT ;  /* 0x0000001611114212 */ /* 0x010fc600078e3cff */
[----:B------:R-:W4:Y:S01]  /*4400*/  @P6 LDG.E R22, desc[UR36][R2.64+0x88] ;  /* 0x0000882402166981 */ /* 0x000f22000c1e1900 */
[----:B------:R-:W-:-:S03]  /*4410*/  @!P0 LOP3.LUT R16, R16, R13, RZ, 0x3c, !PT ;  /* 0x0000000d10108212 */ /* 0x000fc600078e3cff */
        /* <DEDUP_REMOVED lines=37> */
[----:B------:R-:W-:Y:S02]  /*4670*/  LOP3.LUT P0, RZ, R15, 0x80, RZ, 0xc0, !PT ;  /* 0x000000800fff7812 */ /* 0x000fe4000780c0ff */
[----:B------:R-:W-:Y:S02]  /*4680*/  @P5 LOP3.LUT R16, R16, R21, RZ, 0x3c, !PT ;  /* 0x0000001510105212 */ /* 0x000fe400078e3cff */
[----:B------:R-:W3:Y:S01]  /*4690*/  @P6 LDG.E R21, desc[UR36][R2.64+0x84] ;  /* 0x0000842402156981 */ /* 0x000ee2000c1e1900 */
[----:B----4-:R-:W-:-:S03]  /*46a0*/  @P5 LOP3.LUT R18, R18, R13, RZ, 0x3c, !PT ;  /* 0x0000000d12125212 */ /* 0x010fc600078e3cff */
[----:B------:R-:W4:Y:S01]  /*46b0*/  @P6 LDG.E R13, desc[UR36][R2.64+0x7c] ;  /* 0x00007c24020d6981 */ /* 0x000f22000c1e1900 */
[----:B--2---:R-:W-:-:S04]  /*46c0*/  @P6 LOP3.LUT R23, R23, R20, RZ, 0x3c, !PT ;  /* 0x0000001417176212 */ /* 0x004fc800078e3cff */
        /* <DEDUP_REMOVED lines=11> */
[----:B------:R-:W-:Y:S02]  /*4780*/  @P6 LOP3.LUT R17, R17, R22, RZ, 0x3c, !PT ;  /* 0x0000001611116212 */ /* 0x000fe400078e3cff */
[----:B------:R-:W-:Y:S02]  /*4790*/  @P0 LOP3.LUT R16, R16, R21, RZ, 0x3c, !PT ;  /* 0x0000001510100212 */ /* 0x000fe400078e3cff */
[----:B----4-:R-:W-:Y:S02]  /*47a0*/  @P0 LOP3.LUT R18, R18, R13, RZ, 0x3c, !PT ;  /* 0x0000000d12120212 */ /* 0x010fe400078e3cff */
[----:B--2---:R-:W-:Y:S02]  /*47b0*/  @P0 LOP3.LUT R17, R17, R20, RZ, 0x3c, !PT ;  /* 0x0000001411110212 */ /* 0x004fe400078e3cff */
[----:B---3--:R-:W-:Y:S02]  /*47c0*/  @P0 LOP3.LUT R19, R19, R12, RZ, 0x3c, !PT ;  /* 0x0000000c13130212 */ /* 0x008fe400078e3cff */
[----:B------:R-:W-:-:S13]  /*47d0*/  R2P PR, R15.B1, 0x7f ;  /* 0x0000007f0f007804 */ /* 0x000fda0000001000 */
[----:B------:R-:W2:Y:S04]  /*47e0*/  @P0 LDG.E R12, desc[UR36][R2.64+0xb0] ;  /* 0x0000b024020c0981 */ /* 0x000ea8000c1e1900 */
[----:B------:R-:W3:Y:S04]  /*47f0*/  @P1 LDG.E R20, desc[UR36][R2.64+0xc4] ;  /* 0x0000c42402141981 */ /* 0x000ee8000c1e1900 */
        /* <DEDUP_REMOVED lines=10> */
[----:B--2---:R-:W-:-:S03]  /*48a0*/  @P0 LOP3.LUT R23, R23, R12, RZ, 0x3c, !PT ;  /* 0x0000000c17170212 */ /* 0x004fc600078e3cff */
[----:B------:R-:W2:Y:S01]  /*48b0*/  @P0 LDG.E R12, desc[UR36][R2.64+0xa8] ;  /* 0x0000a824020c0981 */ /* 0x000ea2000c1e1900 */
[----:B---3--:R-:W-:-:S03]  /*48c0*/  @P3 LOP3.LUT R17, R17, R20, RZ, 0x3c, !PT ;  /* 0x0000001411113212 */ /* 0x008fc600078e3cff */
[----:B------:R-:W3:Y:S01]  /*48d0*/  @P6 LDG.E R20, desc[UR36][R2.64+0x128] ;  /* 0x0001282402146981 */ /* 0x000ee2000c1e1900 */
[----:B----4-:R-:W-:-:S04]  /*48e0*/  @P4 LOP3.LUT R17, R17, R22, RZ, 0x3c, !PT ;  /* 0x0000001611114212 */ /* 0x010fc800078e3cff */
[----:B------:R-:W-:Y:S02]  /*48f0*/  @P5 LOP3.LUT R17, R17, R24, RZ, 0x3c, !PT ;  /* 0x0000001811115212 */ /* 0x000fe400078e3cff */
[----:B------:R-:W-:Y:S02]  /*4900*/  @P0 LOP3.LUT R18, R18, R13, RZ, 0x3c, !PT ;  /* 0x0000000d12120212 */ /* 0x000fe400078e3cff */
[----:B------:R-:W-:Y:S01]  /*4910*/  @P0 LOP3.LUT R16, R16, R21, RZ, 0x3c, !PT ;  /* 0x0000001510100212 */ /* 0x000fe200078e3cff */
[----:B------:R-:W4:Y:S01]  /*4920*/  @P1 LDG.E R13, desc[UR36][R2.64+0xb8] ;  /* 0x0000b824020d1981 */ /* 0x000f22000c1e1900 */
[----:B--2---:R-:W-:Y:S02]  /*4930*/  @P0 LOP3.LUT R19, R19, R12, RZ, 0x3c, !PT ;  /* 0x0000000c13130212 */ /* 0x004fe400078e3cff */
[----:B------:R-:W-:Y:S01]  /*4940*/  LOP3.LUT P0, RZ, R15, 0x8000, RZ, 0xc0, !PT ;  /* 0x000080000fff7812 */ /* 0x000fe2000780c0ff */
[----:B------:R-:W2:Y:S01]  /*4950*/  @P1 LDG.E R12, desc[UR36][R2.64+0xb4] ;  /* 0x0000b424020c1981 */ /* 0x000ea2000c1e1900 */
[----:B---3--:R-:W-:-:S03]  /*4960*/  @P6 LOP3.LUT R17, R17, R20, RZ, 0x3c, !PT ;  /* 0x0000001411116212 */ /* 0x008fc600078e3cff */
[----:B------:R-:W3:Y:S04]  /*4970*/  @P1 LDG.E R20, desc[UR36][R2.64+0xbc] ;  /* 0x0000bc2402141981 */ /* 0x000ee8000c1e1900 */
[----:B------:R-:W3:Y:S01]  /*4980*/  @P1 LDG.E R15, desc[UR36][R2.64+0xc0] ;  /* 0x0000c024020f1981 */ /* 0x000ee2000c1e1900 */
[----:B----4-:R-:W-:-:S03]  /*4990*/  @P1 LOP3.LUT R18, R18, R13, RZ, 0x3c, !PT ;  /* 0x0000000d12121212 */ /* 0x010fc600078e3cff */
        /* <DEDUP_REMOVED lines=42> */
[----:B------:R-:W-:Y:S01]  /*4c40*/  VIADD R11, R11, 0x10 ;  /* 0x000000100b0b7836 */ /* 0x000fe20000000000 */
[----:B--2---:R-:W-:Y:S02]  /*4c50*/  @P6 LOP3.LUT R23, R23, R12, RZ, 0x3c, !PT ;  /* 0x0000000c17176212 */ /* 0x004fe400078e3cff */
[----:B------:R-:W2:Y:S01]  /*4c60*/  @P0 LDG.E R12, desc[UR36][R2.64+0x12c] ;  /* 0x00012c24020c0981 */ /* 0x000ea2000c1e1900 */
[----:B---3--:R-:W-:-:S03]  /*4c70*/  @P6 LOP3.LUT R19, R19, R20, RZ, 0x3c, !PT ;  /* 0x0000001413136212 */ /* 0x008fc600078e3cff */
[----:B------:R-:W3:Y:S01]  /*4c80*/  @P0 LDG.E R20, desc[UR36][R2.64+0x134] ;  /* 0x0001342402140981 */ /* 0x000ee2000c1e1900 */
[----:B------:R-:W-:-:S03]  /*4c90*/  @P6 LOP3.LUT R16, R16, R15, RZ, 0x3c, !PT ;  /* 0x0000000f10106212 */ /* 0x000fc600078e3cff */
[----:B------:R-:W3:Y:S01]  /*4ca0*/  @P0 LDG.E R15, desc[UR36][R2.64+0x138] ;  /* 0x00013824020f0981 */ /* 0x000ee2000c1e1900 */
[----:B------:R-:W-:Y:S02]  /*4cb0*/  ISETP.NE.AND P1, PT, R11, 0x20, PT ;  /* 0x000000200b00780c */ /* 0x000fe40003f25270 */
[----:B------:R-:W-:Y:S02]  /*4cc0*/  @P0 LOP3.LUT R17, R17, R22, RZ, 0x3c, !PT ;  /* 0x0000001611110212 */ /* 0x000fe400078e3cff */
[----:B----4-:R-:W-:Y:S02]  /*4cd0*/  @P0 LOP3.LUT R18, R18, R13, RZ, 0x3c, !PT ;  /* 0x0000000d12120212 */ /* 0x010fe400078e3cff */
[----:B--2---:R-:W-:Y:S02]  /*4ce0*/  @P0 LOP3.LUT R23, R23, R12, RZ, 0x3c, !PT ;  /* 0x0000000c17170212 */ /* 0x004fe400078e3cff */
[----:B---3--:R-:W-:Y:S02]  /*4cf0*/  @P0 LOP3.LUT R19, R19, R20, RZ, 0x3c, !PT ;  /* 0x0000001413130212 */ /* 0x008fe400078e3cff */
[----:B------:R-:W-:-:S03]  /*4d00*/  @P0 LOP3.LUT R16, R16, R15, RZ, 0x3c, !PT ;  /* 0x0000000f10100212 */ /* 0x000fc600078e3cff */
[----:B------:R-:W-:Y:S05]  /*4d10*/  @P1 BRA `(.L_x_40) ;  /* 0xfffffff4004c1947 */ /* 0x000fea000383ffff */
[----:B------:R-:W-:Y:S05]  /*4d20*/  BSYNC.RECONVERGENT B3 ;  /* 0x0000000000037941 */ /* 0x000fea0003800200 */
.L_x_39:
[----:B------:R-:W-:-:S05]  /*4d30*/  VIADD R14, R14, 0x1 ;  /* 0x000000010e0e7836 */ /* 0x000fca0000000000 */
[----:B------:R-:W-:-:S13]  /*4d40*/  ISETP.NE.AND P0, PT, R14, 0x5, PT ;  /* 0x000000050e00780c */ /* 0x000fda0003f05270 */
[----:B------:R-:W-:Y:S05]  /*4d50*/  @P0 BRA `(.L_x_41) ;  /* 0xfffffff400280947 */ /* 0x000fea000383ffff */
[----:B------:R-:W-:Y:S05]  /*4d60*/  BSYNC.RECONVERGENT B2 ;  /* 0x0000000000027941 */ /* 0x000fea0003800200 */
.L_x_38:
[----:B------:R-:W-:Y:S01]  /*4d70*/  LOP3.LUT R0, R8, 0x3, RZ, 0xc0, !PT ;  /* 0x0000000308007812 */ /* 0x000fe200078ec0ff */
[----:B------:R1:W-:Y:S03]  /*4d80*/  STL [R1+0x4], R23 ;  /* 0x0000041701007387 */ /* 0x0003e60000100800 */
[----:B------:R-:W-:Y:S01]  /*4d90*/  ISETP.NE.U32.AND P0, PT, R0, 0x1, PT ;  /* 0x000000010000780c */ /* 0x000fe20003f05070 */
[----:B------:R1:W-:Y:S03]  /*4da0*/  STL.64 [R1+0x8], R18 ;  /* 0x0000081201007387 */ /* 0x0003e60000100a00 */
[----:B------:R-:W-:Y:S01]  /*4db0*/  ISETP.NE.AND.EX P0, PT, RZ, RZ, PT, P0 ;  /* 0x000000ffff00720c */ /* 0x000fe20003f05300 */
[----:B------:R1:W-:-:S12]  /*4dc0*/  STL.64 [R1+0x10], R16 ;  /* 0x0000101001007387 */ /* 0x0003d80000100a00 */
[----:B-1----:R-:W-:Y:S05]  /*4dd0*/  @!P0 BRA `(.L_x_37) ;  /* 0x0000001800288947 */ /* 0x002fea0003800000 */
[----:B------:R-:W-:Y:S01]  /*4de0*/  UMOV UR4, URZ ;  /* 0x000000ff00047c82 */ /* 0x000fe20008000000 */
[----:B------:R-:W-:Y:S01]  /*4df0*/  UMOV UR5, URZ ;  /* 0x000000ff00057c82 */ /* 0x000fe20008000000 */
[----:B------:R-:W-:Y:S01]  /*4e00*/  BSSY.RECONVERGENT B2, `(.L_x_42) ;  /* 0x00000bd000027945 */ /* 0x000fe20003800200 */
[----:B------:R-:W-:Y:S02]  /*4e10*/  IMAD.MOV.U32 R14, RZ, RZ, RZ ;  /* 0x000000ffff0e7224 */ /* 0x000fe400078e00ff */
[----:B------:R-:W-:Y:S02]  /*4e20*/  IMAD.U32 R17, RZ, RZ, UR4 ;  /* 0x00000004ff117e24 */ /* 0x000fe4000f8e00ff */
[----:B------:R-:W-:Y:S02]  /*4e30*/  IMAD.U32 R16, RZ, RZ, UR5 ;  /* 0x00000005ff107e24 */ /* 0x000fe4000f8e00ff */
[----:B------:R-:W-:Y:S02]  /*4e40*/  IMAD.U32 R19, RZ, RZ, UR4 ;  /* 0x00000004ff137e24 */ /* 0x000fe4000f8e00ff */
[----:B------:R-:W-:-:S02]  /*4e50*/  IMAD.U32 R18, RZ, RZ, UR5 ;  /* 0x00000005ff127e24 */ /* 0x000fc4000f8e00ff */
[----:B------:R-:W-:-:S07]  /*4e60*/  IMAD.U32 R23, RZ, RZ, UR4 ;  /* 0x00000004ff177e24 */ /* 0x000fce000f8e00ff */
.L_x_45:
[----:B------:R-:W-:-:S06]  /*4e70*/  LEA R0, R14, UR38, 0x2 ;  /* 0x000000260e007c11 */ /* 0x000fcc000f8e10ff */
[----:B------:R-:W5:Y:S01]  /*4e80*/  LDL R0, [R0+0x4] ;  /* 0x0000040000007983 */ /* 0x000f620000100800 */
[----:B------:R-:W-:Y:S01]  /*4e90*/  BSSY.RECONVERGENT B3, `(.L_x_43) ;  /* 0x00000b0000037945 */ /* 0x000fe20003800200 */
[----:B------:R-:W-:Y:S02]  /*4ea0*/  IMAD.SHL.U32 R9, R14, 0x20, RZ ;  /* 0x000000200e097824 */ /* 0x000fe400078e00ff */
[----:B------:R-:W-:-:S07]  /*4eb0*/  IMAD.MOV.U32 R11, RZ, RZ, RZ ;  /* 0x000000ffff0b7224 */ /* 0x000fce00078e00ff */
.L_x_44:
        /* <DEDUP_REMOVED lines=174> */
.L_x_43:
[----:B------:R-:W-:-:S05]  /*59a0*/  VIADD R14, R14, 0x1 ;  /* 0x000000010e0e7836 */ /* 0x000fca0000000000 */
[----:B------:R-:W-:-:S13]  /*59b0*/  ISETP.NE.AND P0, PT, R14, 0x5, PT ;  /* 0x000000050e00780c */ /* 0x000fda0003f05270 */
[----:B------:R-:W-:Y:S05]  /*59c0*/  @P0 BRA `(.L_x_45) ;  /* 0xfffffff400280947 */ /* 0x000fea000383ffff */
[----:B------:R-:W-:Y:S05]  /*59d0*/  BSYNC.RECONVERGENT B2 ;  /* 0x0000000000027941 */ /* 0x000fea0003800200 */
.L_x_42:
[----:B------:R-:W-:Y:S01]  /*59e0*/  LOP3.LUT R0, R8, 0x3, RZ, 0xc0, !PT ;  /* 0x0000000308007812 */ /* 0x000fe200078ec0ff */
[----:B------:R1:W-:Y:S03]  /*59f0*/  STL [R1+0x4], R23 ;  /* 0x0000041701007387 */ /* 0x0003e60000100800 */
[----:B------:R-:W-:Y:S01]  /*5a00*/  ISETP.NE.U32.AND P0, PT, R0, 0x3, PT ;  /* 0x000000030000780c */ /* 0x000fe20003f05070 */
[----:B------:R1:W-:Y:S03]  /*5a10*/  STL.64 [R1+0x8], R18 ;  /* 0x0000081201007387 */ /* 0x0003e60000100a00 */
[----:B------:R-:W-:Y:S01]  /*5a20*/  ISETP.NE.AND.EX P0, PT, RZ, RZ, PT, P0 ;  /* 0x000000ffff00720c */ /* 0x000fe20003f05300 */
[----:B------:R1:W-:-:S12]  /*5a30*/  STL.64 [R1+0x10], R16 ;  /* 0x0000101001007387 */ /* 0x0003d80000100a00 */
[----:B-1----:R-:W-:Y:S05]  /*5a40*/  @P0 BRA `(.L_x_37) ;  /* 0x0000000c000c0947 */ /* 0x002fea0003800000 */
        /* <DEDUP_REMOVED lines=9> */
.L_x_49:
[----:B------:R-:W-:-:S06]  /*5ae0*/  LEA R0, R14, UR38, 0x2 ;  /* 0x000000260e007c11 */ /* 0x000fcc000f8e10ff */
[----:B------:R-:W5:Y:S01]  /*5af0*/  LDL R0, [R0+0x4] ;  /* 0x0000040000007983 */ /* 0x000f620000100800 */
[----:B------:R-:W-:Y:S01]  /*5b00*/  BSSY.RECONVERGENT B3, `(.L_x_47) ;  /* 0x00000b0000037945 */ /* 0x000fe20003800200 */
[----:B------:R-:W-:Y:S02]  /*5b10*/  IMAD.SHL.U32 R9, R14, 0x20, RZ ;  /* 0x000000200e097824 */ /* 0x000fe400078e00ff */
[----:B------:R-:W-:-:S07]  /*5b20*/  IMAD.MOV.U32 R11, RZ, RZ, RZ ;  /* 0x000000ffff0b7224 */ /* 0x000fce00078e00ff */
.L_x_48:
        /* <DEDUP_REMOVED lines=174> */
.L_x_47:
[----:B------:R-:W-:-:S05]  /*6610*/  VIADD R14, R14, 0x1 ;  /* 0x000000010e0e7836 */ /* 0x000fca0000000000 */
[----:B------:R-:W-:-:S13]  /*6620*/  ISETP.NE.AND P0, PT, R14, 0x5, PT ;  /* 0x000000050e00780c */ /* 0x000fda0003f05270 */
[----:B------:R-:W-:Y:S05]  /*6630*/  @P0 BRA `(.L_x_49) ;  /* 0xfffffff400280947 */ /* 0x000fea000383ffff */
[----:B------:R-:W-:Y:S05]  /*6640*/  BSYNC.RECONVERGENT B2 ;  /* 0x0000000000027941 */ /* 0x000fea0003800200 */
.L_x_46:
[----:B------:R1:W-:Y:S04]  /*6650*/  STL [R1+0x4], R23 ;  /* 0x0000041701007387 */ /* 0x0003e80000100800 */
[----:B------:R1:W-:Y:S04]  /*6660*/  STL.64 [R1+0x8], R18 ;  /* 0x0000081201007387 */ /* 0x0003e80000100a00 */
[----:B------:R1:W-:Y:S02]  /*6670*/  STL.64 [R1+0x10], R16 ;  /* 0x0000101001007387 */ /* 0x0003e40000100a00 */
.L_x_37:
[----:B------:R-:W-:Y:S05]  /*6680*/  BSYNC.RECONVERGENT B0 ;  /* 0x0000000000007941 */ /* 0x000fea0003800200 */
.L_x_36:
[----:B------:R-:W-:Y:S01]  /*6690*/  ISETP.GT.U32.AND P0, PT, R8, 0x3, PT ;  /* 0x000000030800780c */ /* 0x000fe20003f04070 */
[----:B------:R-:W-:Y:S01]  /*66a0*/  VIADD R6, R6, 0x1 ;  /* 0x0000000106067836 */ /* 0x000fe20000000000 */
[--C-:B------:R-:W-:Y:S02]  /*66b0*/  SHF.R.U64 R8, R8, 0x2, R7.reuse ;  /* 0x0000000208087819 */ /* 0x100fe40000001207 */
[----:B------:R-:W-:Y:S02]  /*66c0*/  ISETP.GT.U32.AND.EX P0, PT, R7, RZ, PT, P0 ;  /* 0x000000ff0700720c */ /* 0x000fe40003f04100 */
[----:B------:R-:W-:-:S11]  /*66d0*/  SHF.R.U32.HI R7, RZ, 0x2, R7 ;  /* 0x00000002ff077819 */ /* 0x000fd60000011607 */
[----:B------:R-:W-:Y:S05]  /*66e0*/  @P0 BRA `(.L_x_50) ;  /* 0xffffffd800840947 */ /* 0x000fea000383ffff */
.L_x_35:
[----:B------:R-:W-:Y:S05]  /*66f0*/  BSYNC.RECONVERGENT B1 ;  /* 0x0000000000017941 */ /* 0x000fea0003800200 */
.L_x_34:
[----:B------:R-:W-:Y:S01]  /*6700*/  IMAD.MOV.U32 R11, RZ, RZ, RZ ;  /* 0x000000ffff0b7224 */ /* 0x000fe200078e00ff */
[----:B------:R-:W-:Y:S01]  /*6710*/  MOV R2, 0x0 ;  /* 0x0000000000027802 */ /* 0x000fe20000000f00 */
[----:B------:R-:W2:Y:S01]  /*6720*/  LDCU.64 UR4, c[0x4][0x180] ;  /* 0x01003000ff0477ac */ /* 0x000ea20008000a00 */
[----:B------:R-:W-:Y:S02]  /*6730*/  IMAD.U32 R6, RZ, RZ, UR39 ;  /* 0x00000027ff067e24 */ /* 0x000fe4000f8e00ff */
[----:B------:R3:W-:Y:S01]  /*6740*/  STL.64 [R1+0x30], R10 ;  /* 0x0000300a01007387 */ /* 0x0007e20000100a00 */
[----:B------:R3:W4:Y:S01]  /*6750*/  LDC.64 R8, c[0x4][R2] ;  /* 0x0100000002087b82 */ /* 0x0007220000000a00 */
[----:B------:R-:W-:Y:S02]  /*6760*/  IMAD.U32 R7, RZ, RZ, UR40 ;  /* 0x00000028ff077e24 */ /* 0x000fe4000f8e00ff */
[----:B--2---:R-:W-:Y:S02]  /*6770*/  IMAD.U32 R4, RZ, RZ, UR4 ;  /* 0x00000004ff047e24 */ /* 0x004fe4000f8e00ff */
[----:B---3--:R-:W-:-:S07]  /*6780*/  IMAD.U32 R5, RZ, RZ, UR5 ;  /* 0x00000005ff057e24 */ /* 0x008fce000f8e00ff */
[----:B------:R-:W-:-:S07]  /*6790*/  LEPC R20, `(.L_x_51) ;  /* 0x000000001014794e */ /* 0x000fce0000000000 */
[----:B01--4-:R-:W-:Y:S05]  /*67a0*/  CALL.ABS.NOINC R8 ;  /* 0x0000000008007343 */ /* 0x013fea0003c00000 */
.L_x_51:
[----:B------:R-:W0:Y:S01]  /*67b0*/  LDC.64 R4, c[0x0][0x390] ;  /* 0x0000e400ff047b82 */ /* 0x000e220000000a00 */
[----:B------:R-:W-:Y:S01]  /*67c0*/  SHF.R.U32.HI R0, RZ, 0x2, R23 ;  /* 0x00000002ff007819 */ /* 0x000fe20000011617 */
[----:B------:R-:W-:Y:S01]  /*67d0*/  IMAD.SHL.U32 R3, R17, 0x10, RZ ;  /* 0x0000001011037824 */ /* 0x000fe200078e00ff */
[----:B------:R-:W1:Y:S01]  /*67e0*/  LDCU.64 UR4, c[0x4][0x188] ;  /* 0x01003100ff0477ac */ /* 0x000e620008000a00 */
[----:B------:R-:W-:Y:S01]  /*67f0*/  IMAD.U32 R6, RZ, RZ, UR39 ;  /* 0x00000027ff067e24 */ /* 0x000fe2000f8e00ff */
[----:B------:R-:W-:Y:S01]  /*6800*/  LOP3.LUT R0, R0, R23, RZ, 0x3c, !PT ;  /* 0x0000001700007212 */ /* 0x000fe200078e3cff */
[----:B------:R-:W-:Y:S02]  /*6810*/  IMAD.U32 R7, RZ, RZ, UR40 ;  /* 0x00000028ff077e24 */ /* 0x000fe4000f8e00ff */
[----:B------:R-:W2:Y:S08]  /*6820*/  LDC R22, c[0x0][0x398] ;  /* 0x0000e600ff167b82 */ /* 0x000eb00000000800 */
[----:B------:R3:W4:Y:S01]  /*6830*/  LDC.64 R8, c[0x4][R2] ;  /* 0x0100000002087b82 */ /* 0x0007220000000a00 */
[----:B0-----:R-:W-:-:S02]  /*6840*/  LOP3.LUT R4, R4, 0xaad26b49, RZ, 0x3c, !PT ;  /* 0xaad26b4904047812 */ /* 0x001fc400078e3cff */
[----:B------:R-:W-:-:S03]  /*6850*/  LOP3.LUT R5, R5, 0xf7dcefdd, RZ, 0x3c, !PT ;  /* 0xf7dcefdd05057812 */ /* 0x000fc600078e3cff */
[----:B------:R-:W-:Y:S02]  /*6860*/  IMAD R4, R4, 0x4182bed5, RZ ;  /* 0x4182bed504047824 */ /* 0x000fe400078e02ff */
[----:B------:R-:W-:-:S05]  /*6870*/  IMAD R5, R5, -0x658354e5, RZ ;  /* 0x9a7cab1b05057824 */ /* 0x000fca00078e02ff */
[----:B------:R-:W-:Y:S01]  /*6880*/  IADD3 R5, PT, PT, R4, 0x64f0c9, R5 ;  /* 0x0064f0c904057810 */ /* 0x000fe20007ffe005 */
[----:B------:R-:W-:-:S04]  /*6890*/  IMAD.SHL.U32 R4, R0, 0x2, RZ ;  /* 0x0000000200047824 */ /* 0x000fc800078e00ff */
[----:B--2---:R-:W-:Y:S01]  /*68a0*/  IMAD R22, R22, 0x587c5, R5 ;  /* 0x000587c516167824 */ /* 0x004fe200078e0205 */
[----:B------:R-:W-:Y:S01]  /*68b0*/  LOP3.LUT R4, R0, R4, R3, 0x96, !PT ;  /* 0x0000000400047212 */ /* 0x000fe200078e9603 */
[----:B------:R-:W-:Y:S02]  /*68c0*/  IMAD.MOV.U32 R3, RZ, RZ, 0x2f800000 ;  /* 0x2f800000ff037424 */ /* 0x000fe400078e00ff */
[----:B------:R-:W-:Y:S01]  /*68d0*/  VIADD R0, R22, 0x587c5 ;  /* 0x000587c516007836 */ /* 0x000fe20000000000 */
[----:B------:R-:W-:Y:S01]  /*68e0*/  LOP3.LUT R23, R4, R17, RZ, 0x3c, !PT ;  /* 0x0000001104177212 */ /* 0x000fe200078e3cff */
[----:B-1----:R-:W-:Y:S02]  /*68f0*/  IMAD.U32 R4, RZ, RZ, UR4 ;  /* 0x00000004ff047e24 */ /* 0x002fe4000f8e00ff */
[----:B------:R-:W-:Y:S02]  /*6900*/  IMAD.U32 R5, RZ, RZ, UR5 ;  /* 0x00000005ff057e24 */ /* 0x000fe4000f8e00ff */
[----:B------:R-:W-:-:S05]  /*6910*/  IMAD.IADD R0, R0, 0x1, R23 ;  /* 0x0000000100007824 */ /* 0x000fca00078e0217 */
[----:B------:R-:W-:-:S05]  /*6920*/  I2FP.F32.U32 R0, R0 ;  /* 0x0000000000007245 */ /* 0x000fca0000201000 */
[----:B------:R-:W-:-:S06]  /*6930*/  FFMA R10, R0, R3, 1.1641532182693481445e-10 ;  /* 0x2f000000000a7423 */ /* 0x000fcc0000000003 */
[----:B------:R-:W0:Y:S02]  /*6940*/  F2F.F64.F32 R10, R10 ;  /* 0x0000000a000a7310 */ /* 0x000e240000201800 */
[----:B0---4-:R3:W-:Y:S02]  /*6950*/  STL.64 [R1+0x30], R10 ;  /* 0x0000300a01007387 */ /* 0x0117e40000100a00 */
[----:B------:R-:W-:-:S07]  /*6960*/  LEPC R20, `(.L_x_52) ;  /* 0x000000001014794e */ /* 0x000fce0000000000 */
[----:B---3--:R-:W-:Y:S05]  /*6970*/  CALL.ABS.NOINC R8 ;  /* 0x0000000008007343 */ /* 0x008fea0003c00000 */
.L_x_52:
        /* <DEDUP_REMOVED lines=11> */
[----:B--2---:R-:W-:-:S04]  /*6a30*/  IMAD.U32 R4, RZ, RZ, UR4 ;  /* 0x00000004ff047e24 */ /* 0x004fc8000f8e00ff */
[----:B------:R-:W-:Y:S02]  /*6a40*/  IMAD.IADD R0, R3, 0x1, R18 ;  /* 0x0000000103007824 */ /* 0x000fe400078e0212 */
[----:B------:R-:W-:Y:S02]  /*6a50*/  IMAD.MOV.U32 R3, RZ, RZ, 0x2f800000 ;  /* 0x2f800000ff037424 */ /* 0x000fe400078e00ff */
[----:B------:R-:W-:Y:S01]  /*6a60*/  IMAD.U32 R5, RZ, RZ, UR5 ;  /* 0x00000005ff057e24 */ /* 0x000fe2000f8e00ff */
[----:B------:R-:W-:-:S05]  /*6a70*/  I2FP.F32.U32 R0, R0 ;  /* 0x0000000000007245 */ /* 0x000fca0000201000 */
[----:B------:R-:W-:-:S06]  /*6a80*/  FFMA R10, R0, R3, 1.1641532182693481445e-10 ;  /* 0x2f000000000a7423 */ /* 0x000fcc0000000003 */
[----:B------:R-:W2:Y:S02]  /*6a90*/  F2F.F64.F32 R10, R10 ;  /* 0x0000000a000a7310 */ /* 0x000ea40000201800 */
[----:B-12---:R0:W-:Y:S02]  /*6aa0*/  STL.64 [R1+0x30], R10 ;  /* 0x0000300a01007387 */ /* 0x0061e40000100a00 */
[----:B------:R-:W-:-:S07]  /*6ab0*/  LEPC R20, `(.L_x_53) ;  /* 0x000000001014794e */ /* 0x000fce0000000000 */
[----:B0-----:R-:W-:Y:S05]  /*6ac0*/  CALL.ABS.NOINC R8 ;  /* 0x0000000008007343 */ /* 0x001fea0003c00000 */
.L_x_53:
        /* <DEDUP_REMOVED lines=21> */
.L_x_54:
        /* <DEDUP_REMOVED lines=20> */
.L_x_55:
[----:B------:R0:W1:Y:S01]  /*6d60*/  LDC.64 R8, c[0x4][R2] ;  /* 0x0100000002087b82 */ /* 0x0000620000000a00 */
[----:B------:R-:W2:Y:S01]  /*6d70*/  LDCU.64 UR4, c[0x4][0x190] ;  /* 0x01003200ff0477ac */ /* 0x000ea20008000a00 */
[----:B------:R-:W-:Y:S01]  /*6d80*/  CS2R R6, SRZ ;  /* 0x0000000000067805 */ /* 0x000fe2000001ff00 */
[----:B--2---:R-:W-:Y:S02]  /*6d90*/  IMAD.U32 R4, RZ, RZ, UR4 ;  /* 0x00000004ff047e24 */ /* 0x004fe4000f8e00ff */
[----:B0-----:R-:W-:-:S07]  /*6da0*/  IMAD.U32 R5, RZ, RZ, UR5 ;  /* 0x00000005ff057e24 */ /* 0x001fce000f8e00ff */
[----:B------:R-:W-:-:S07]  /*6db0*/  LEPC R20, `(.L_x_56) ;  /* 0x000000001014794e */ /* 0x000fce0000000000 */
[----:B-1----:R-:W-:Y:S05]  /*6dc0*/  CALL.ABS.NOINC R8 ;  /* 0x0000000008007343 */ /* 0x002fea0003c00000 */
.L_x_56:
        /* <DEDUP_REMOVED lines=20> */
.L_x_57:
        /* <DEDUP_REMOVED lines=20> */
.L_x_58:
        /* <DEDUP_REMOVED lines=20> */
.L_x_59:
        /* <DEDUP_REMOVED lines=20> */
.L_x_60:
[----:B------:R0:W1:Y:S01]  /*72d0*/  LDC.64 R8, c[0x4][R2] ;  /* 0x0100000002087b82 */ /* 0x0000620000000a00 */
[----:B------:R-:W2:Y:S01]  /*72e0*/  LDCU.64 UR4, c[0x4][0x190] ;  /* 0x01003200ff0477ac */ /* 0x000ea20008000a00 */
[----:B------:R-:W-:Y:S01]  /*72f0*/  CS2R R6, SRZ ;  /* 0x0000000000067805 */ /* 0x000fe2000001ff00 */
[----:B--2---:R-:W-:Y:S02]  /*7300*/  IMAD.U32 R4, RZ, RZ, UR4 ;  /* 0x00000004ff047e24 */ /* 0x004fe4000f8e00ff */
[----:B0-----:R-:W-:-:S07]  /*7310*/  IMAD.U32 R5, RZ, RZ, UR5 ;  /* 0x00000005ff057e24 */ /* 0x001fce000f8e00ff */
[----:B------:R-:W-:-:S07]  /*7320*/  LEPC R20, `(.L_x_61) ;  /* 0x000000001014794e */ /* 0x000fce0000000000 */
[----:B-1----:R-:W-:Y:S05]  /*7330*/  CALL.ABS.NOINC R8 ;  /* 0x0000000008007343 */ /* 0x002fea0003c00000 */
.L_x_61:
        /* <DEDUP_REMOVED lines=20> */
.L_x_62:
        /* <DEDUP_REMOVED lines=20> */
.L_x_63:
        /* <DEDUP_REMOVED lines=20> */
.L_x_64:
        /* <DEDUP_REMOVED lines=20> */
.L_x_65:
[----:B------:R0:W1:Y:S01]  /*7840*/  LDC.64 R8, c[0x4][R2] ;  /* 0x0100000002087b82 */ /* 0x0000620000000a00 */
[----:B------:R-:W2:Y:S01]  /*7850*/  LDCU.64 UR4, c[0x4][0x190] ;  /* 0x01003200ff0477ac */ /* 0x000ea20008000a00 */
[----:B------:R-:W-:Y:S01]  /*7860*/  CS2R R6, SRZ ;  /* 0x0000000000067805 */ /* 0x000fe2000001ff00 */
[----:B--2---:R-:W-:Y:S02]  /*7870*/  IMAD.U32 R4, RZ, RZ, UR4 ;  /* 0x00000004ff047e24 */ /* 0x004fe4000f8e00ff */
[----:B0-----:R-:W-:-:S07]  /*7880*/  IMAD.U32 R5, RZ, RZ, UR5 ;  /* 0x00000005ff057e24 */ /* 0x001fce000f8e00ff */
[----:B------:R-:W-:-:S07]  /*7890*/  LEPC R20, `(.L_x_66) ;  /* 0x000000001014794e */ /* 0x000fce0000000000 */
[----:B-1----:R-:W-:Y:S05]  /*78a0*/  CALL.ABS.NOINC R8 ;  /* 0x0000000008007343 */ /* 0x002fea0003c00000 */
.L_x_66:
        /* <DEDUP_REMOVED lines=20> */
.L_x_67:
        /* <DEDUP_REMOVED lines=20> */
.L_x_68:
        /* <DEDUP_REMOVED lines=20> */
.L_x_69:
        /* <DEDUP_REMOVED lines=9> */
[----:B------:R-:W-:-:S04]  /*7d00*/  LOP3.LUT R0, R3, R4, R0, 0x96, !PT ;  /* 0x0000000403007212 */ /* 0x000fc800078e9600 */
        /* <DEDUP_REMOVED lines=10> */
.L_x_70:
[----:B------:R-:W0:Y:S01]  /*7db0*/  LDC.64 R2, c[0x4][R2] ;  /* 0x0100000002027b82 */ /* 0x000e220000000a00 */
[----:B------:R-:W1:Y:S01]  /*7dc0*/  LDCU.64 UR4, c[0x4][0x190] ;  /* 0x01003200ff0477ac */ /* 0x000e620008000a00 */
[----:B------:R-:W-:Y:S01]  /*7dd0*/  CS2R R6, SRZ ;  /* 0x0000000000067805 */ /* 0x000fe2000001ff00 */
[----:B-1----:R-:W-:Y:S02]  /*7de0*/  IMAD.U32 R4, RZ, RZ, UR4 ;  /* 0x00000004ff047e24 */ /* 0x002fe4000f8e00ff */
[----:B------:R-:W-:-:S07]  /*7df0*/  IMAD.U32 R5, RZ, RZ, UR5 ;  /* 0x00000005ff057e24 */ /* 0x000fce000f8e00ff */
[----:B------:R-:W-:-:S07]  /*7e00*/  LEPC R20, `(.L_x_71) ;  /* 0x000000001014794e */ /* 0x000fce0000000000 */
[----:B0-----:R-:W-:Y:S05]  /*7e10*/  CALL.ABS.NOINC R2 ;  /* 0x0000000002007343 */ /* 0x001fea0003c00000 */
.L_x_71:
[----:B------:R-:W-:Y:S05]  /*7e20*/  EXIT ;  /* 0x000000000000794d */ /* 0x000fea0003800000 */
.L_x_1:
        /* <DEDUP_REMOVED lines=19> */
.L_x_82:
        /* <DEDUP_REMOVED lines=11> */
.L_x_77:
[----:B------:R-:W-:-:S06]  /*8010*/  LEA R9, R14, UR38, 0x2 ;  /* 0x000000260e097c11 */ /* 0x000fcc000f8e10ff */
[----:B------:R-:W5:Y:S01]  /*8020*/  LDL R9, [R9+0x4] ;  /* 0x0000040009097983 */ /* 0x000f620000100800 */
[----:B------:R-:W-:Y:S01]  /*8030*/  IMAD.SHL.U32 R10, R14, 0x20, RZ ;  /* 0x000000200e0a7824 */ /* 0x000fe200078e00ff */
[----:B------:R-:W-:-:S06]  /*8040*/  UMOV UR4, URZ ;  /* 0x000000ff00047c82 */ /* 0x000fcc0008000000 */
.L_x_76:
        /* <DEDUP_REMOVED lines=11> */
[----:B------:R-:W4:Y:S04]  /*8100*/  @P1 LDG.E R20, desc[UR36][R6.64+0x24] ;  /* 0x0000242406141981 */ /* 0x000f28000c1e1900 */
[----:B------:R-:W4:Y:S04]  /*8110*/  @P3 LDG.E R25, desc[UR36][R6.64+0x3c] ;  /* 0x00003c2406193981 */ /* 0x000f28000c1e1900 */
[----:B------:R-:W4:Y:S04]  /*8120*/  @P2 LDG.E R32, desc[UR36][R6.64+0x38] ;  /* 0x0000382406202981 */ /* 0x000f28000c1e1900 */
[----:B------:R-:W4:Y:S04]  /*8130*/  @P4 LDG.E R31, desc[UR36][R6.64+0x50] ;  /* 0x00005024061f4981 */ /* 0x000f28000c1e1900 */
[----:B------:R-:W4:Y:S01]  /*8140*/  @P5 LDG.E R33, desc[UR36][R6.64+0x64] ;  /* 0x0000642406215981 */ /* 0x000f22000c1e1900 */
[----:B--2---:R-:W-:-:S03]  /*8150*/  @!P0 LOP3.LUT R30, R30, R11, RZ, 0x3c, !PT ;  /* 0x0000000b1e1e8212 */ /* 0x004fc600078e3cff */
[----:B------:R-:W2:Y:S01]  /*8160*/  @!P0 LDG.E R11, desc[UR36][R6.64+0x4] ;  /* 0x00000424060b8981 */ /* 0x000ea2000c1e1900 */
[----:B---3--:R-:W-:-:S03]  /*8170*/  @P1 LOP3.LUT R30, R30, R15, RZ, 0x3c, !PT ;  /* 0x0000000f1e1e1212 */ /* 0x008fc600078e3cff */
[----:B------:R-:W3:Y:S01]  /*8180*/  @!P0 LDG.E R15, desc[UR36][R6.64+0xc] ;  /* 0x00000c24060f8981 */ /* 0x000ee2000c1e1900 */
[----:B----4-:R-:W-:-:S03]  /*8190*/  @!P0 LOP3.LUT R29, R29, R12, RZ, 0x3c, !PT ;  /* 0x0000000c1d1d8212 */ /* 0x010fc600078e3cff */
[----:B------:R-:W4:Y:S01]  /*81a0*/  @!P0 LDG.E R12, desc[UR36][R6.64+0x8] ;  /* 0x00000824060c8981 */ /* 0x000f22000c1e1900 */
        /* <DEDUP_REMOVED lines=8> */
[----:B--2---:R-:W-:-:S03]  /*8230*/  @!P0 LOP3.LUT R26, R26, R11, RZ, 0x3c, !PT ;  /* 0x0000000b1a1a8212 */ /* 0x004fc600078e3cff */
[----:B------:R-:W2:Y:S01]  /*8240*/  @P2 LDG.E R11, desc[UR36][R6.64+0x2c] ;  /* 0x00002c24060b2981 */ /* 0x000ea2000c1e1900 */
[----:B---3--:R-:W-:-:S03]  /*8250*/  @!P0 LOP3.LUT R28, R28, R15, RZ, 0x3c, !PT ;  /* 0x0000000f1c1c8212 */ /* 0x008fc600078e3cff */
[----:B------:R-:W3:Y:S01]  /*8260*/  @P2 LDG.E R15, desc[UR36][R6.64+0x34] ;  /* 0x00003424060f2981 */ /* 0x000ee2000c1e1900 */
[----:B----4-:R-:W-:-:S03]  /*8270*/  @!P0 LOP3.LUT R27, R27, R12, RZ, 0x3c, !PT ;  /* 0x0000000c1b1b8212 */ /* 0x010fc600078e3cff */
        /* <DEDUP_REMOVED lines=25> */
[----:B------:R-:W-:Y:S02]  /*8410*/  LOP3.LUT P0, RZ, R24, 0x80, RZ, 0xc0, !PT ;  /* 0x0000008018ff7812 */ /* 0x000fe4000780c0ff */
[----:B------:R-:W-:-:S04]  /*8420*/  @P5 LOP3.LUT R30, R30, R33, RZ, 0x3c, !PT ;  /* 0x000000211e1e5212 */ /* 0x000fc800078e3cff */
[----:B------:R-:W-:-:S07]  /*8430*/  @P6 LOP3.LUT R30, R30, R31, RZ, 0x3c, !PT ;  /* 0x0000001f1e1e6212 */ /* 0x000fce00078e3cff */
        /* <DEDUP_REMOVED lines=17> */
[----:B--2---:R-:W-:Y:S02]  /*8550*/  @P6 LOP3.LUT R26, R26, R11, RZ, 0x3c, !PT ;  /* 0x0000000b1a1a6212 */ /* 0x004fe400078e3cff */
[----:B---3--:R-:W-:Y:S02]  /*8560*/  @P6 LOP3.LUT R28, R28, R15, RZ, 0x3c, !PT ;  /* 0x0000000f1c1c6212 */ /* 0x008fe400078e3cff */
[----:B----4-:R-:W-:Y:S02]  /*8570*/  @P6 LOP3.LUT R27, R27, R12, RZ, 0x3c, !PT ;  /* 0x0000000c1b1b6212 */ /* 0x010fe400078e3cff */
        /* <DEDUP_REMOVED lines=27> */
[----:B------:R-:W-:Y:S02]  /*8730*/  @P0 LOP3.LUT R27, R27, R20, RZ, 0x3c, !PT ;  /* 0x000000141b1b0212 */ /* 0x000fe400078e3cff */
[----:B------:R-:W4:Y:S01]  /*8740*/  @P1 LDG.E R20, desc[UR36][R6.64+0xbc] ;  /* 0x0000bc2406141981 */ /* 0x000f22000c1e1900 */
[----:B------:R-:W-:-:S04]  /*8750*/  @P2 LOP3.LUT R29, R29, R36, RZ, 0x3c, !PT ;  /* 0x000000241d1d2212 */ /* 0x000fc800078e3cff */
[----:B------:R-:W-:Y:S02]  /*8760*/  @P3 LOP3.LUT R29, R29, R12, RZ, 0x3c, !PT ;  /* 0x0000000c1d1d3212 */ /* 0x000fe400078e3cff */
[----:B------:R-:W4:Y:S01]  /*8770*/  @P2 LDG.E R12, desc[UR36][R6.64+0xd0] ;  /* 0x0000d024060c2981 */ /* 0x000f22000c1e1900 */
[----:B--2---:R-:W-:-:S03]  /*8780*/  @P0 LOP3.LUT R26, R26, R11, RZ, 0x3c, !PT ;  /* 0x0000000b1a1a0212 */ /* 0x004fc600078e3cff */
[----:B------:R-:W2:Y:S01]  /*8790*/  @P1 LDG.E R11, desc[UR36][R6.64+0xb8] ;  /* 0x0000b824060b1981 */ /* 0x000ea2000c1e1900 */
[----:B---3--:R-:W-:-:S03]  /*87a0*/  @P0 LOP3.LUT R28, R28, R15, RZ, 0x3c, !PT ;  /* 0x0000000f1c1c0212 */ /* 0x008fc600078e3cff */
[----:B------:R-:W3:Y:S01]  /*87b0*/  @P1 LDG.E R15, desc[UR36][R6.64+0xc0] ;  /* 0x0000c024060f1981 */ /* 0x000ee2000c1e1900 */
[----:B----4-:R-:W-:-:S03]  /*87c0*/  @P4 LOP3.LUT R30, R30, R21, RZ, 0x3c, !PT ;  /* 0x000000151e1e4212 */ /* 0x010fc600078e3cff */
[----:B------:R-:W4:Y:S01]  /*87d0*/  @P2 LDG.E R21, desc[UR36][R6.64+0xcc] ;  /* 0x0000cc2406152981 */ /* 0x000f22000c1e1900 */
[----:B------:R-:W-:-:S03]  /*87e0*/  LOP3.LUT P0, RZ, R24, 0x8000, RZ, 0xc0, !PT ;  /* 0x0000800018ff7812 */ /* 0x000fc6000780c0ff */
        /* <DEDUP_REMOVED lines=17> */
[----:B------:R-:W2:Y:S01]  /*8900*/  @P6 LDG.E R24, desc[UR36][R6.64+0x128] ;  /* 0x0001282406186981 */ /* 0x000ea2000c1e1900 */
        /* <DEDUP_REMOVED lines=15> */
[----:B--2---:R-:W-:-:S03]  /*8a00*/  @P6 LOP3.LUT R29, R29, R24, RZ, 0x3c, !PT ;  /* 0x000000181d1d6212 */ /* 0x004fc600078e3cff */
[----:B------:R-:W2:Y:S01]  /*8a10*/  @P6 LDG.E R31, desc[UR36][R6.64+0x124] ;  /* 0x00012424061f6981 */ /* 0x000ea2000c1e1900 */
[----:B------:R-:W-:-:S03]  /*8a20*/  @P4 LOP3.LUT R28, R28, R11, RZ, 0x3c, !PT ;  /* 0x0000000b1c1c4212 */ /* 0x000fc600078e3cff */
[----:B------:R-:W2:Y:S04]  /*8a30*/  @P0 LDG.E R11, desc[UR36][R6.64+0x130] ;  /* 0x00013024060b0981 */ /* 0x000ea8000c1e1900 */
[----:B------:R-:W2:Y:S01]  /*8a40*/  @P0 LDG.E R24, desc[UR36][R6.64+0x134] ;  /* 0x0001342406180981 */ /* 0x000ea2000c1e1900 */
[----:B------:R-:W-:Y:S01]  /*8a50*/  UIADD3 UR4, UPT, UPT, UR4, 0x10, URZ ;  /* 0x0000001004047890 */ /* 0x000fe2000fffe0ff */
[----:B------:R-:W-:-:S03]  /*8a60*/  @P5 LOP3.LUT R27, R27, R20, RZ, 0x3c, !PT ;  /* 0x000000141b1b5212 */ /* 0x000fc600078e3cff */
[----:B------:R-:W-:Y:S01]  /*8a70*/  UISETP.NE.AND UP0, UPT, UR4, 0x20, UPT ;  /* 0x000000200400788c */ /* 0x000fe2000bf05270 */
[----:B------:R-:W-:Y:S02]  /*8a80*/  @P6 LOP3.LUT R27, R27, R12, RZ, 0x3c, !PT ;  /* 0x0000000c1b1b6212 */ /* 0x000fe400078e3cff */
[----:B------:R-:W-:Y:S02]  /*8a90*/  @P0 LOP3.LUT R29, R29, R32, RZ, 0x3c, !PT ;  /* 0x000000201d1d0212 */ /* 0x000fe400078e3cff */
[----:B---3--:R-:W-:Y:S02]  /*8aa0*/  @P5 LOP3.LUT R26, R26, R15, RZ, 0x3c, !PT ;  /* 0x0000000f1a1a5212 */ /* 0x008fe400078e3cff */
[----:B----4-:R-:W-:Y:S02]  /*8ab0*/  @P5 LOP3.LUT R28, R28, R21, RZ, 0x3c, !PT ;  /* 0x000000151c1c5212 */ /* 0x010fe400078e3cff */
[----:B------:R-:W-:Y:S02]  /*8ac0*/  @P6 LOP3.LUT R26, R26, R25, RZ, 0x3c, !PT ;  /* 0x000000191a1a6212 */ /* 0x000fe400078e3cff */
[----:B--2---:R-:W-:-:S02]  /*8ad0*/  @P6 LOP3.LUT R28, R28, R31, RZ, 0x3c, !PT ;  /* 0x0000001f1c1c6212 */ /* 0x004fc400078e3cff */
        /* <DEDUP_REMOVED lines=21> */
.L_x_79:
[----:B------:R-:W-:-:S06]  /*8c30*/  LEA R9, R14, UR38, 0x2 ;  /* 0x000000260e097c11 */ /* 0x000fcc000f8e10ff */
[----:B------:R-:W5:Y:S01]  /*8c40*/  LDL R9, [R9+0x4] ;  /* 0x0000040009097983 */ /* 0x000f620000100800 */
[----:B------:R-:W-:Y:S01]  /*8c50*/  IMAD.SHL.U32 R10, R14, 0x20, RZ ;  /* 0x000000200e0a7824 */ /* 0x000fe200078e00ff */
[----:B------:R-:W-:-:S06]  /*8c60*/  UMOV UR4, URZ ;  /* 0x000000ff00047c82 */ /* 0x000fcc0008000000 */
.L_x_78:
        /* <DEDUP_REMOVED lines=190> */
.L_x_81:
[----:B------:R-:W-:-:S06]  /*9850*/  LEA R9, R15, UR38, 0x2 ;  /* 0x000000260f097c11 */ /* 0x000fcc000f8e10ff */
[----:B------:R-:W5:Y:S01]  /*9860*/  LDL R9, [R9+0x4] ;  /* 0x0000040009097983 */ /* 0x000f620000100800 */
[----:B------:R-:W-:Y:S01]  /*9870*/  IMAD.SHL.U32 R10, R15, 0x20, RZ ;  /* 0x000000200f0a7824 */ /* 0x000fe200078e00ff */
[----:B------:R-:W-:-:S06]  /*9880*/  UMOV UR4, URZ ;  /* 0x000000ff00047c82 */ /* 0x000fcc0008000000 */
.L_x_80:
        /* <DEDUP_REMOVED lines=20> */
[----:B------:R-:W3:Y:S01]  /*99d0*/  @!P0 LDG.E R13, desc[UR36][R6.64+0xc] ;  /* 0x00000c24060d8981 */ /* 0x000ee2000c1e1900 */
[----:B----4-:R-:W-:-:S03]  /*99e0*/  @P2 LOP3.LUT R30, R30, R21, RZ, 0x3c, !PT ;  /* 0x000000151e1e2212 */ /* 0x010fc600078e3cff */
[----:B------:R-:W4:Y:S01]  /*99f0*/  @P1 LDG.E R21, desc[UR36][R6.64+0x18] ;  /* 0x0000182406151981 */ /* 0x000f22000c1e1900 */
[----:B------:R-:W-:-:S03]  /*9a00*/  @P3 LOP3.LUT R30, R30, R25, RZ, 0x3c, !PT ;  /* 0x000000191e1e3212 */ /* 0x000fc600078e3cff */
[----:B------:R-:W4:Y:S01]  /*9a10*/  @P5 LDG.E R25, desc[UR36][R6.64+0x64] ;  /* 0x0000642406195981 */ /* 0x000f22000c1e1900 */
[----:B------:R-:W-:-:S03]  /*9a20*/  @!P0 LOP3.LUT R27, R27, R12, RZ, 0x3c, !PT ;  /* 0x0000000c1b1b8212 */ /* 0x000fc600078e3cff */
        /* <DEDUP_REMOVED lines=9> */
[----:B---3--:R-:W-:-:S03]  /*9ac0*/  @!P0 LOP3.LUT R28, R28, R13, RZ, 0x3c, !PT ;  /* 0x0000000d1c1c8212 */ /* 0x008fc600078e3cff */
[----:B------:R-:W3:Y:S01]  /*9ad0*/  @P2 LDG.E R13, desc[UR36][R6.64+0x2c] ;  /* 0x00002c24060d2981 */ /* 0x000ee2000c1e1900 */
[----:B----4-:R-:W-:-:S03]  /*9ae0*/  @P1 LOP3.LUT R26, R26, R21, RZ, 0x3c, !PT ;  /* 0x000000151a1a1212 */ /* 0x010fc600078e3cff */
[----:B------:R-:W4:Y:S01]  /*9af0*/  @P2 LDG.E R21, desc[UR36][R6.64+0x34] ;  /* 0x0000342406152981 */ /* 0x000f22000c1e1900 */
[----:B------:R-:W-:-:S03]  /*9b00*/  @P5 LOP3.LUT R30, R30, R25, RZ, 0x3c, !PT ;  /* 0x000000191e1e5212 */ /* 0x000fc600078e3cff */
[----:B------:R-:W4:Y:S01]  /*9b10*/  @P3 LDG.E R25, desc[UR36][R6.64+0x40] ;  /* 0x0000402406193981 */ /* 0x000f22000c1e1900 */
[----:B------:R-:W-:Y:S02]  /*9b20*/  @P1 LOP3.LUT R29, R29, R32, RZ, 0x3c, !PT ;  /* 0x000000201d1d1212 */ /* 0x000fe400078e3cff */
[----:B------:R-:W-:Y:S01]  /*9b30*/  @P2 LOP3.LUT R27, R27, R12, RZ, 0x3c, !PT ;  /* 0x0000000c1b1b2212 */ /* 0x000fe200078e3cff */
[----:B------:R-:W4:Y:S04]  /*9b40*/  @P5 LDG.E R32, desc[UR36][R6.64+0x6c] ;  /* 0x00006c2406205981 */ /* 0x000f28000c1e1900 */
        /* <DEDUP_REMOVED lines=13> */
[----:B------:R-:W-:Y:S02]  /*9c20*/  LOP3.LUT P0, RZ, R20, 0x80, RZ, 0xc0, !PT ;  /* 0x0000008014ff7812 */ /* 0x000fe4000780c0ff */
[----:B------:R-:W-:Y:S02]  /*9c30*/  @P3 LOP3.LUT R28, R28, R31, RZ, 0x3c, !PT ;  /* 0x0000001f1c1c3212 */ /* 0x000fe400078e3cff */
[----:B------:R-:W-:Y:S02]  /*9c40*/  @P3 LOP3.LUT R29, R29, R12, RZ, 0x3c, !PT ;  /* 0x0000000c1d1d3212 */ /* 0x000fe400078e3cff */
[----:B------:R-:W4:Y:S01]  /*9c50*/  @P5 LDG.E R12, desc[UR36][R6.64+0x74] ;  /* 0x00007424060c5981 */ /* 0x000f22000c1e1900 */
[----:B------:R-:W-:-:S03]  /*9c60*/  @P4 LOP3.LUT R27, R27, R14, RZ, 0x3c, !PT ;  /* 0x0000000e1b1b4212 */ /* 0x000fc600078e3cff */
[----:B------:R-:W4:Y:S01]  /*9c70*/  @P6 LDG.E R14, desc[UR36][R6.64+0x80] ;  /* 0x00008024060e6981 */ /* 0x000f22000c1e1900 */
[----:B------:R-:W-:-:S03]  /*9c80*/  @P4 LOP3.LUT R29, R29, R24, RZ, 0x3c, !PT ;  /* 0x000000181d1d4212 */ /* 0x000fc600078e3cff */
[----:B------:R-:W4:Y:S01]  /*9c90*/  @P6 LDG.E R24, desc[UR36][R6.64+0x88] ;  /* 0x0000882406186981 */ /* 0x000f22000c1e1900 */
[----:B------:R-:W-:-:S03]  /*9ca0*/  @P5 LOP3.LUT R27, R27, R32, RZ, 0x3c, !PT ;  /* 0x000000201b1b5212 */ /* 0x000fc600078e3cff */
        /* <DEDUP_REMOVED lines=11> */
[----:B------:R-:W-:Y:S02]  /*9d60*/  @P6 LOP3.LUT R30, R30, R33, RZ, 0x3c, !PT ;  /* 0x000000211e1e6212 */ /* 0x000fe400078e3cff */
[----:B------:R-:W-:Y:S02]  /*9d70*/  @P5 LOP3.LUT R29, R29, R12, RZ, 0x3c, !PT ;  /* 0x0000000c1d1d5212 */ /* 0x000fe400078e3cff */
[----:B------:R-:W-:Y:S02]  /*9d80*/  @P6 LOP3.LUT R27, R27, R14, RZ, 0x3c, !PT ;  /* 0x0000000e1b1b6212 */ /* 0x000fe400078e3cff */
[----:B------:R-:W-:Y:S02]  /*9d90*/  @P6 LOP3.LUT R29, R29, R24, RZ, 0x3c, !PT ;  /* 0x000000181d1d6212 */ /* 0x000fe400078e3cff */
[----:B------:R-:W-:Y:S02]  /*9da0*/  @P0 LOP3.LUT R30, R30, R31, RZ, 0x3c, !PT ;  /* 0x0000001f1e1e0212 */ /* 0x000fe400078e3cff */
[----:B------:R-:W-:-:S02]  /*9db0*/  @P0 LOP3.LUT R27, R27, R32, RZ, 0x3c, !PT ;  /* 0x000000201b1b0212 */ /* 0x000fc400078e3cff */
[----:B------:R-:W-:Y:S02]  /*9dc0*/  @P0 LOP3.LUT R29, R29, R34, RZ, 0x3c, !PT ;  /* 0x000000221d1d0212 */ /* 0x000fe400078e3cff */
[----:B--2---:R-:W-:Y:S02]  /*9dd0*/  @P6 LOP3.LUT R26, R26, R11, RZ, 0x3c, !PT ;  /* 0x0000000b1a1a6212 */ /* 0x004fe400078e3cff */
[----:B---3--:R-:W-:Y:S02]  /*9de0*/  @P6 LOP3.LUT R28, R28, R13, RZ, 0x3c, !PT ;  /* 0x0000000d1c1c6212 */ /* 0x008fe400078e3cff */
[----:B----4-:R-:W-:Y:S02]  /*9df0*/  @P0 LOP3.LUT R26, R26, R21, RZ, 0x3c, !PT ;  /* 0x000000151a1a0212 */ /* 0x010fe400078e3cff */
        /* <DEDUP_REMOVED lines=72> */
[----:B------:R-:W-:-:S04]  /*a280*/  UIADD3 UR4, UPT, UPT, UR4, 0x10, URZ ;  /* 0x0000001004047890 */ /* 0x000fc8000fffe0ff */
        /* <DEDUP_REMOVED lines=19> */
.L_x_75:
[----:B------:R-:W-:Y:S05]  /*a3c0*/  BSYNC.RECONVERGENT B1 ;  /* 0x0000000000017941 */ /* 0x000fea0003800200 */
.L_x_74:
[----:B------:R-:W-:Y:S01]  /*a3d0*/  ISETP.GE.U32.AND P0, PT, R0, 0x4, PT ;  /* 0x000000040000780c */ /* 0x000fe20003f06070 */
[----:B------:R-:W-:Y:S01]  /*a3e0*/  VIADD R8, R8, 0x1 ;  /* 0x0000000108087836 */ /* 0x000fe20000000000 */
[--C-:B------:R-:W-:Y:S02]  /*a3f0*/  SHF.R.U64 R0, R0, 0x2, R3.reuse ;  /* 0x0000000200007819 */ /* 0x100fe40000001203 */
[----:B------:R-:W-:Y:S02]  /*a400*/  ISETP.GE.U32.AND.EX P0, PT, R3, RZ, PT, P0 ;  /* 0x000000ff0300720c */ /* 0x000fe40003f06100 */
[----:B------:R-:W-:-:S11]  /*a410*/  SHF.R.U32.HI R3, RZ, 0x2, R3 ;  /* 0x00000002ff037819 */ /* 0x000fd60000011603 */
[----:B------:R-:W-:Y:S05]  /*a420*/  @P0 BRA `(.L_x_82) ;  /* 0xffffffd800cc0947 */ /* 0x000fea000383ffff */
.L_x_73:
[----:B------:R-:W-:Y:S05]  /*a430*/  BSYNC.RECONVERGENT B0 ;  /* 0x0000000000007941 */ /* 0x000fea0003800200 */
.L_x_72:
[----:B------:R-:W-:Y:S01]  /*a440*/  IMAD.MOV.U32 R0, RZ, RZ, RZ ;  /* 0x000000ffff007224 */ /* 0x000fe200078e00ff */
[----:B------:R-:W4:Y:S01]  /*a450*/  LDCU.64 UR6, c[0x0][0x398] ;  /* 0x00007300ff0677ac */ /* 0x000f220008000a00 */
[----:B------:R-:W-:-:S05]  /*a460*/  NOP ;  /* 0x0000000000007918 */ /* 0x000fca0000000000 */
.L_x_90:
[----:B----4-:R-:W-:-:S04]  /*a470*/  ULOP3.LUT UR8, UR6, 0x3, URZ, 0xc0, !UPT ;  /* 0x0000000306087892 */ /* 0x010fc8000f8ec0ff */
[----:B------:R-:W-:-:S04]  /*a480*/  UISETP.NE.U32.AND UP0, UPT, UR8, URZ, UPT ;  /* 0x000000ff0800728c */ /* 0x000fc8000bf05070 */
[----:B------:R-:W-:-:S09]  /*a490*/  UISETP.NE.AND.EX UP0, UPT, URZ, URZ, UPT, UP0 ;  /* 0x000000ffff00728c */ /* 0x000fd2000bf05300 */
[----:B------:R-:W-:Y:S05]  /*a4a0*/  BRA.U !UP0, `(.L_x_83) ;  /* 0x0000002508147547 */ /* 0x000fea000b800000 */
[----:B------:R-:W4:Y:S01]  /*a4b0*/  LDC.64 R4, c[0x4][0x10] ;  /* 0x01000400ff047b82 */ /* 0x000f220000000a00 */
[----:B------:R-:W-:Y:S01]  /*a4c0*/  UMOV UR4, URZ ;  /* 0x000000ff00047c82 */ /* 0x000fe20008000000 */
[----:B------:R-:W-:Y:S01]  /*a4d0*/  UMOV UR5, URZ ;  /* 0x000000ff00057c82 */ /* 0x000fe20008000000 */
[----:B-123--:R-:W-:Y:S02]  /*a4e0*/  IMAD.MOV.U32 R30, RZ, RZ, RZ ;  /* 0x000000ffff1e7224 */ /* 0x00efe400078e00ff */
[----:B------:R-:W-:Y:S02]  /*a4f0*/  IMAD.MOV.U32 R15, RZ, RZ, RZ ;  /* 0x000000ffff0f7224 */ /* 0x000fe400078e00ff */
[----:B------:R-:W-:Y:S02]  /*a500*/  IMAD.U32 R29, RZ, RZ, UR4 ;  /* 0x00000004ff1d7e24 */ /* 0x000fe4000f8e00ff */
[----:B------:R-:W-:Y:S02]  /*a510*/  IMAD.U32 R28, RZ, RZ, UR5 ;  /* 0x00000005ff1c7e24 */ /* 0x000fe4000f8e00ff */
[----:B------:R-:W-:-:S02]  /*a520*/  IMAD.U32 R27, RZ, RZ, UR4 ;  /* 0x00000004ff1b7e24 */ /* 0x000fc4000f8e00ff */
[----:B------:R-:W-:Y:S02]  /*a530*/  IMAD.U32 R26, RZ, RZ, UR5 ;  /* 0x00000005ff1a7e24 */ /* 0x000fe4000f8e00ff */
[----:B----4-:R-:W-:-:S07]  /*a540*/  IMAD.WIDE.U32 R4, R0, 0xc80, R4 ;  /* 0x00000c8000047825 */ /* 0x010fce00078e0004 */
.L_x_85:
[----:B------:R-:W-:-:S06]  /*a550*/  LEA R3, R15, UR38, 0x2 ;  /* 0x000000260f037c11 */ /* 0x000fcc000f8e10ff */
[----:B------:R-:W5:Y:S01]  /*a560*/  LDL R3, [R3+0x4] ;  /* 0x0000040003037983 */ /* 0x000f620000100800 */
[----:B------:R-:W-:Y:S01]  /*a570*/  IMAD.SHL.U32 R8, R15, 0x20, RZ ;  /* 0x000000200f087824 */ /* 0x000fe200078e00ff */
[----:B------:R-:W-:-:S06]  /*a580*/  UMOV UR4, URZ ;  /* 0x000000ff00047c82 */ /* 0x000fcc0008000000 */
.L_x_84:
        /* <DEDUP_REMOVED lines=177> */
[----:B------:R-:W-:-:S03]  /*b0a0*/  UISETP.NE.U32.AND UP0, UPT, UR8, 0x1, UPT ;  /* 0x000000010800788c */ /* 0x000fc6000bf05070 */
[----:B------:R4:W-:Y:S01]  /*b0b0*/  STL.64 [R1+0x8], R26 ;  /* 0x0000081a01007387 */ /* 0x0009e20000100a00 */
[----:B------:R-:W-:-:S03]  /*b0c0*/  UISETP.NE.AND.EX UP0, UPT, URZ, URZ, UPT, UP0 ;  /* 0x000000ffff00728c */ /* 0x000fc6000bf05300 */
[----:B------:R4:W-:Y:S06]  /*b0d0*/  STL.64 [R1+0x10], R28 ;  /* 0x0000101c01007387 */ /* 0x0009ec0000100a00 */
[----:B------:R-:W-:Y:S05]  /*b0e0*/  BRA.U !UP0, `(.L_x_83) ;  /* 0x0000001908047547 */ /* 0x000fea000b800000 */
[----:B------:R-:W-:Y:S01]  /*b0f0*/  UMOV UR4, URZ ;  /* 0x000000ff00047c82 */ /* 0x000fe20008000000 */
[----:B------:R-:W-:Y:S01]  /*b100*/  UMOV UR5, URZ ;  /* 0x000000ff00057c82 */ /* 0x000fe20008000000 */
[----:B----4-:R-:W-:Y:S02]  /*b110*/  IMAD.MOV.U32 R30, RZ, RZ, RZ ;  /* 0x000000ffff1e7224 */ /* 0x010fe400078e00ff */
[----:B------:R-:W-:Y:S02]  /*b120*/  IMAD.MOV.U32 R15, RZ, RZ, RZ ;  /* 0x000000ffff0f7224 */ /* 0x000fe400078e00ff */
[----:B------:R-:W-:Y:S02]  /*b130*/  IMAD.U32 R29, RZ, RZ, UR4 ;  /* 0x00000004ff1d7e24 */ /* 0x000fe4000f8e00ff */
[----:B------:R-:W-:Y:S02]  /*b140*/  IMAD.U32 R28, RZ, RZ, UR5 ;  /* 0x00000005ff1c7e24 */ /* 0x000fe4000f8e00ff */
[----:B------:R-:W-:-:S02]  /*b150*/  IMAD.U32 R27, RZ, RZ, UR4 ;  /* 0x00000004ff1b7e24 */ /* 0x000fc4000f8e00ff */
[----:B------:R-:W-:-:S07]  /*b160*/  IMAD.U32 R26, RZ, RZ, UR5 ;  /* 0x00000005ff1a7e24 */ /* 0x000fce000f8e00ff */
.L_x_87:
[----:B------:R-:W-:-:S06]  /*b170*/  LEA R3, R15, UR38, 0x2 ;  /* 0x000000260f037c11 */ /* 0x000fcc000f8e10ff */
[----:B------:R-:W5:Y:S01]  /*b180*/  LDL R3, [R3+0x4] ;  /* 0x0000040003037983 */ /* 0x000f620000100800 */
[----:B------:R-:W-:Y:S01]  /*b190*/  IMAD.SHL.U32 R8, R15, 0x20, RZ ;  /* 0x000000200f087824 */ /* 0x000fe200078e00ff */
[----:B------:R-:W-:-:S06]  /*b1a0*/  UMOV UR4, URZ ;  /* 0x000000ff00047c82 */ /* 0x000fcc0008000000 */
.L_x_86:
        /* <DEDUP_REMOVED lines=181> */
[----:B------:R-:W-:Y:S05]  /*bd00*/  BRA.U UP0, `(.L_x_83) ;  /* 0x0000000900fc7547 */ /* 0x000fea000b800000 */
        /* <DEDUP_REMOVED lines=8> */
.L_x_89:
[----:B------:R-:W-:-:S06]  /*bd90*/  LEA R3, R15, UR38, 0x2 ;  /* 0x000000260f037c11 */ /* 0x000fcc000f8e10ff */
[----:B------:R-:W5:Y:S01]  /*bda0*/  LDL R3, [R3+0x4] ;  /* 0x0000040003037983 */ /* 0x000f620000100800 */
[----:B------:R-:W-:Y:S01]  /*bdb0*/  IMAD.SHL.U32 R8, R15, 0x20, RZ ;  /* 0x000000200f087824 */ /* 0x000fe200078e00ff */
[----:B------:R-:W-:-:S06]  /*bdc0*/  UMOV UR4, URZ ;  /* 0x000000ff00047c82 */ /* 0x000fcc0008000000 */
.L_x_88:
        /* <DEDUP_REMOVED lines=179> */
.L_x_83:
[----:B------:R-:W-:Y:S01]  /*c900*/  UISETP.GT.U32.AND UP0, UPT, UR6, 0x3, UPT ;  /* 0x000000030600788c */ /* 0x000fe2000bf04070 */
[----:B------:R-:W-:Y:S01]  /*c910*/  VIADD R0, R0, 0x1 ;  /* 0x0000000100007836 */ /* 0x000fe20000000000 */
[----:B------:R-:W-:Y:S02]  /*c920*/  USHF.R.U64 UR4, UR6, 0x2, UR7 ;  /* 0x0000000206047899 */ /* 0x000fe40008001207 */
[----:B------:R-:W-:Y:S02]  /*c930*/  UISETP.GT.U32.AND.EX UP0, UPT, UR7, URZ, UPT, UP0 ;  /* 0x000000ff0700728c */ /* 0x000fe4000bf04100 */
[----:B------:R-:W-:-:S03]  /*c940*/  USHF.R.U32.HI UR5, URZ, 0x2, UR7 ;  /* 0x00000002ff057899 */ /* 0x000fc60008011607 */
[----:B------:R-:W-:-:S04]  /*c950*/  UMOV UR6, UR4 ;  /* 0x0000000400067c82 */ /* 0x000fc80008000000 */
[----:B------:R-:W-:Y:S01]  /*c960*/  UMOV UR7, UR5 ;  /* 0x0000000500077c82 */ /* 0x000fe20008000000 */
[----:B------:R-:W-:Y:S05]  /*c970*/  BRA.U UP0, `(.L_x_90) ;  /* 0xffffffd900bc7547 */ /* 0x000fea000b83ffff */
[----:B------:R-:W-:Y:S01]  /*c980*/  IMAD.MOV.U32 R3, RZ, RZ, RZ ;  /* 0x000000ffff037224 */ /* 0x000fe200078e00ff */
[----:B------:R-:W5:Y:S01]  /*c990*/  LDC R33, c[0x0][0x398] ;  /* 0x0000e600ff217b82 */ /* 0x000f620000000800 */
[----:B------:R-:W-:Y:S01]  /*c9a0*/  MOV R24, 0x0 ;  /* 0x0000000000187802 */ /* 0x000fe20000000f00 */
[----:B------:R-:W0:Y:S02]  /*c9b0*/  LDCU.64 UR4, c[0x4][0x180] ;  /* 0x01003000ff0477ac */ /* 0x000e240008000a00 */
[----:B------:R0:W-:Y:S01]  /*c9c0*/  STL.64 [R1+0x30], R2 ;  /* 0x0000300201007387 */ /* 0x0001e20000100a00 */
[----:B------:R-:W-:-:S03]  /*c9d0*/  UIADD3 UR39, UP0, UPT, UR39, 0x30, URZ ;  /* 0x0000003027277890 */ /* 0x000fc6000ff1e0ff */
[----:B------:R0:W1:Y:S01]  /*c9e0*/  LDC.64 R8, c[0x4][R24] ;  /* 0x0100000018087b82 */ /* 0x0000620000000a00 */
[----:B------:R-:W-:Y:S02]  /*c9f0*/  UIADD3.X UR40, UPT, UPT, URZ, UR40, URZ, UP0, !UPT ;  /* 0x00000028ff287290 */ /* 0x000fe400087fe4ff */
[----:B------:R-:W-:-:S04]  /*ca00*/  IMAD.U32 R6, RZ, RZ, UR39 ;  /* 0x00000027ff067e24 */ /* 0x000fc8000f8e00ff */
[----:B------:R-:W-:Y:S02]  /*ca10*/  IMAD.U32 R7, RZ, RZ, UR40 ;  /* 0x00000028ff077e24 */ /* 0x000fe4000f8e00ff */
[----:B0-----:R-:W-:Y:S02]  /*ca20*/  IMAD.U32 R4, RZ, RZ, UR4 ;  /* 0x00000004ff047e24 */ /* 0x001fe4000f8e00ff */
[----:B------:R-:W-:Y:S02]  /*ca30*/  IMAD.U32 R5, RZ, RZ, UR5 ;  /* 0x00000005ff057e24 */ /* 0x000fe4000f8e00ff */
[----:B-----5:R-:W-:-:S07]  /*ca40*/  IMAD R33, R33, 0x587c5, R22 ;  /* 0x000587c521217824 */ /* 0x020fce00078e0216 */
[----:B------:R-:W-:-:S07]  /*ca50*/  LEPC R20, `(.L_x_91) ;  /* 0x000000001014794e */ /* 0x000fce0000000000 */
[----:B-1234-:R-:W-:Y:S05]  /*ca60*/  CALL.ABS.NOINC R8 ;  /* 0x0000000008007343 */ /* 0x01efea0003c00000 */
.L_x_91:
        /* <DEDUP_REMOVED lines=16> */
[----:B------:R-:W-:-:S04]  /*cb70*/  FFMA R0, R0, R3, 1.1641532182693481445e-10 ;  /* 0x2f00000000007423 */ /* 0x000fc80000000003 */
[----:B------:R-:W2:Y:S02]  /*cb80*/  F2F.F64.F32 R10, R0 ;  /* 0x00000000000a7310 */ /* 0x000ea40000201800 */
[----:B-12---:R0:W-:Y:S02]  /*cb90*/  STL.64 [R1+0x30], R10 ;  /* 0x0000300a01007387 */ /* 0x0061e40000100a00 */
[----:B------:R-:W-:-:S07]  /*cba0*/  LEPC R20, `(.L_x_92) ;  /* 0x000000001014794e */ /* 0x000fce0000000000 */
[----:B0-----:R-:W-:Y:S05]  /*cbb0*/  CALL.ABS.NOINC R8 ;  /* 0x0000000008007343 */ /* 0x001fea0003c00000 */
.L_x_92:
        /* <DEDUP_REMOVED lines=9> */
[----:B------:R-:W-:Y:S02]  /*cc50*/  VIADD R0, R33, 0xb0f8a ;  /* 0x000b0f8a21007836 */ /* 0x000fe40000000000 */
[----:B------:R-:W-:Y:S01]  /*cc60*/  IMAD.MOV.U32 R3, RZ, RZ, 0x2f800000 ;  /* 0x2f800000ff037424 */ /* 0x000fe200078e00ff */
        /* <DEDUP_REMOVED lines=10> */
.L_x_93:
        /* <DEDUP_REMOVED lines=21> */
.L_x_94:
        /* <DEDUP_REMOVED lines=21> */
.L_x_95:
[----:B------:R0:W1:Y:S01]  /*cfb0*/  LDC.64 R8, c[0x4][R24] ;  /* 0x0100000018087b82 */ /* 0x0000620000000a00 */
[----:B------:R-:W2:Y:S01]  /*cfc0*/  LDCU.64 UR4, c[0x4][0x190] ;  /* 0x01003200ff0477ac */ /* 0x000ea20008000a00 */
[----:B------:R-:W-:Y:S01]  /*cfd0*/  CS2R R6, SRZ ;  /* 0x0000000000067805 */ /* 0x000fe2000001ff00 */
[----:B--2---:R-:W-:Y:S02]  /*cfe0*/  IMAD.U32 R4, RZ, RZ, UR4 ;  /* 0x00000004ff047e24 */ /* 0x004fe4000f8e00ff */
[----:B0-----:R-:W-:-:S07]  /*cff0*/  IMAD.U32 R5, RZ, RZ, UR5 ;  /* 0x00000005ff057e24 */ /* 0x001fce000f8e00ff */
[----:B------:R-:W-:-:S07]  /*d000*/  LEPC R20, `(.L_x_96) ;  /* 0x000000001014794e */ /* 0x000fce0000000000 */
[----:B-1----:R-:W-:Y:S05]  /*d010*/  CALL.ABS.NOINC R8 ;  /* 0x0000000008007343 */ /* 0x002fea0003c00000 */
.L_x_96:
        /* <DEDUP_REMOVED lines=21> */
.L_x_97:
        /* <DEDUP_REMOVED lines=21> */
.L_x_98:
        /* <DEDUP_REMOVED lines=21> */
.L_x_99:
        /* <DEDUP_REMOVED lines=21> */
.L_x_100:
[----:B------:R-:W-:Y:S01]  /*d560*/  MOV R24, 0x0 ;  /* 0x0000000000187802 */ /* 0x000fe20000000f00 */
[----:B------:R-:W0:Y:S01]  /*d570*/  LDCU.64 UR4, c[0x4][0x190] ;  /* 0x01003200ff0477ac */ /* 0x000e220008000a00 */
[----:B------:R-:W-:Y:S02]  /*d580*/  CS2R R6, SRZ ;  /* 0x0000000000067805 */ /* 0x000fe4000001ff00 */
[----:B------:R1:W2:Y:S01]  /*d590*/  LDC.64 R8, c[0x4][R24] ;  /* 0x0100000018087b82 */ /* 0x0002a20000000a00 */
[----:B0-----:R-:W-:Y:S02]  /*d5a0*/  IMAD.U32 R4, RZ, RZ, UR4 ;  /* 0x00000004ff047e24 */ /* 0x001fe4000f8e00ff */
[----:B-1----:R-:W-:-:S07]  /*d5b0*/  IMAD.U32 R5, RZ, RZ, UR5 ;  /* 0x00000005ff057e24 */ /* 0x002fce000f8e00ff */
[----:B------:R-:W-:-:S07]  /*d5c0*/  LEPC R20, `(.L_x_101) ;  /* 0x000000001014794e */ /* 0x000fce0000000000 */
[----:B--2---:R-:W-:Y:S05]  /*d5d0*/  CALL.ABS.NOINC R8 ;  /* 0x0000000008007343 */ /* 0x004fea0003c00000 */
.L_x_101:
[----:B------:R-:W0:Y:S01]  /*d5e0*/  LDC R5, c[0x0][0x398] ;  /* 0x0000e600ff057b82 */ /* 0x000e220000000800 */
[----:B------:R-:W-:Y:S01]  /*d5f0*/  SHF.R.U32.HI R3, RZ, 0x2, R26 ;  /* 0x00000002ff037819 */ /* 0x000fe2000001161a */
[----:B------:R-:W-:Y:S01]  /*d600*/  IMAD.SHL.U32 R0, R36, 0x10, RZ ;  /* 0x0000001024007824 */ /* 0x000fe200078e00ff */
[----:B------:R-:W1:Y:S01]  /*d610*/  LDCU.64 UR4, c[0x4][0x188] ;  /* 0x01003100ff0477ac */ /* 0x000e620008000a00 */
[----:B------:R-:W-:Y:S01]  /*d620*/  IMAD.U32 R6, RZ, RZ, UR39 ;  /* 0x00000027ff067e24 */ /* 0x000fe2000f8e00ff */
[----:B------:R-:W-:Y:S01]  /*d630*/  LOP3.LUT R3, R3, R26, RZ, 0x3c, !PT ;  /* 0x0000001a03037212 */ /* 0x000fe200078e3cff */
[----:B------:R-:W-:Y:S02]  /*d640*/  IMAD.U32 R7, RZ, RZ, UR40 ;  /* 0x00000028ff077e24 */ /* 0x000fe4000f8e00ff */
[----:B------:R2:W3:Y:S02]  /*d650*/  LDC.64 R8, c[0x4][R24] ;  /* 0x0100000018087b82 */ /* 0x0004e40000000a00 */
        /* <DEDUP_REMOVED lines=15> */
.L_x_102:
        /* <DEDUP_REMOVED lines=21> */
.L_x_103:
        /* <DEDUP_REMOVED lines=21> */
.L_x_104:
        /* <DEDUP_REMOVED lines=21> */
.L_x_105:
[----:B------:R0:W1:Y:S01]  /*db40*/  LDC.64 R8, c[0x4][R24] ;  /* 0x0100000018087b82 */ /* 0x0000620000000a00 */
[----:B------:R-:W2:Y:S01]  /*db50*/  LDCU.64 UR4, c[0x4][0x190] ;  /* 0x01003200ff0477ac */ /* 0x000ea20008000a00 */
[----:B------:R-:W-:Y:S01]  /*db60*/  CS2R R6, SRZ ;  /* 0x0000000000067805 */ /* 0x000fe2000001ff00 */
[----:B--2---:R-:W-:Y:S02]  /*db70*/  IMAD.U32 R4, RZ, RZ, UR4 ;  /* 0x00000004ff047e24 */ /* 0x004fe4000f8e00ff */
[----:B0-----:R-:W-:-:S07]  /*db80*/  IMAD.U32 R5, RZ, RZ, UR5 ;  /* 0x00000005ff057e24 */ /* 0x001fce000f8e00ff */
[----:B------:R-:W-:-:S07]  /*db90*/  LEPC R20, `(.L_x_106) ;  /* 0x000000001014794e */ /* 0x000fce0000000000 */
[----:B-1----:R-:W-:Y:S05]  /*dba0*/  CALL.ABS.NOINC R8 ;  /* 0x0000000008007343 */ /* 0x002fea0003c00000 */
.L_x_106:
        /* <DEDUP_REMOVED lines=21> */
.L_x_107:
        /* <DEDUP_REMOVED lines=21> */
.L_x_108:
        /* <DEDUP_REMOVED lines=21> */
.L_x_109:
[----:B------:R-:W-:Y:S01]  /*dfa0*/  SHF.R.U32.HI R0, RZ, 0x2, R37 ;  /* 0x00000002ff007819 */ /* 0x000fe20000011625 */
[----:B------:R-:W-:Y:S01]  /*dfb0*/  IMAD.SHL.U32 R3, R36, 0x10, RZ ;  /* 0x0000001024037824 */ /* 0x000fe200078e00ff */
[----:B------:R0:W1:Y:S01]  /*dfc0*/  LDC.64 R8, c[0x4][R24] ;  /* 0x0100000018087b82 */ /* 0x0000620000000a00 */
[----:B------:R-:W-:Y:S01]  /*dfd0*/  VIADD R32, R32, 0x587c50 ;  /* 0x00587c5020207836 */ /* 0x000fe20000000000 */
[----:B------:R-:W-:Y:S01]  /*dfe0*/  LOP3.LUT R0, R0, R37, RZ, 0x3c, !PT ;  /* 0x0000002500007212 */ /* 0x000fe200078e3cff */
[----:B------:R-:W-:Y:S01]  /*dff0*/  IMAD.MOV.U32 R10, RZ, RZ, 0x2f800000 ;  /* 0x2f800000ff0a7424 */ /* 0x000fe200078e00ff */
[----:B------:R-:W2:Y:S01]  /*e000*/  LDCU.64 UR4, c[0x4][0x188] ;  /* 0x01003100ff0477ac */ /* 0x000ea20008000a00 */
[----:B------:R-:W-:Y:S02]  /*e010*/  IMAD.U32 R6, RZ, RZ, UR39 ;  /* 0x00000027ff067e24 */ /* 0x000fe4000f8e00ff */
[----:B------:R-:W-:Y:S02]  /*e020*/  IMAD.SHL.U32 R4, R0, 0x2, RZ ;  /* 0x0000000200047824 */ /* 0x000fe400078e00ff */
[----:B------:R-:W-:-:S03]  /*e030*/  IMAD.U32 R7, RZ, RZ, UR40 ;  /* 0x00000028ff077e24 */ /* 0x000fc6000f8e00ff */
[----:B------:R-:W-:-:S04]  /*e040*/  LOP3.LUT R3, R0, R4, R3, 0x96, !PT ;  /* 0x0000000400037212 */ /* 0x000fc800078e9603 */
[----:B------:R-:W-:-:S05]  /*e050*/  LOP3.LUT R3, R3, R36, RZ, 0x3c, !PT ;  /* 0x0000002403037212 */ /* 0x000fca00078e3cff */
[----:B------:R-:W-:Y:S02]  /*e060*/  IMAD.IADD R3, R32, 0x1, R3 ;  /* 0x0000000120037824 */ /* 0x000fe400078e0203 */
[----:B--2---:R-:W-:Y:S02]  /*e070*/  IMAD.U32 R4, RZ, RZ, UR4 ;  /* 0x00000004ff047e24 */ /* 0x004fe4000f8e00ff */
[----:B------:R-:W-:Y:S01]  /*e080*/  IMAD.U32 R5, RZ, RZ, UR5 ;  /* 0x00000005ff057e24 */ /* 0x000fe2000f8e00ff */
[----:B------:R-:W-:-:S05]  /*e090*/  I2FP.F32.U32 R3, R3 ;  /* 0x0000000300037245 */ /* 0x000fca0000201000 */
[----:B------:R-:W-:-:S06]  /*e0a0*/  FFMA R10, R3, R10, 1.1641532182693481445e-10 ;  /* 0x2f000000030a7423 */ /* 0x000fcc000000000a */
[----:B------:R-:W2:Y:S02]  /*e0b0*/  F2F.F64.F32 R10, R10 ;  /* 0x0000000a000a7310 */ /* 0x000ea40000201800 */
[----:B-12---:R0:W-:Y:S02]  /*e0c0*/  STL.64 [R1+0x30], R10 ;  /* 0x0000300a01007387 */ /* 0x0061e40000100a00 */
[----:B------:R-:W-:-:S07]  /*e0d0*/  LEPC R20, `(.L_x_110) ;  /* 0x000000001014794e */ /* 0x000fce0000000000 */
[----:B0-----:R-:W-:Y:S05]  /*e0e0*/  CALL.ABS.NOINC R8 ;  /* 0x0000000008007343 */ /* 0x001fea0003c00000 */
.L_x_110:
[----:B------:R0:W1:Y:S01]  /*e0f0*/  LDC.64 R8, c[0x4][R24] ;  /* 0x0100000018087b82 */ /* 0x0000620000000a00 */
[----:B------:R-:W2:Y:S01]  /*e100*/  LDCU.64 UR4, c[0x4][0x190] ;  /* 0x01003200ff0477ac */ /* 0x000ea20008000a00 */
[----:B------:R-:W-:Y:S01]  /*e110*/  CS2R R6, SRZ ;  /* 0x0000000000067805 */ /* 0x000fe2000001ff00 */
[----:B--2---:R-:W-:Y:S02]  /*e120*/  IMAD.U32 R4, RZ, RZ, UR4 ;  /* 0x00000004ff047e24 */ /* 0x004fe4000f8e00ff */
[----:B0-----:R-:W-:-:S07]  /*e130*/  IMAD.U32 R5, RZ, RZ, UR5 ;  /* 0x00000005ff057e24 */ /* 0x001fce000f8e00ff */
[----:B------:R-:W-:-:S07]  /*e140*/  LEPC R20, `(.L_x_111) ;  /* 0x000000001014794e */ /* 0x000fce0000000000 */
[----:B-1----:R-:W-:Y:S05]  /*e150*/  CALL.ABS.NOINC R8 ;  /* 0x0000000008007343 */ /* 0x002fea0003c00000 */
.L_x_111:
        /* <DEDUP_REMOVED lines=9> */
.L_x_128:
        /* <DEDUP_REMOVED lines=16> */
.L_x_119:
[----:B------:R-:W-:-:S06]  /*e2f0*/  LEA R0, R14, UR38, 0x2 ;  /* 0x000000260e007c11 */ /* 0x000fcc000f8e10ff */
[----:B------:R-:W5:Y:S01]  /*e300*/  LDL R0, [R0+0x4] ;  /* 0x0000040000007983 */ /* 0x000f620000100800 */
[----:B------:R-:W-:Y:S01]  /*e310*/  BSSY.RECONVERGENT B3, `(.L_x_117) ;  /* 0x00000b0000037945 */ /* 0x000fe20003800200 */
[----:B------:R-:W-:Y:S02]  /*e320*/  IMAD.SHL.U32 R9, R14, 0x20, RZ ;  /* 0x000000200e097824 */ /* 0x000fe400078e00ff */
[----:B------:R-:W-:-:S07]  /*e330*/  IMAD.MOV.U32 R11, RZ, RZ, RZ ;  /* 0x000000ffff0b7224 */ /* 0x000fce00078e00ff */
.L_x_118:
        /* <DEDUP_REMOVED lines=174> */
.L_x_117:
[----:B------:R-:W-:-:S05]  /*ee20*/  VIADD R14, R14, 0x1 ;  /* 0x000000010e0e7836 */ /* 0x000fca0000000000 */
[----:B------:R-:W-:-:S13]  /*ee30*/  ISETP.NE.AND P0, PT, R14, 0x5, PT ;  /* 0x000000050e00780c */ /* 0x000fda0003f05270 */
[----:B------:R-:W-:Y:S05]  /*ee40*/  @P0 BRA `(.L_x_119) ;  /* 0xfffffff400280947 */ /* 0x000fea000383ffff */
[----:B------:R-:W-:Y:S05]  /*ee50*/  BSYNC.RECONVERGENT B2 ;  /* 0x0000000000027941 */ /* 0x000fea0003800200 */
.L_x_116:
        /* <DEDUP_REMOVED lines=16> */
.L_x_123:
[----:B------:R-:W-:-:S06]  /*ef60*/  LEA R0, R14, UR38, 0x2 ;  /* 0x000000260e007c11 */ /* 0x000fcc000f8e10ff */
[----:B------:R-:W5:Y:S01]  /*ef70*/  LDL R0, [R0+0x4] ;  /* 0x0000040000007983 */ /* 0x000f620000100800 */
[----:B------:R-:W-:Y:S01]  /*ef80*/  BSSY.RECONVERGENT B3, `(.L_x_121) ;  /* 0x00000b0000037945 */ /* 0x000fe20003800200 */
[----:B------:R-:W-:Y:S02]  /*ef90*/  IMAD.SHL.U32 R9, R14, 0x20, RZ ;  /* 0x000000200e097824 */ /* 0x000fe400078e00ff */
[----:B------:R-:W-:-:S07]  /*efa0*/  IMAD.MOV.U32 R11, RZ, RZ, RZ ;  /* 0x000000ffff0b7224 */ /* 0x000fce00078e00ff */
.L_x_122:
        /* <DEDUP_REMOVED lines=174> */
.L_x_121:
[----:B------:R-:W-:-:S05]  /*fa90*/  VIADD R14, R14, 0x1 ;  /* 0x000000010e0e7836 */ /* 0x000fca0000000000 */
[----:B------:R-:W-:-:S13]  /*faa0*/  ISETP.NE.AND P0, PT, R14, 0x5, PT ;  /* 0x000000050e00780c */ /* 0x000fda0003f05270 */
[----:B------:R-:W-:Y:S05]  /*fab0*/  @P0 BRA `(.L_x_123) ;  /* 0xfffffff400280947 */ /* 0x000fea000383ffff */
[----:B------:R-:W-:Y:S05]  /*fac0*/  BSYNC.RECONVERGENT B2 ;  /* 0x0000000000027941 */ /* 0x000fea0003800200 */
.L_x_120:
        /* <DEDUP_REMOVED lines=16> */
.L_x_127:
[----:B------:R-:W-:-:S06]  /*fbd0*/  LEA R0, R14, UR38, 0x2 ;  /* 0x000000260e007c11 */ /* 0x000fcc000f8e10ff */
[----:B------:R-:W5:Y:S01]  /*fbe0*/  LDL R0, [R0+0x4] ;  /* 0x0000040000007983 */ /* 0x000f620000100800 */
[----:B------:R-:W-:Y:S01]  /*fbf0*/  BSSY.RECONVERGENT B3, `(.L_x_125) ;  /* 0x00000b0000037945 */ /* 0x000fe20003800200 */
[----:B------:R-:W-:Y:S02]  /*fc00*/  IMAD.SHL.U32 R9, R14, 0x20, RZ ;  /* 0x000000200e097824 */ /* 0x000fe400078e00ff */
[----:B------:R-:W-:-:S07]  /*fc10*/  IMAD.MOV.U32 R11, RZ, RZ, RZ ;  /* 0x000000ffff0b7224 */ /* 0x000fce00078e00ff */
.L_x_126:
        /* <DEDUP_REMOVED lines=174> */
.L_x_125:
[----:B------:R-:W-:-:S05]  /*10700*/  VIADD R14, R14, 0x1 ;  /* 0x000000010e0e7836 */ /* 0x000fca0000000000 */
[----:B------:R-:W-:-:S13]  /*10710*/  ISETP.NE.AND P0, PT, R14, 0x5, PT ;  /* 0x000000050e00780c */ /* 0x000fda0003f05270 */
[----:B------:R-:W-:Y:S05]  /*10720*/  @P0 BRA `(.L_x_127) ;  /* 0xfffffff400280947 */ /* 0x000fea000383ffff */
[----:B------:R-:W-:Y:S05]  /*10730*/  BSYNC.RECONVERGENT B2 ;  /* 0x0000000000027941 */ /* 0x000fea0003800200 */
.L_x_124:
[----:B------:R1:W-:Y:S04]  /*10740*/  STL [R1+0x4], R23 ;  /* 0x0000041701007387 */ /* 0x0003e80000100800 */
[----:B------:R1:W-:Y:S04]  /*10750*/  STL.64 [R1+0x8], R18 ;  /* 0x0000081201007387 */ /* 0x0003e80000100a00 */
[----:B------:R1:W-:Y:S02]  /*10760*/  STL.64 [R1+0x10], R16 ;  /* 0x0000101001007387 */ /* 0x0003e40000100a00 */
.L_x_115:
[----:B------:R-:W-:Y:S05]  /*10770*/  BSYNC.RECONVERGENT B0 ;  /* 0x0000000000007941 */ /* 0x000fea0003800200 */
.L_x_114:
[----:B------:R-:W-:Y:S01]  /*10780*/  ISETP.GT.U32.AND P0, PT, R8, 0x3, PT ;  /* 0x000000030800780c */ /* 0x000fe20003f04070 */
[----:B------:R-:W-:Y:S01]  /*10790*/  VIADD R6, R6, 0x1 ;  /* 0x0000000106067836 */ /* 0x000fe20000000000 */
[--C-:B------:R-:W-:Y:S02]  /*107a0*/  SHF.R.U64 R8, R8, 0x2, R7.reuse ;  /* 0x0000000208087819 */ /* 0x100fe40000001207 */
[----:B------:R-:W-:Y:S02]  /*107b0*/  ISETP.GT.U32.AND.EX P0, PT, R7, RZ, PT, P0 ;  /* 0x000000ff0700720c */ /* 0x000fe40003f04100 */
[----:B------:R-:W-:-:S11]  /*107c0*/  SHF.R.U32.HI R7, RZ, 0x2, R7 ;  /* 0x00000002ff077819 */ /* 0x000fd60000011607 */
[----:B------:R-:W-:Y:S05]  /*107d0*/  @P0 BRA `(.L_x_128) ;  /* 0xffffffd800840947 */ /* 0x000fea000383ffff */
.L_x_113:
[----:B------:R-:W-:Y:S05]  /*107e0*/  BSYNC.RECONVERGENT B1 ;  /* 0x0000000000017941 */ /* 0x000fea0003800200 */
.L_x_112:
[----:B------:R-:W-:Y:S01]  /*107f0*/  BSSY.RECONVERGENT B1, `(.L_x_129) ;  /* 0x0000260000017945 */ /* 0x000fe20003800200 */
[----:B------:R-:W-:-:S07]  /*10800*/  IMAD.MOV.U32 R6, RZ, RZ, RZ ;  /* 0x000000ffff067224 */ /* 0x000fce00078e00ff */
.L_x_144:
[----:B------:R-:W-:Y:S01]  /*10810*/  LOP3.LUT R0, R39, 0x3, RZ, 0xc0, !PT ;  /* 0x0000000327007812 */ /* 0x000fe200078ec0ff */
[----:B------:R-:W-:Y:S03]  /*10820*/  BSSY.RECONVERGENT B0, `(.L_x_130) ;  /* 0x0000256000007945 */ /* 0x000fe60003800200 */
[----:B------:R-:W-:-:S04]  /*10830*/  ISETP.NE.U32.AND P0, PT, R0, RZ, PT ;  /* 0x000000ff0000720c */ /* 0x000fc80003f05070 */
[----:B------:R-:W-:-:S13]  /*10840*/  ISETP.NE.AND.EX P0, PT, RZ, RZ, PT, P0 ;  /* 0x000000ffff00720c */ /* 0x000fda0003f05300 */
[----:B--23--:R-:W-:Y:S05]  /*10850*/  @!P0 BRA `(.L_x_131) ;  /* 0x0000002400488947 */ /* 0x00cfea0003800000 */
[----:B------:R-:W2:Y:S01]  /*10860*/  LDC.64 R4, c[0x4][0x10] ;  /* 0x01000400ff047b82 */ /* 0x000ea20000000a00 */
[----:B------:R-:W-:Y:S01]  /*10870*/  UMOV UR4, URZ ;  /* 0x000000ff00047c82 */ /* 0x000fe20008000000 */
[----:B------:R-:W-:Y:S01]  /*10880*/  UMOV UR5, URZ ;  /* 0x000000ff00057c82 */ /* 0x000fe20008000000 */
[----:B------:R-:W-:Y:S01]  /*10890*/  BSSY.RECONVERGENT B2, `(.L_x_132) ;  /* 0x00000be000027945 */ /* 0x000fe20003800200 */
[----:B------:R-:W-:Y:S02]  /*108a0*/  IMAD.MOV.U32 R11, RZ, RZ, RZ ;  /* 0x000000ffff0b7224 */ /* 0x000fe400078e00ff */
[----:B01----:R-:W-:Y:S02]  /*108b0*/  IMAD.U32 R17, RZ, RZ, UR4 ;  /* 0x00000004ff117e24 */ /* 0x003fe4000f8e00ff */
[----:B------:R-:W-:Y:S02]  /*108c0*/  IMAD.U32 R16, RZ, RZ, UR5 ;  /* 0x00000005ff107e24 */ /* 0x000fe4000f8e00ff */
[----:B------:R-:W-:-:S02]  /*108d0*/  IMAD.U32 R19, RZ, RZ, UR4 ;  /* 0x00000004ff137e24 */ /* 0x000fc4000f8e00ff */
[----:B------:R-:W-:Y:S02]  /*108e0*/  IMAD.U32 R18, RZ, RZ, UR5 ;  /* 0x00000005ff127e24 */ /* 0x000fe4000f8e00ff */
[----:B------:R-:W-:Y:S02]  /*108f0*/  IMAD.U32 R23, RZ, RZ, UR4 ;  /* 0x00000004ff177e24 */ /* 0x000fe4000f8e00ff */
[----:B--2---:R-:W-:-:S07]  /*10900*/  IMAD.WIDE.U32 R4, R6, 0xc80, R4 ;  /* 0x00000c8006047825 */ /* 0x004fce00078e0004 */
.L_x_135:
[----:B------:R-:W-:-:S06]  /*10910*/  LEA R0, R11, UR38, 0x2 ;  /* 0x000000260b007c11 */ /* 0x000fcc000f8e10ff */
[----:B------:R-:W5:Y:S01]  /*10920*/  LDL R0, [R0+0x4] ;  /* 0x0000040000007983 */ /* 0x000f620000100800 */
[----:B------:R-:W-:Y:S01]  /*10930*/  BSSY.RECONVERGENT B3, `(.L_x_133) ;  /* 0x00000b0000037945 */ /* 0x000fe20003800200 */
[----:B------:R-:W-:Y:S02]  /*10940*/  IMAD.SHL.U32 R7, R11, 0x20, RZ ;  /* 0x000000200b077824 */ /* 0x000fe400078e00ff */
[----:B------:R-:W-:-:S07]  /*10950*/  IMAD.MOV.U32 R8, RZ, RZ, RZ ;  /* 0x000000ffff087224 */ /* 0x000fce00078e00ff */
.L_x_134:
        /* <DEDUP_REMOVED lines=11> */
[----:B------:R-:W4:Y:S04]  /*10a10*/  @P3 LDG.E R24, desc[UR36][R2.64+0x4c] ;  /* 0x00004c2402183981 */ /* 0x000f28000c1e1900 */
[----:B------:R-:W4:Y:S04]  /*10a20*/  @!P0 LDG.E R9, desc[UR36][R2.64+0x4] ;  /* 0x0000042402098981 */ /* 0x000f28000c1e1900 */
        /* <DEDUP_REMOVED lines=8> */
[----:B------:R-:W-:-:S04]  /*10ab0*/  @P2 LOP3.LUT R17, R17, R22, RZ, 0x3c, !PT ;  /* 0x0000001611112212 */ /* 0x000fc800078e3cff */
[----:B------:R-:W-:Y:S02]  /*10ac0*/  @P3 LOP3.LUT R17, R17, R24, RZ, 0x3c, !PT ;  /* 0x0000001811113212 */ /* 0x000fe400078e3cff */
[----:B------:R-:W-:Y:S02]  /*10ad0*/  @!P0 LOP3.LUT R18, R18, R9, RZ, 0x3c, !PT ;  /* 0x0000000912128212 */ /* 0x000fe400078e3cff */
[----:B------:R-:W4:Y:S01]  /*10ae0*/  @P1 LDG.E R9, desc[UR36][R2.64+0x18] ;  /* 0x0000182402091981 */ /* 0x000f22000c1e1900 */
[----:B------:R-:W-:-:S03]  /*10af0*/  @!P0 LOP3.LUT R16, R16, R15, RZ, 0x3c, !PT ;  /* 0x0000000f10108212 */ /* 0x000fc600078e3cff */
[----:B------:R-:W4:Y:S01]  /*10b00*/  @P1 LDG.E R15, desc[UR36][R2.64+0x20] ;  /* 0x00002024020f1981 */ /* 0x000f22000c1e1900 */
[----:B--2---:R-:W-:-:S03]  /*10b10*/  @P4 LOP3.LUT R17, R17, R14, RZ, 0x3c, !PT ;  /* 0x0000000e11114212 */ /* 0x004fc600078e3cff */
[----:B------:R-:W2:Y:S01]  /*10b20*/  @P1 LDG.E R14, desc[UR36][R2.64+0x1c] ;  /* 0x00001c24020e1981 */ /* 0x000ea2000c1e1900 */
[----:B---3--:R-:W-:-:S03]  /*10b30*/  @!P0 LOP3.LUT R19, R19, R12, RZ, 0x3c, !PT ;  /* 0x0000000c13138212 */ /* 0x008fc600078e3cff */
[----:B------:R-:W3:Y:S01]  /*10b40*/  @P1 LDG.E R12, desc[UR36][R2.64+0x14] ;  /* 0x00001424020c1981 */ /* 0x000ee2000c1e1900 */
[----:B----4-:R-:W-:-:S03]  /*10b50*/  @P5 LOP3.LUT R17, R17, R20, RZ, 0x3c, !PT ;  /* 0x0000001411115212 */ /* 0x010fc600078e3cff */
        /* <DEDUP_REMOVED lines=29> */
[----:B------:R-:W-:Y:S02]  /*10d30*/  @P4 LOP3.LUT R18, R18, R21, RZ, 0x3c, !PT ;  /* 0x0000001512124212 */ /* 0x000fe400078e3cff */
[----:B------:R-:W-:Y:S01]  /*10d40*/  LOP3.LUT P0, RZ, R13, 0x80, RZ, 0xc0, !PT ;  /* 0x000000800dff7812 */ /* 0x000fe2000780c0ff */
[----:B------:R-:W3:Y:S01]  /*10d50*/  @P6 LDG.E R21, desc[UR36][R2.64+0x84] ;  /* 0x0000842402156981 */ /* 0x000ee2000c1e1900 */
[----:B----4-:R-:W-:-:S03]  /*10d60*/  @P4 LOP3.LUT R16, R16, R9, RZ, 0x3c, !PT ;  /* 0x0000000910104212 */ /* 0x010fc600078e3cff */
[----:B------:R-:W4:Y:S01]  /*10d70*/  @P5 LDG.E R9, desc[UR36][R2.64+0x70] ;  /* 0x0000702402095981 */ /* 0x000f22000c1e1900 */
[----:B------:R-:W-:-:S03]  /*10d80*/  @P5 LOP3.LUT R18, R18, R15, RZ, 0x3c, !PT ;  /* 0x0000000f12125212 */ /* 0x000fc600078e3cff */
        /* <DEDUP_REMOVED lines=18> */
[----:B------:R-:W-:Y:S02]  /*10eb0*/  @P0 LOP3.LUT R16, R16, R15, RZ, 0x3c, !PT ;  /* 0x0000000f10100212 */ /* 0x000fe400078e3cff */
[----:B--2---:R-:W-:Y:S02]  /*10ec0*/  @P0 LOP3.LUT R19, R19, R14, RZ, 0x3c, !PT ;  /* 0x0000000e13130212 */ /* 0x004fe400078e3cff */
[----:B---3--:R-:W-:-:S02]  /*10ed0*/  @P0 LOP3.LUT R23, R23, R12, RZ, 0x3c, !PT ;  /* 0x0000000c17170212 */ /* 0x008fc400078e3cff */
[----:B------:R-:W-:-:S13]  /*10ee0*/  R2P PR, R13.B1, 0x7f ;  /* 0x0000007f0d007804 */ /* 0x000fda0000001000 */
[----:B------:R-:W2:Y:S04]  /*10ef0*/  @P0 LDG.E R14, desc[UR36][R2.64+0xb0] ;  /* 0x0000b024020e0981 */ /* 0x000ea8000c1e1900 */
[----:B------:R-:W3:Y:S04]  /*10f00*/  @P1 LDG.E R20, desc[UR36][R2.64+0xc4] ;  /* 0x0000c42402141981 */ /* 0x000ee8000c1e1900 */
        /* <DEDUP_REMOVED lines=11> */
[----:B------:R-:W-:-:S04]  /*10fc0*/  @P3 LOP3.LUT R17, R17, R24, RZ, 0x3c, !PT ;  /* 0x0000001811113212 */ /* 0x000fc800078e3cff */
[----:B------:R-:W-:Y:S02]  /*10fd0*/  @P4 LOP3.LUT R17, R17, R12, RZ, 0x3c, !PT ;  /* 0x0000000c11114212 */ /* 0x000fe400078e3cff */
        /* <DEDUP_REMOVED lines=9> */
[----:B------:R-:W-:-:S03]  /*11070*/  LOP3.LUT P0, RZ, R13, 0x8000, RZ, 0xc0, !PT ;  /* 0x000080000dff7812 */ /* 0x000fc6000780c0ff */
[----:B------:R-:W3:Y:S01]  /*11080*/  @P2 LDG.E R13, desc[UR36][R2.64+0xcc] ;  /* 0x0000cc24020d2981 */ /* 0x000ee2000c1e1900 */
[----:B----4-:R-:W-:Y:S02]  /*11090*/  @P5 LOP3.LUT R17, R17, R22, RZ, 0x3c, !PT ;  /* 0x0000001611115212 */ /* 0x010fe400078e3cff */
[----:B------:R-:W-:Y:S02]  /*110a0*/  @P1 LOP3.LUT R23, R23, R12, RZ, 0x3c, !PT ;  /* 0x0000000c17171212 */ /* 0x000fe400078e3cff */
        /* <DEDUP_REMOVED lines=46> */
[----:B------:R-:W-:-:S05]  /*11390*/  VIADD R8, R8, 0x10 ;  /* 0x0000001008087836 */ /* 0x000fca0000000000 */
[----:B------:R-:W-:Y:S02]  /*113a0*/  ISETP.NE.AND P1, PT, R8, 0x20, PT ;  /* 0x000000200800780c */ /* 0x000fe40003f25270 */
[----:B----4-:R-:W-:Y:S02]  /*113b0*/  @P6 LOP3.LUT R19, R19, R12, RZ, 0x3c, !PT ;  /* 0x0000000c13136212 */ /* 0x010fe400078e3cff */
[----:B------:R-:W-:Y:S02]  /*113c0*/  @P6 LOP3.LUT R16, R16, R9, RZ, 0x3c, !PT ;  /* 0x0000000910106212 */ /* 0x000fe400078e3cff */
[----:B------:R-:W-:Y:S02]  /*113d0*/  @P0 LOP3.LUT R18, R18, R13, RZ, 0x3c, !PT ;  /* 0x0000000d12120212 */ /* 0x000fe400078e3cff */
[----:B------:R-:W-:Y:S02]  /*113e0*/  @P0 LOP3.LUT R17, R17, R22, RZ, 0x3c, !PT ;  /* 0x0000001611110212 */ /* 0x000fe400078e3cff */
[----:B------:R-:W-:-:S02]  /*113f0*/  @P0 LOP3.LUT R16, R16, R15, RZ, 0x3c, !PT ;  /* 0x0000000f10100212 */ /* 0x000fc400078e3cff */
[----:B--2---:R-:W-:Y:S02]  /*11400*/  @P0 LOP3.LUT R23, R23, R14, RZ, 0x3c, !PT ;  /* 0x0000000e17170212 */ /* 0x004fe400078e3cff */
[----:B---3--:R-:W-:Y:S01]  /*11410*/  @P0 LOP3.LUT R19, R19, R20, RZ, 0x3c, !PT ;  /* 0x0000001413130212 */ /* 0x008fe200078e3cff */
[----:B------:R-:W-:Y:S06]  /*11420*/  @P1 BRA `(.L_x_134) ;  /* 0xfffffff4004c1947 */ /* 0x000fec000383ffff */
[----:B------:R-:W-:Y:S05]  /*11430*/  BSYNC.RECONVERGENT B3 ;  /* 0x0000000000037941 */ /* 0x000fea0003800200 */
.L_x_133:
[----:B------:R-:W-:-:S05]  /*11440*/  VIADD R11, R11, 0x1 ;  /* 0x000000010b0b7836 */ /* 0x000fca0000000000 */
[----:B------:R-:W-:-:S13]  /*11450*/  ISETP.NE.AND P0, PT, R11, 0x5, PT ;  /* 0x000000050b00780c */ /* 0x000fda0003f05270 */
[----:B------:R-:W-:Y:S05]  /*11460*/  @P0 BRA `(.L_x_135) ;  /* 0xfffffff400280947 */ /* 0x000fea000383ffff */
[----:B------:R-:W-:Y:S05]  /*11470*/  BSYNC.RECONVERGENT B2 ;  /* 0x0000000000027941 */ /* 0x000fea0003800200 */
.L_x_132:
[----:B------:R-:W-:Y:S01]  /*11480*/  LOP3.LUT R0, R39, 0x3, RZ, 0xc0, !PT ;  /* 0x0000000327007812 */ /* 0x000fe200078ec0ff */
[----:B------:R2:W-:Y:S03]  /*11490*/  STL [R1+0x4], R23 ;  /* 0x0000041701007387 */ /* 0x0005e60000100800 */
[----:B------:R-:W-:Y:S01]  /*114a0*/  ISETP.NE.U32.AND P0, PT, R0, 0x1, PT ;  /* 0x000000010000780c */ /* 0x000fe20003f05070 */
[----:B------:R2:W-:Y:S03]  /*114b0*/  STL.64 [R1+0x8], R18 ;  /* 0x0000081201007387 */ /* 0x0005e60000100a00 */
[----:B------:R-:W-:Y:S01]  /*114c0*/  ISETP.NE.AND.EX P0, PT, RZ, RZ, PT, P0 ;  /* 0x000000ffff00720c */ /* 0x000fe20003f05300 */
[----:B------:R2:W-:-:S12]  /*114d0*/  STL.64 [R1+0x10], R16 ;  /* 0x0000101001007387 */ /* 0x0005d80000100a00 */
[----:B--2---:R-:W-:Y:S05]  /*114e0*/  @!P0 BRA `(.L_x_131) ;  /* 0x0000001800248947 */ /* 0x004fea0003800000 */
        /* <DEDUP_REMOVED lines=9> */
.L_x_139:
[----:B------:R-:W-:-:S06]  /*11580*/  LEA R7, R13, UR38, 0x2 ;  /* 0x000000260d077c11 */ /* 0x000fcc000f8e10ff */
[----:B------:R-:W5:Y:S01]  /*11590*/  LDL R7, [R7+0x4] ;  /* 0x0000040007077983 */ /* 0x000f620000100800 */
[----:B------:R-:W-:Y:S01]  /*115a0*/  BSSY.RECONVERGENT B3, `(.L_x_137) ;  /* 0x00000b0000037945 */ /* 0x000fe20003800200 */
[----:B------:R-:W-:Y:S02]  /*115b0*/  IMAD.SHL.U32 R8, R13, 0x20, RZ ;  /* 0x000000200d087824 */ /* 0x000fe400078e00ff */
[----:B------:R-:W-:-:S07]  /*115c0*/  IMAD.MOV.U32 R9, RZ, RZ, RZ ;  /* 0x000000ffff097224 */ /* 0x000fce00078e00ff */
.L_x_138:
        /* <DEDUP_REMOVED lines=12> */
[----:B------:R-:W4:Y:S01]  /*11690*/  @P1 LDG.E R15, desc[UR36][R2.64+0x20] ;  /* 0x00002024020f1981 */ /* 0x000f22000c1e1900 */
[----:B--2---:R-:W-:-:S03]  /*116a0*/  @!P0 LOP3.LUT R17, R17, R12, RZ, 0x3c, !PT ;  /* 0x0000000c11118212 */ /* 0x004fc600078e3cff */
[----:B------:R-:W2:Y:S01]  /*116b0*/  @!P0 LDG.E R12, desc[UR36][R2.64] ;  /* 0x00000024020c8981 */ /* 0x000ea2000c1e1900 */
[----:B---3--:R-:W-:-:S03]  /*116c0*/  @P1 LOP3.LUT R17, R17, R20, RZ, 0x3c, !PT ;  /* 0x0000001411111212 */ /* 0x008fc600078e3cff */
[----:B------:R-:W3:Y:S01]  /*116d0*/  @P4 LDG.E R20, desc[UR36][R2.64+0x60] ;  /* 0x0000602402144981 */ /* 0x000ee2000c1e1900 */
[----:B----4-:R-:W-:-:S03]  /*116e0*/  @P2 LOP3.LUT R17, R17, R22, RZ, 0x3c, !PT ;  /* 0x0000001611112212 */ /* 0x010fc600078e3cff */
[----:B------:R-:W4:Y:S01]  /*116f0*/  @P5 LDG.E R22, desc[UR36][R2.64+0x74] ;  /* 0x0000742402165981 */ /* 0x000f22000c1e1900 */
[----:B------:R-:W-:Y:S02]  /*11700*/  @P3 LOP3.LUT R17, R17, R24, RZ, 0x3c, !PT ;  /* 0x0000001811113212 */ /* 0x000fe400078e3cff */
[----:B------:R-:W-:Y:S02]  /*11710*/  @!P0 LOP3.LUT R18, R18, R11, RZ, 0x3c, !PT ;  /* 0x0000000b12128212 */ /* 0x000fe400078e3cff */
[----:B------:R-:W4:Y:S01]  /*11720*/  @!P0 LDG.E R11, desc[UR36][R2.64+0xc] ;  /* 0x00000c24020b8981 */ /* 0x000f22000c1e1900 */
[----:B--2---:R-:W-:-:S03]  /*11730*/  @!P0 LOP3.LUT R23, R23, R12, RZ, 0x3c, !PT ;  /* 0x0000000c17178212 */ /* 0x004fc600078e3cff */
[----:B------:R-:W2:Y:S01]  /*11740*/  @!P0 LDG.E R12, desc[UR36][R2.64+0x8] ;  /* 0x00000824020c8981 */ /* 0x000ea2000c1e1900 */
[----:B---3--:R-:W-:-:S03]  /*11750*/  @P4 LOP3.LUT R17, R17, R20, RZ, 0x3c, !PT ;  /* 0x0000001411114212 */ /* 0x008fc600078e3cff */
[----:B------:R-:W3:Y:S01]  /*11760*/  @P1 LDG.E R20, desc[UR36][R2.64+0x14] ;  /* 0x0000142402141981 */ /* 0x000ee2000c1e1900 */
[----:B----4-:R-:W-:-:S03]  /*11770*/  @!P0 LOP3.LUT R16, R16, R11, RZ, 0x3c, !PT ;  /* 0x0000000b10108212 */ /* 0x010fc600078e3cff */
[----:B------:R-:W4:Y:S01]  /*11780*/  @P1 LDG.E R11, desc[UR36][R2.64+0x18] ;  /* 0x00001824020b1981 */ /* 0x000f22000c1e1900 */
[----:B--2---:R-:W-:-:S03]  /*11790*/  @!P0 LOP3.LUT R19, R19, R12, RZ, 0x3c, !PT ;  /* 0x0000000c13138212 */ /* 0x004fc600078e3cff */
        /* <DEDUP_REMOVED lines=75> */
[----:B------:R-:W-:Y:S02]  /*11c50*/  @P0 LOP3.LUT R18, R18, R11, RZ, 0x3c, !PT ;  /* 0x0000000b12120212 */ /* 0x000fe400078e3cff */
[----:B---3--:R-:W-:Y:S01]  /*11c60*/  @P4 LOP3.LUT R17, R17, R20, RZ, 0x3c, !PT ;  /* 0x0000001411114212 */ /* 0x008fe200078e3cff */
[----:B------:R-:W3:Y:S04]  /*11c70*/  @P1 LDG.E R11, desc[UR36][R2.64+0xb8] ;  /* 0x0000b824020b1981 */ /* 0x000ee8000c1e1900 */
        /* <DEDUP_REMOVED lines=8> */
[----:B------:R-:W-:Y:S01]  /*11d00*/  LOP3.LUT P0, RZ, R14, 0x8000, RZ, 0xc0, !PT ;  /* 0x000080000eff7812 */ /* 0x000fe2000780c0ff */
[----:B------:R-:W4:Y:S04]  /*11d10*/  @P2 LDG.E R15, desc[UR36][R2.64+0xcc] ;  /* 0x0000cc24020f2981 */ /* 0x000f28000c1e1900 */
[----:B------:R-:W4:Y:S01]  /*11d20*/  @P2 LDG.E R14, desc[UR36][R2.64+0xd0] ;  /* 0x0000d024020e2981 */ /* 0x000f22000c1e1900 */
[----:B--2---:R-:W-:-:S03]  /*11d30*/  @P1 LOP3.LUT R23, R23, R12, RZ, 0x3c, !PT ;  /* 0x0000000c17171212 */ /* 0x004fc600078e3cff */
[----:B------:R-:W2:Y:S01]  /*11d40*/  @P2 LDG.E R12, desc[UR36][R2.64+0xc8] ;  /* 0x0000c824020c2981 */ /* 0x000ea2000c1e1900 */
[----:B---3--:R-:W-:-:S03]  /*11d50*/  @P1 LOP3.LUT R16, R16, R11, RZ, 0x3c, !PT ;  /* 0x0000000b10101212 */ /* 0x008fc600078e3cff */
[----:B------:R-:W3:Y:S01]  /*11d60*/  @P3 LDG.E R11, desc[UR36][R2.64+0xe0] ;  /* 0x0000e024020b3981 */ /* 0x000ee2000c1e1900 */
[----:B----4-:R-:W-:Y:S02]  /*11d70*/  @P1 LOP3.LUT R19, R19, R20, RZ, 0x3c, !PT ;  /* 0x0000001413131212 */ /* 0x010fe400078e3cff */
[----:B------:R-:W-:Y:S01]  /*11d80*/  @P2 LOP3.LUT R18, R18, R15, RZ, 0x3c, !PT ;  /* 0x0000000f12122212 */ /* 0x000fe200078e3cff */
[----:B------:R-:W4:Y:S01]  /*11d90*/  @P4 LDG.E R20, desc[UR36][R2.64+0xf0] ;  /* 0x0000f02402144981 */ /* 0x000f22000c1e1900 */
[----:B------:R-:W-:-:S03]  /*11da0*/  @P2 LOP3.LUT R19, R19, R14, RZ, 0x3c, !PT ;  /* 0x0000000e13132212 */ /* 0x000fc600078e3cff */
[----:B------:R-:W4:Y:S04]  /*11db0*/  @P3 LDG.E R15, desc[UR36][R2.64+0xe8] ;  /* 0x0000e824020f3981 */ /* 0x000f28000c1e1900 */
[----:B------:R-:W4:Y:S01]  /*11dc0*/  @P3 LDG.E R14, desc[UR36][R2.64+0xe4] ;  /* 0x0000e424020e3981 */ /* 0x000f22000c1e1900 */
[----:B--2---:R-:W-:-:S03]  /*11dd0*/  @P2 LOP3.LUT R23, R23, R12, RZ, 0x3c, !PT ;  /* 0x0000000c17172212 */ /* 0x004fc600078e3cff */
[----:B------:R-:W2:Y:S01]  /*11de0*/  @P3 LDG.E R12, desc[UR36][R2.64+0xdc] ;  /* 0x0000dc24020c3981 */ /* 0x000ea2000c1e1900 */
[----:B------:R-:W-:Y:S02]  /*11df0*/  @P2 LOP3.LUT R16, R16, R21, RZ, 0x3c, !PT ;  /* 0x0000001510102212 */ /* 0x000fe400078e3cff */
[----:B---3--:R-:W-:Y:S01]  /*11e00*/  @P3 LOP3.LUT R18, R18, R11, RZ, 0x3c, !PT ;  /* 0x0000000b12123212 */ /* 0x008fe200078e3cff */
[----:B------:R-:W3:Y:S04]  /*11e10*/  @P5 LDG.E R21, desc[UR36][R2.64+0x108] ;  /* 0x0001082402155981 */ /* 0x000ee8000c1e1900 */
[----:B------:R-:W3:Y:S01]  /*11e20*/  @P4 LDG.E R11, desc[UR36][R2.64+0xf4] ;  /* 0x0000f424020b4981 */ /* 0x000ee2000c1e1900 */
[----:B----4-:R-:W-:-:S03]  /*11e30*/  @P3 LOP3.LUT R16, R16, R15, RZ, 0x3c, !PT ;  /* 0x0000000f10103212 */ /* 0x010fc600078e3cff */
[----:B------:R-:W4:Y:S01]  /*11e40*/  @P4 LDG.E R15, desc[UR36][R2.64+0xfc] ;  /* 0x0000fc24020f4981 */ /* 0x000f22000c1e1900 */
[----:B------:R-:W-:-:S03]  /*11e50*/  @P3 LOP3.LUT R19, R19, R14, RZ, 0x3c, !PT ;  /* 0x0000000e13133212 */ /* 0x000fc600078e3cff */
[----:B------:R-:W4:Y:S01]  /*11e60*/  @P5 LDG.E R14, desc[UR36][R2.64+0x104] ;  /* 0x00010424020e5981 */ /* 0x000f22000c1e1900 */
[----:B--2---:R-:W-:-:S03]  /*11e70*/  @P3 LOP3.LUT R23, R23, R12, RZ, 0x3c, !PT ;  /* 0x0000000c17173212 */ /* 0x004fc600078e3cff */
[----:B------:R-:W2:Y:S01]  /*11e80*/  @P4 LDG.E R12, desc[UR36][R2.64+0xf8] ;  /* 0x0000f824020c4981 */ /* 0x000ea2000c1e1900 */
[----:B------:R-:W-:-:S03]  /*11e90*/  @P4 LOP3.LUT R23, R23, R20, RZ, 0x3c, !PT ;  /* 0x0000001417174212 */ /* 0x000fc600078e3cff */
[----:B------:R-:W2:Y:S01]  /*11ea0*/  @P6 LDG.E R20, desc[UR36][R2.64+0x120] ;  /* 0x0001202402146981 */ /* 0x000ea2000c1e1900 */
[----:B---3--:R-:W-:-:S03]  /*11eb0*/  @P4 LOP3.LUT R18, R18, R11, RZ, 0x3c, !PT ;  /* 0x0000000b12124212 */ /* 0x008fc600078e3cff */
        /* <DEDUP_REMOVED lines=19> */
[----:B------:R-:W-:-:S05]  /*11ff0*/  VIADD R9, R9, 0x10 ;  /* 0x0000001009097836 */ /* 0x000fca0000000000 */
[----:B------:R-:W-:Y:S02]  /*12000*/  ISETP.NE.AND P1, PT, R9, 0x20, PT ;  /* 0x000000200900780c */ /* 0x000fe40003f25270 */
[----:B------:R-:W-:Y:S02]  /*12010*/  @P5 LOP3.LUT R17, R17, R24, RZ, 0x3c, !PT ;  /* 0x0000001811115212 */ /* 0x000fe400078e3cff */
[----:B---3--:R-:W-:Y:S02]  /*12020*/  @P6 LOP3.LUT R16, R16, R11, RZ, 0x3c, !PT ;  /* 0x0000000b10106212 */ /* 0x008fe400078e3cff */
[----:B------:R-:W-:Y:S02]  /*12030*/  @P6 LOP3.LUT R17, R17, R22, RZ, 0x3c, !PT ;  /* 0x0000001611116212 */ /* 0x000fe400078e3cff */
[----:B----4-:R-:W-:Y:S02]  /*12040*/  @P0 LOP3.LUT R18, R18, R15, RZ, 0x3c, !PT ;  /* 0x0000000f12120212 */ /* 0x010fe400078e3cff */
[----:B------:R-:W-:-:S02]  /*12050*/  @P0 LOP3.LUT R19, R19, R14, RZ, 0x3c, !PT ;  /* 0x0000000e13130212 */ /* 0x000fc400078e3cff */
[----:B------:R-:W-:Y:S02]  /*12060*/  @P0 LOP3.LUT R16, R16, R21, RZ, 0x3c, !PT ;  /* 0x0000001510100212 */ /* 0x000fe400078e3cff */
[----:B--2---:R-:W-:Y:S02]  /*12070*/  @P0 LOP3.LUT R23, R23, R12, RZ, 0x3c, !PT ;  /* 0x0000000c17170212 */ /* 0x004fe400078e3cff */
[----:B------:R-:W-:Y:S01]  /*12080*/  @P0 LOP3.LUT R17, R17, R20, RZ, 0x3c, !PT ;  /* 0x0000001411110212 */ /* 0x000fe200078e3cff */
[----:B------:R-:W-:Y:S06]  /*12090*/  @P1 BRA `(.L_x_138) ;  /* 0xfffffff4004c1947 */ /* 0x000fec000383ffff */
[----:B------:R-:W-:Y:S05]  /*120a0*/  BSYNC.RECONVERGENT B3 ;  /* 0x0000000000037941 */ /* 0x000fea0003800200 */
.L_x_137:
[----:B------:R-:W-:-:S05]  /*120b0*/  VIADD R13, R13, 0x1 ;  /* 0x000000010d0d7836 */ /* 0x000fca0000000000 */
[----:B------:R-:W-:-:S13]  /*120c0*/  ISETP.NE.AND P0, PT, R13, 0x5, PT ;  /* 0x000000050d00780c */ /* 0x000fda0003f05270 */
[----:B------:R-:W-:Y:S05]  /*120d0*/  @P0 BRA `(.L_x_139) ;  /* 0xfffffff400280947 */ /* 0x000fea000383ffff */
[----:B------:R-:W-:Y:S05]  /*120e0*/  BSYNC.RECONVERGENT B2 ;  /* 0x0000000000027941 */ /* 0x000fea0003800200 */
.L_x_136:
        /* <DEDUP_REMOVED lines=8> */
[----:B------:R-:W-:Y:S01]  /*12170*/  BSSY.RECONVERGENT B2, `(.L_x_140) ;  /* 0x00000bd000027945 */ /* 0x000fe20003800200 */
[----:B------:R-:W-:Y:S02]  /*12180*/  IMAD.MOV.U32 R11, RZ, RZ, RZ ;  /* 0x000000ffff0b7224 */ /* 0x000fe400078e00ff */
[----:B--2---:R-:W-:Y:S02]  /*12190*/  IMAD.U32 R17, RZ, RZ, UR4 ;  /* 0x00000004ff117e24 */ /* 0x004fe4000f8e00ff */
[----:B------:R-:W-:Y:S02]  /*121a0*/  IMAD.U32 R16, RZ, RZ, UR5 ;  /* 0x00000005ff107e24 */ /* 0x000fe4000f8e00ff */
[----:B------:R-:W-:Y:S02]  /*121b0*/  IMAD.U32 R19, RZ, RZ, UR4 ;  /* 0x00000004ff137e24 */ /* 0x000fe4000f8e00ff */
[----:B------:R-:W-:-:S02]  /*121c0*/  IMAD.U32 R18, RZ, RZ, UR5 ;  /* 0x00000005ff127e24 */ /* 0x000fc4000f8e00ff */
[----:B------:R-:W-:-:S07]  /*121d0*/  IMAD.U32 R23, RZ, RZ, UR4 ;  /* 0x00000004ff177e24 */ /* 0x000fce000f8e00ff */
.L_x_143:
[----:B------:R-:W-:-:S06]  /*121e0*/  LEA R0, R11, UR38, 0x2 ;  /* 0x000000260b007c11 */ /* 0x000fcc000f8e10ff */
[----:B------:R-:W5:Y:S01]  /*121f0*/  LDL R0, [R0+0x4] ;  /* 0x0000040000007983 */ /* 0x000f620000100800 */
[----:B------:R-:W-:Y:S01]  /*12200*/  BSSY.RECONVERGENT B3, `(.L_x_141) ;  /* 0x00000b0000037945 */ /* 0x000fe20003800200 */
[----:B------:R-:W-:Y:S02]  /*12210*/  IMAD.SHL.U32 R7, R11, 0x20, RZ ;  /* 0x000000200b077824 */ /* 0x000fe400078e00ff */
[----:B------:R-:W-:-:S07]  /*12220*/  IMAD.MOV.U32 R8, RZ, RZ, RZ ;  /* 0x000000ffff087224 */ /* 0x000fce00078e00ff */
.L_x_142:
        /* <DEDUP_REMOVED lines=174> */
.L_x_141:
[----:B------:R-:W-:-:S05]  /*12d10*/  VIADD R11, R11, 0x1 ;  /* 0x000000010b0b7836 */ /* 0x000fca0000000000 */
[----:B------:R-:W-:-:S13]  /*12d20*/  ISETP.NE.AND P0, PT, R11, 0x5, PT ;  /* 0x000000050b00780c */ /* 0x000fda0003f05270 */
[----:B------:R-:W-:Y:S05]  /*12d30*/  @P0 BRA `(.L_x_143) ;  /* 0xfffffff400280947 */ /* 0x000fea000383ffff */
[----:B------:R-:W-:Y:S05]  /*12d40*/  BSYNC.RECONVERGENT B2 ;  /* 0x0000000000027941 */ /* 0x000fea0003800200 */
.L_x_140:
[----:B------:R3:W-:Y:S04]  /*12d50*/  STL [R1+0x4], R23 ;  /* 0x0000041701007387 */ /* 0x0007e80000100800 */
[----:B------:R3:W-:Y:S04]  /*12d60*/  STL.64 [R1+0x8], R18 ;  /* 0x0000081201007387 */ /* 0x0007e80000100a00 */
[----:B------:R3:W-:Y:S02]  /*12d70*/  STL.64 [R1+0x10], R16 ;  /* 0x0000101001007387 */ /* 0x0007e40000100a00 */
.L_x_131:
[----:B------:R-:W-:Y:S05]  /*12d80*/  BSYNC.RECONVERGENT B0 ;  /* 0x0000000000007941 */ /* 0x000fea0003800200 */
.L_x_130:
[C---:B------:R-:W-:Y:S01]  /*12d90*/  ISETP.GT.U32.AND P0, PT, R39.reuse, 0x3, PT ;  /* 0x000000032700780c */ /* 0x040fe20003f04070 */
[----:B------:R-:W-:Y:S01]  /*12da0*/  VIADD R6, R6, 0x1 ;  /* 0x0000000106067836 */ /* 0x000fe20000000000 */
[--C-:B------:R-:W-:Y:S02]  /*12db0*/  SHF.R.U64 R39, R39, 0x2, R38.reuse ;  /* 0x0000000227277819 */ /* 0x100fe40000001226 */
[----:B------:R-:W-:Y:S02]  /*12dc0*/  ISETP.GT.U32.AND.EX P0, PT, R38, RZ, PT, P0 ;  /* 0x000000ff2600720c */ /* 0x000fe40003f04100 */
[----:B------:R-:W-:-:S11]  /*12dd0*/  SHF.R.U32.HI R38, RZ, 0x2, R38 ;  /* 0x00000002ff267819 */ /* 0x000fd60000011626 */
[----:B------:R-:W-:Y:S05]  /*12de0*/  @P0 BRA `(.L_x_144) ;  /* 0xffffffd800880947 */ /* 0x000fea000383ffff */
[----:B------:R-:W-:Y:S05]  /*12df0*/  BSYNC.RECONVERGENT B1 ;  /* 0x0000000000017941 */ /* 0x000fea0003800200 */
.L_x_129:
[----:B------:R-:W-:Y:S01]  /*12e00*/  IMAD.MOV.U32 R11, RZ, RZ, RZ ;  /* 0x000000ffff0b7224 */ /* 0x000fe200078e00ff */
[----:B------:R-:W-:Y:S01]  /*12e10*/  MOV R2, 0x0 ;  /* 0x0000000000027802 */ /* 0x000fe20000000f00 */
[----:B------:R-:W4:Y:S01]  /*12e20*/  LDCU.64 UR4, c[0x4][0x180] ;  /* 0x01003000ff0477ac */ /* 0x000f220008000a00 */
[----:B------:R-:W-:Y:S02]  /*12e30*/  IMAD.U32 R6, RZ, RZ, UR39 ;  /* 0x00000027ff067e24 */ /* 0x000fe4000f8e00ff */
[----:B------:R0:W-:Y:S01]  /*12e40*/  STL.64 [R1+0x30], R10 ;  /* 0x0000300a01007387 */ /* 0x0001e20000100a00 */
[----:B------:R0:W0:Y:S01]  /*12e50*/  LDC.64 R8, c[0x4][R2] ;  /* 0x0100000002087b82 */ /* 0x0000220000000a00 */
[----:B------:R-:W-:Y:S02]  /*12e60*/  IMAD.U32 R7, RZ, RZ, UR40 ;  /* 0x00000028ff077e24 */ /* 0x000fe4000f8e00ff */
[----:B----4-:R-:W-:Y:S02]  /*12e70*/  IMAD.U32 R4, RZ, RZ, UR4 ;  /* 0x00000004ff047e24 */ /* 0x010fe4000f8e00ff */
[----:B------:R-:W-:-:S07]  /*12e80*/  IMAD.U32 R5, RZ, RZ, UR5 ;  /* 0x00000005ff057e24 */ /* 0x000fce000f8e00ff */
[----:B------:R-:W-:-:S07]  /*12e90*/  LEPC R20, `(.L_x_145) ;  /* 0x000000001014794e */ /* 0x000fce0000000000 */
[----:B0123--:R-:W-:Y:S05]  /*12ea0*/  CALL.ABS.NOINC R8 ;  /* 0x0000000008007343 */ /* 0x00ffea0003c00000 */
.L_x_145:
[----:B------:R-:W0:Y:S01]  /*12eb0*/  LDC.64 R4, c[0x0][0x390] ;  /* 0x0000e400ff047b82 */ /* 0x000e220000000a00 */
[----:B------:R-:W-:Y:S01]  /*12ec0*/  SHF.R.U32.HI R0, RZ, 0x2, R23 ;  /* 0x00000002ff007819 */ /* 0x000fe20000011617 */
[----:B------:R-:W-:Y:S01]  /*12ed0*/  IMAD.SHL.U32 R3, R17, 0x10, RZ ;  /* 0x0000001011037824 */ /* 0x000fe200078e00ff */
[----:B------:R-:W1:Y:S01]  /*12ee0*/  LDCU.64 UR4, c[0x4][0x188] ;  /* 0x01003100ff0477ac */ /* 0x000e620008000a00 */
[----:B------:R-:W-:Y:S01]  /*12ef0*/  IMAD.U32 R7, RZ, RZ, UR40 ;  /* 0x00000028ff077e24 */ /* 0x000fe2000f8e00ff */
[----:B------:R-:W-:-:S03]  /*12f00*/  LOP3.LUT R0, R0, R23, RZ, 0x3c, !PT ;  /* 0x0000001700007212 */ /* 0x000fc600078e3cff */
[----:B------:R-:W2:Y:S08]  /*12f10*/  LDC R6, c[0x0][0x398] ;  /* 0x0000e600ff067b82 */ /* 0x000eb00000000800 */
[----:B------:R3:W4:Y:S01]  /*12f20*/  LDC.64 R8, c[0x4][R2] ;  /* 0x0100000002087b82 */ /* 0x0007220000000a00 */
[----:B0-----:R-:W-:Y:S02]  /*12f30*/  LOP3.LUT R4, R4, 0xaad26b49, RZ, 0x3c, !PT ;  /* 0xaad26b4904047812 */ /* 0x001fe400078e3cff */
[----:B------:R-:W-:-:S03]  /*12f40*/  LOP3.LUT R5, R5, 0xf7dcefdd, RZ, 0x3c, !PT ;  /* 0xf7dcefdd05057812 */ /* 0x000fc600078e3cff */
[----:B------:R-:W-:Y:S02]  /*12f50*/  IMAD R4, R4, 0x4182bed5, RZ ;  /* 0x4182bed504047824 */ /* 0x000fe400078e02ff */
[----:B------:R-:W-:-:S05]  /*12f60*/  IMAD R5, R5, -0x658354e5, RZ ;  /* 0x9a7cab1b05057824 */ /* 0x000fca00078e02ff */
[----:B------:R-:W-:Y:S01]  /*12f70*/  IADD3 R5, PT, PT, R4, 0x64f0c9, R5 ;  /* 0x0064f0c904057810 */ /* 0x000fe20007ffe005 */
[----:B------:R-:W-:-:S04]  /*12f80*/  IMAD.SHL.U32 R4, R0, 0x2, RZ ;  /* 0x0000000200047824 */ /* 0x000fc800078e00ff */
[----:B--2---:R-:W-:Y:S01]  /*12f90*/  IMAD R23, R6, 0x587c5, R5 ;  /* 0x000587c506177824 */ /* 0x004fe200078e0205 */
[----:B------:R-:W-:Y:S01]  /*12fa0*/  LOP3.LUT R4, R0, R4, R3, 0x96, !PT ;  /* 0x0000000400047212 */ /* 0x000fe200078e9603 */
[----:B-1----:R-:W-:Y:S02]  /*12fb0*/  IMAD.U32 R5, RZ, RZ, UR5 ;  /* 0x00000005ff057e24 */ /* 0x002fe4000f8e00ff */
[----:B------:R-:W-:Y:S01]  /*12fc0*/  VIADD R3, R23, 0x587c5 ;  /* 0x000587c517037836 */ /* 0x000fe20000000000 */
[----:B------:R-:W-:Y:S01]  /*12fd0*/  LOP3.LUT R22, R4, R17, RZ, 0x3c, !PT ;  /* 0x0000001104167212 */ /* 0x000fe200078e3cff */
[----:B------:R-:W-:Y:S02]  /*12fe0*/  IMAD.U32 R4, RZ, RZ, UR4 ;  /* 0x00000004ff047e24 */ /* 0x000fe4000f8e00ff */
[----:B------:R-:W-:Y:S02]  /*12ff0*/  IMAD.U32 R6, RZ, RZ, UR39 ;  /* 0x00000027ff067e24 */ /* 0x000fe4000f8e00ff */
[----:B------:R-:W-:-:S02]  /*13000*/  IMAD.IADD R0, R3, 0x1, R22 ;  /* 0x0000000103007824 */ /* 0x000fc400078e0216 */
[----:B------:R-:W-:-:S03]  /*13010*/  IMAD.MOV.U32 R3, RZ, RZ, 0x2f800000 ;  /* 0x2f800000ff037424 */ /* 0x000fc600078e00ff */
[----:B------:R-:W-:-:S05]  /*13020*/  I2FP.F32.U32 R0, R0 ;  /* 0x0000000000007245 */ /* 0x000fca0000201000 */
[----:B------:R-:W-:-:S04]  /*13030*/  FFMA R0, R0, R3, 1.1641532182693481445e-10 ;  /* 0x2f00000000007423 */ /* 0x000fc80000000003 */
[----:B------:R-:W0:Y:S02]  /*13040*/  F2F.F64.F32 R10, R0 ;  /* 0x00000000000a7310 */ /* 0x000e240000201800 */
[----:B0---4-:R3:W-:Y:S02]  /*13050*/  STL.64 [R1+0x30], R10 ;  /* 0x0000300a01007387 */ /* 0x0117e40000100a00 */
[----:B------:R-:W-:-:S07]  /*13060*/  LEPC R20, `(.L_x_146) ;  /* 0x000000001014794e */ /* 0x000fce0000000000 */
[----:B---3--:R-:W-:Y:S05]  /*13070*/  CALL.ABS.NOINC R8 ;  /* 0x0000000008007343 */ /* 0x008fea0003c00000 */
.L_x_146:
        /* <DEDUP_REMOVED lines=21> */
.L_x_147:
        /* <DEDUP_REMOVED lines=21> */
.L_x_148:
        /* <DEDUP_REMOVED lines=21> */
.L_x_149:
[----:B------:R0:W1:Y:S01]  /*13470*/  LDC.64 R8, c[0x4][R2] ;  /* 0x0100000002087b82 */ /* 0x0000620000000a00 */
[----:B------:R-:W2:Y:S01]  /*13480*/  LDCU.64 UR4, c[0x4][0x190] ;  /* 0x01003200ff0477ac */ /* 0x000ea20008000a00 */
[----:B------:R-:W-:Y:S01]  /*13490*/  CS2R R6, SRZ ;  /* 0x0000000000067805 */ /* 0x000fe2000001ff00 */
[----:B--2---:R-:W-:Y:S02]  /*134a0*/  IMAD.U32 R4, RZ, RZ, UR4 ;  /* 0x00000004ff047e24 */ /* 0x004fe4000f8e00ff */
[----:B0-----:R-:W-:-:S07]  /*134b0*/  IMAD.U32 R5, RZ, RZ, UR5 ;  /* 0x00000005ff057e24 */ /* 0x001fce000f8e00ff */
[----:B------:R-:W-:-:S07]  /*134c0*/  LEPC R20, `(.L_x_150) ;  /* 0x000000001014794e */ /* 0x000fce0000000000 */
[----:B-1----:R-:W-:Y:S05]  /*134d0*/  CALL.ABS.NOINC R8 ;  /* 0x0000000008007343 */ /* 0x002fea0003c00000 */
.L_x_150:
        /* <DEDUP_REMOVED lines=21> */
.L_x_151:
        /* <DEDUP_REMOVED lines=20> */
.L_x_152:
        /* <DEDUP_REMOVED lines=20> */
.L_x_153:
        /* <DEDUP_REMOVED lines=20> */
.L_x_154:
[----:B------:R0:W1:Y:S01]  /*139f0*/  LDC.64 R8, c[0x4][R2] ;  /* 0x0100000002087b82 */ /* 0x0000620000000a00 */
[----:B------:R-:W2:Y:S01]  /*13a00*/  LDCU.64 UR4, c[0x4][0x190] ;  /* 0x01003200ff0477ac */ /* 0x000ea20008000a00 */
[----:B------:R-:W-:Y:S01]  /*13a10*/  CS2R R6, SRZ ;  /* 0x0000000000067805 */ /* 0x000fe2000001ff00 */
[----:B--2---:R-:W-:Y:S02]  /*13a20*/  IMAD.U32 R4, RZ, RZ, UR4 ;  /* 0x00000004ff047e24 */ /* 0x004fe4000f8e00ff */
[----:B0-----:R-:W-:-:S07]  /*13a30*/  IMAD.U32 R5, RZ, RZ, UR5 ;  /* 0x00000005ff057e24 */ /* 0x001fce000f8e00ff */
[----:B------:R-:W-:-:S07]  /*13a40*/  LEPC R20, `(.L_x_155) ;  /* 0x000000001014794e */ /* 0x000fce0000000000 */
[----:B-1----:R-:W-:Y:S05]  /*13a50*/  CALL.ABS.NOINC R8 ;  /* 0x0000000008007343 */ /* 0x002fea0003c00000 */
.L_x_155:
        /* <DEDUP_REMOVED lines=20> */
.L_x_156:
        /* <DEDUP_REMOVED lines=20> */
.L_x_157:
        /* <DEDUP_REMOVED lines=20> */
.L_x_158:
        /* <DEDUP_REMOVED lines=20> */
.L_x_159:
[----:B------:R0:W1:Y:S01]  /*13f60*/  LDC.64 R8, c[0x4][R2] ;  /* 0x0100000002087b82 */ /* 0x0000620000000a00 */
[----:B------:R-:W2:Y:S01]  /*13f70*/  LDCU.64 UR4, c[0x4][0x190] ;  /* 0x01003200ff0477ac */ /* 0x000ea20008000a00 */
[----:B------:R-:W-:Y:S01]  /*13f80*/  CS2R R6, SRZ ;  /* 0x0000000000067805 */ /* 0x000fe2000001ff00 */
[----:B--2---:R-:W-:Y:S02]  /*13f90*/  IMAD.U32 R4, RZ, RZ, UR4 ;  /* 0x00000004ff047e24 */ /* 0x004fe4000f8e00ff */
[----:B0-----:R-:W-:-:S07]  /*13fa0*/  IMAD.U32 R5, RZ, RZ, UR5 ;  /* 0x00000005ff057e24 */ /* 0x001fce000f8e00ff */
[----:B------:R-:W-:-:S07]  /*13fb0*/  LEPC R20, `(.L_x_160) ;  /* 0x000000001014794e */ /* 0x000fce0000000000 */
[----:B-1----:R-:W-:Y:S05]  /*13fc0*/  CALL.ABS.NOINC R8 ;  /* 0x0000000008007343 */ /* 0x002fea0003c00000 */
.L_x_160:
        /* <DEDUP_REMOVED lines=20> */
.L_x_161:
        /* <DEDUP_REMOVED lines=20> */
.L_x_162:
        /* <DEDUP_REMOVED lines=20> */
.L_x_163:
        /* <DEDUP_REMOVED lines=20> */
.L_x_164:
[----:B------:R-:W0:Y:S01]  /*144d0*/  LDC.64 R2, c[0x4][R2] ;  /* 0x0100000002027b82 */ /* 0x000e220000000a00 */
[----:B------:R-:W1:Y:S01]  /*144e0*/  LDCU.64 UR4, c[0x4][0x190] ;  /* 0x01003200ff0477ac */ /* 0x000e620008000a00 */
[----:B------:R-:W-:Y:S01]  /*144f0*/  CS2R R6, SRZ ;  /* 0x0000000000067805 */ /* 0x000fe2000001ff00 */
[----:B-1----:R-:W-:Y:S02]  /*14500*/  IMAD.U32 R4, RZ, RZ, UR4 ;  /* 0x00000004ff047e24 */ /* 0x002fe4000f8e00ff */
[----:B------:R-:W-:-:S07]  /*14510*/  IMAD.U32 R5, RZ, RZ, UR5 ;  /* 0x00000005ff057e24 */ /* 0x000fce000f8e00ff */
[----:B------:R-:W-:-:S07]  /*14520*/  LEPC R20, `(.L_x_165) ;  /* 0x000000001014794e */ /* 0x000fce0000000000 */
[----:B0-----:R-:W-:Y:S05]  /*14530*/  CALL.ABS.NOINC R2 ;  /* 0x0000000002007343 */ /* 0x001fea0003c00000 */
.L_x_165:
[----:B------:R-:W-:Y:S05]  /*14540*/  EXIT ;  /* 0x000000000000794d */ /* 0x000fea0003800000 */
.L_x_0:
[----:B------:R-:W0:Y:S01]  /*14550*/  LDCU.128 UR8, c[0x0][0x390] ;  /* 0x00007200ff0877ac */ /* 0x000e220008000c00 */
[----:B------:R-:W1:Y:S01]  /*14560*/  S2R R30, SR_TID.X ;  /* 0x00000000001e7919 */ /* 0x000e620000002100 */
[----:B------:R-:W2:Y:S01]  /*14570*/  LDCU UR4, c[0x0][0x388] ;  /* 0x00007100ff0477ac */ /* 0x000ea20008000800 */
[----:B------:R-:W-:Y:S02]  /*14580*/  USHF.R.S32.HI UR44, URZ, 0x1f, UR41 ;  /* 0x0000001fff2c7899 */ /* 0x000fe40008011429 */
[----:B0-----:R-:W-:Y:S02]  /*14590*/  UISETP.NE.U32.AND UP0, UPT, UR10, URZ, UPT ;  /* 0x000000ff0a00728c */ /* 0x001fe4000bf05070 */
[----:B------:R-:W-:Y:S02]  /*145a0*/  ULOP3.LUT UR8, UR8, 0xaad26b49, URZ, 0x3c, !UPT ;  /* 0xaad26b4908087892 */ /* 0x000fe4000f8e3cff */
[----:B------:R-:W-:Y:S02]  /*145b0*/  ULOP3.LUT UR9, UR9, 0xf7dcefdd, URZ, 0x3c, !UPT ;  /* 0xf7dcefdd09097892 */ /* 0x000fe4000f8e3cff */
[----:B------:R-:W-:-:S02]  /*145c0*/  UISETP.NE.AND.EX UP0, UPT, UR11, URZ, UPT, UP0 ;  /* 0x000000ff0b00728c */ /* 0x000fc4000bf05300 */
[----:B------:R-:W-:Y:S02]  /*145d0*/  UIMAD UR8, UR8, 0x4182bed5, URZ ;  /* 0x4182bed5080878a4 */ /* 0x000fe4000f8e02ff */
[----:B------:R-:W-:Y:S02]  /*145e0*/  UIMAD UR9, UR9, -0x658354e5, URZ ;  /* 0x9a7cab1b090978a4 */ /* 0x000fe4000f8e02ff */
[----:B--2---:R-:W-:Y:S02]  /*145f0*/  UIADD3 UR42, UPT, UPT, UR42, UR4, URZ ;  /* 0x000000042a2a7290 */ /* 0x004fe4000fffe0ff */
[----:B------:R-:W-:Y:S02]  /*14600*/  UIADD3 UR4, UPT, UPT, UR8, 0x75bcd15, URZ ;  /* 0x075bcd1508047890 */ /* 0x000fe4000fffe0ff */
[----:B------:R-:W-:Y:S02]  /*14610*/  ULOP3.LUT UR5, UR8, 0x159a55e5, URZ, 0x3c, !UPT ;  /* 0x159a55e508057892 */ /* 0x000fe4000f8e3cff */
[----:B------:R-:W-:-:S02]  /*14620*/  UIADD3 UR6, UPT, UPT, UR9, 0x1f123bb5, URZ ;  /* 0x1f123bb509067890 */ /* 0x000fc4000fffe0ff */
[----:B------:R-:W-:Y:S01]  /*14630*/  ULOP3.LUT UR7, UR9, 0x5491333, URZ, 0x3c, !UPT ;  /* 0x0549133309077892 */ /* 0x000fe2000f8e3cff */
[----:B------:R-:W-:Y:S01]  /*14640*/  IMAD.U32 R27, RZ, RZ, UR4 ;  /* 0x00000004ff1b7e24 */ /* 0x000fe2000f8e00ff */
[----:B------:R-:W-:Y:S01]  /*14650*/  UIADD3 UR10, UPT, UPT, UR8, 0x583f19, URZ ;  /* 0x00583f19080a7890 */ /* 0x000fe2000fffe0ff */
[----:B------:R-:W-:Y:S01]  /*14660*/  IMAD.U32 R24, RZ, RZ, UR5 ;  /* 0x00000005ff187e24 */ /* 0x000fe2000f8e00ff */
[----:B------:R-:W-:Y:S01]  /*14670*/  UIADD3 UR43, UPT, UPT, UR8, 0x64f0c9, UR9 ;  /* 0x0064f0c9082b7890 */ /* 0x000fe2000fffe009 */
[----:B------:R-:W-:Y:S02]  /*14680*/  IMAD.U32 R25, RZ, RZ, UR6 ;  /* 0x00000006ff197e24 */ /* 0x000fe4000f8e00ff */
[----:B------:R-:W-:Y:S02]  /*14690*/  IMAD.U32 R22, RZ, RZ, UR7 ;  /* 0x00000007ff167e24 */ /* 0x000fe4000f8e00ff */
[----:B------:R-:W-:Y:S01]  /*146a0*/  IMAD.U32 R23, RZ, RZ, UR10 ;  /* 0x0000000aff177e24 */ /* 0x000fe2000f8e00ff */
[----:B-1----:R-:W-:Y:S06]  /*146b0*/  BRA.U UP0, `(.L_x_166) ;  /* 0x0000007900b07547 */ /* 0x002fec000b800000 */
[----:B------:R-:W-:Y:S01]  /*146c0*/  IMAD.U32 R0, RZ, RZ, UR44 ;  /* 0x0000002cff007e24 */ /* 0x000fe2000f8e00ff */
[----:B------:R-:W-:Y:S01]  /*146d0*/  ISETP.LT.U32.AND P0, PT, R30, UR41, PT ;  /* 0x000000291e007c0c */ /* 0x000fe2000bf01070 */
[----:B------:R-:W-:Y:S03]  /*146e0*/  BSSY.RECONVERGENT B6, `(.L_x_167) ;  /* 0x00003d1000067945 */ /* 0x000fe60003800200 */
[----:B------:R-:W-:-:S13]  /*146f0*/  ISETP.GT.AND.EX P0, PT, R0, RZ, PT, P0 ;  /* 0x000000ff0000720c */ /* 0x000fda0003f04300 */
[----:B------:R-:W-:Y:S05]  /*14700*/  @!P0 BRA `(.L_x_168) ;  /* 0x0000003c00388947 */ /* 0x000fea0003800000 */
[----:B------:R-:W-:Y:S01]  /*14710*/  IMAD.U32 R26, RZ, RZ, UR43 ;  /* 0x0000002bff1a7e24 */ /* 0x000fe2000f8e00ff */
[----:B------:R0:W-:Y:S01]  /*14720*/  STL.64 [R1+0x8], R24 ;  /* 0x0000081801007387 */ /* 0x0001e20000100a00 */
[----:B------:R-:W-:Y:S01]  /*14730*/  VIADD R8, R30, UR42 ;  /* 0x0000002a1e087c36 */ /* 0x000fe20008000000 */
[----:B------:R-:W-:Y:S01]  /*14740*/  BSSY.RECONVERGENT B0, `(.L_x_169) ;  /* 0x000025e000007945 */ /* 0x000fe20003800200 */
[----:B------:R-:W-:Y:S01]  /*14750*/  IMAD.MOV.U32 R32, RZ, RZ, R27 ;  /* 0x000000ffff207224 */ /* 0x000fe200078e001b */
[----:B------:R0:W-:Y:S01]  /*14760*/  STL.64 [R1+0x10], R22 ;  /* 0x0000101601007387 */ /* 0x0001e20000100a00 */
[----:B------:R-:W-:Y:S01]  /*14770*/  IMAD.MOV.U32 R17, RZ, RZ, R23 ;  /* 0x000000ffff117224 */ /* 0x000fe200078e0017 */
[----:B------:R-:W-:Y:S01]  /*14780*/  ISETP.NE.AND P0, PT, R8, RZ, PT ;  /* 0x000000ff0800720c */ /* 0x000fe20003f05270 */
[----:B------:R-:W-:Y:S01]  /*14790*/  IMAD.MOV.U32 R16, RZ, RZ, R22 ;  /* 0x000000ffff107224 */ /* 0x000fe200078e0016 */
[----:B------:R0:W-:Y:S01]  /*147a0*/  STL.64 [R1], R26 ;  /* 0x0000001a01007387 */ /* 0x0001e20000100a00 */
[----:B------:R-:W-:-:S02]  /*147b0*/  IMAD.MOV.U32 R29, RZ, RZ, R25 ;  /* 0x000000ffff1d7224 */ /* 0x000fc400078e0019 */
[----:B------:R-:W-:-:S08]  /*147c0*/  IMAD.MOV.U32 R28, RZ, RZ, R24 ;  /* 0x000000ffff1c7224 */ /* 0x000fd000078e0018 */
[----:B------:R-:W-:Y:S05]  /*147d0*/  @!P0 BRA `(.L_x_170) ;  /* 0x0000002400508947 */ /* 0x000fea0003800000 */
[----:B------:R-:W-:Y:S01]  /*147e0*/  IMAD.MOV.U32 R0, RZ, RZ, R8 ;  /* 0x000000ffff007224 */ /* 0x000fe200078e0008 */
[----:B------:R-:W-:Y:S01]  /*147f0*/  CS2R R6, SRZ ;  /* 0x0000000000067805 */ /* 0x000fe2000001ff00 */
[----:B------:R-:W-:Y:S02]  /*14800*/  IMAD.MOV.U32 R32, RZ, RZ, R27 ;  /* 0x000000ffff207224 */ /* 0x000fe400078e001b */
[----:B------:R-:W-:Y:S02]  /*14810*/  IMAD.MOV.U32 R17, RZ, RZ, R23 ;  /* 0x000000ffff117224 */ /* 0x000fe400078e0017 */
[----:B------:R-:W-:Y:S02]  /*14820*/  IMAD.MOV.U32 R16, RZ, RZ, R22 ;  /* 0x000000ffff107224 */ /* 0x000fe400078e0016 */
[----:B------:R-:W-:Y:S02]  /*14830*/  IMAD.MOV.U32 R29, RZ, RZ, R25 ;  /* 0x000000ffff1d7224 */ /* 0x000fe400078e0019 */
[----:B------:R-:W-:-:S07]  /*14840*/  IMAD.MOV.U32 R28, RZ, RZ, R24 ;  /* 0x000000ffff1c7224 */ /* 0x000fce00078e0018 */
.L_x_179:
        /* <DEDUP_REMOVED lines=11> */
.L_x_174:
[----:B------:R-:W-:-:S06]  /*14900*/  LEA R9, R19, UR38, 0x2 ;  /* 0x0000002613097c11 */ /* 0x000fcc000f8e10ff */
[----:B------:R-:W5:Y:S01]  /*14910*/  LDL R9, [R9+0x4] ;  /* 0x0000040009097983 */ /* 0x000f620000100800 */
[----:B------:R-:W-:Y:S01]  /*14920*/  IMAD.SHL.U32 R10, R19, 0x20, RZ ;  /* 0x00000020130a7824 */ /* 0x000fe200078e00ff */
[----:B------:R-:W-:-:S06]  /*14930*/  UMOV UR4, URZ ;  /* 0x000000ff00047c82 */ /* 0x000fcc0008000000 */
.L_x_173:
        /* <DEDUP_REMOVED lines=17> */
[----:B0-----:R-:W4:Y:S04]  /*14a50*/  @P2 LDG.E R26, desc[UR36][R4.64+0x30] ;  /* 0x00003024041a2981 */ /* 0x001f28000c1e1900 */
        /* <DEDUP_REMOVED lines=172> */
.L_x_176:
[----:B------:R-:W-:-:S06]  /*15520*/  LEA R9, R19, UR38, 0x2 ;  /* 0x0000002613097c11 */ /* 0x000fcc000f8e10ff */
[----:B------:R-:W5:Y:S01]  /*15530*/  LDL R9, [R9+0x4] ;  /* 0x0000040009097983 */ /* 0x000f620000100800 */
[----:B------:R-:W-:Y:S01]  /*15540*/  IMAD.SHL.U32 R10, R19, 0x20, RZ ;  /* 0x00000020130a7824 */ /* 0x000fe200078e00ff */
[----:B------:R-:W-:-:S06]  /*15550*/  UMOV UR4, URZ ;  /* 0x000000ff00047c82 */ /* 0x000fcc0008000000 */
.L_x_175:
        /* <DEDUP_REMOVED lines=190> */
.L_x_178:
[----:B------:R-:W-:-:S06]  /*16140*/  LEA R9, R19, UR38, 0x2 ;  /* 0x0000002613097c11 */ /* 0x000fcc000f8e10ff */
[----:B------:R-:W5:Y:S01]  /*16150*/  LDL R9, [R9+0x4] ;  /* 0x0000040009097983 */ /* 0x000f620000100800 */
[----:B------:R-:W-:Y:S01]  /*16160*/  IMAD.SHL.U32 R10, R19, 0x20, RZ ;  /* 0x00000020130a7824 */ /* 0x000fe200078e00ff */
[----:B------:R-:W-:-:S06]  /*16170*/  UMOV UR4, URZ ;  /* 0x000000ff00047c82 */ /* 0x000fcc0008000000 */
.L_x_177:
        /* <DEDUP_REMOVED lines=179> */
.L_x_172:
[----:B------:R-:W-:Y:S05]  /*16cb0*/  BSYNC.RECONVERGENT B1 ;  /* 0x0000000000017941 */ /* 0x000fea0003800200 */
.L_x_171:
[----:B------:R-:W-:Y:S01]  /*16cc0*/  ISETP.GT.U32.AND P0, PT, R0, 0x3, PT ;  /* 0x000000030000780c */ /* 0x000fe20003f04070 */
[----:B------:R-:W-:Y:S01]  /*16cd0*/  VIADD R6, R6, 0x1 ;  /* 0x0000000106067836 */ /* 0x000fe20000000000 */
[--C-:B------:R-:W-:Y:S02]  /*16ce0*/  SHF.R.U64 R0, R0, 0x2, R7.reuse ;  /* 0x0000000200007819 */ /* 0x100fe40000001207 */
[----:B------:R-:W-:Y:S02]  /*16cf0*/  ISETP.GT.U32.AND.EX P0, PT, R7, RZ, PT, P0 ;  /* 0x000000ff0700720c */ /* 0x000fe40003f04100 */
[----:B------:R-:W-:-:S11]  /*16d00*/  SHF.R.U32.HI R7, RZ, 0x2, R7 ;  /* 0x00000002ff077819 */ /* 0x000fd60000011607 */
[----:B------:R-:W-:Y:S05]  /*16d10*/  @P0 BRA `(.L_x_179) ;  /* 0xffffffd800cc0947 */ /* 0x000fea000383ffff */
.L_x_170:
[----:B------:R-:W-:Y:S05]  /*16d20*/  BSYNC.RECONVERGENT B0 ;  /* 0x0000000000007941 */ /* 0x000fea0003800200 */
.L_x_169:
[----:B------:R-:W4:Y:S01]  /*16d30*/  LDC R2, c[0x0][0x398] ;  /* 0x0000e600ff027b82 */ /* 0x000f220000000800 */
[----:B------:R-:W-:Y:S01]  /*16d40*/  IMAD.MOV.U32 R3, RZ, RZ, 0x587c5 ;  /* 0x000587c5ff037424 */ /* 0x000fe200078e00ff */
[----:B------:R-:W-:Y:S01]  /*16d50*/  MOV R18, 0x0 ;  /* 0x0000000000127802 */ /* 0x000fe20000000f00 */
[----:B------:R-:W-:Y:S01]  /*16d60*/  IMAD.MOV.U32 R9, RZ, RZ, RZ ;  /* 0x000000ffff097224 */ /* 0x000fe200078e00ff */
[----:B------:R0:W-:Y:S01]  /*16d70*/  STL [R1+0x18], RZ ;  /* 0x000018ff01007387 */ /* 0x0001e20000100800 */
[----:B------:R-:W5:Y:S01]  /*16d80*/  LDCU.64 UR4, c[0x4][0x180] ;  /* 0x01003000ff0477ac */ /* 0x000f620008000a00 */
[----:B------:R-:W-:Y:S02]  /*16d90*/  IMAD.U32 R6, RZ, RZ, UR45 ;  /* 0x0000002dff067e24 */ /* 0x000fe4000f8e00ff */
[----:B------:R0:W-:Y:S01]  /*16da0*/  STL.64 [R1+0x30], R8 ;  /* 0x0000300801007387 */ /* 0x0001e20000100a00 */
[----:B------:R0:W0:Y:S01]  /*16db0*/  LDC.64 R10, c[0x4][R18] ;  /* 0x01000000120a7b82 */ /* 0x0000220000000a00 */
[----:B------:R-:W-:-:S02]  /*16dc0*/  IMAD.U32 R7, RZ, RZ, UR46 ;  /* 0x0000002eff077e24 */ /* 0x000fc4000f8e00ff */
[----:B-----5:R-:W-:Y:S02]  /*16dd0*/  IMAD.U32 R4, RZ, RZ, UR4 ;  /* 0x00000004ff047e24 */ /* 0x020fe4000f8e00ff */
[----:B----4-:R-:W-:Y:S02]  /*16de0*/  IMAD R2, R2, R3, UR43 ;  /* 0x0000002b02027e24 */ /* 0x010fe4000f8e0203 */
[----:B------:R-:W-:-:S03]  /*16df0*/  IMAD.U32 R5, RZ, RZ, UR5 ;  /* 0x00000005ff057e24 */ /* 0x000fc6000f8e00ff */
[----:B------:R4:W-:Y:S04]  /*16e00*/  STL [R1], R2 ;  /* 0x0000000201007387 */ /* 0x0009e80000100800 */
[----:B------:R-:W-:-:S07]  /*16e10*/  LEPC R20, `(.L_x_180) ;  /* 0x000000001014794e */ /* 0x000fce0000000000 */
[----:B01234-:R-:W-:Y:S05]  /*16e20*/  CALL.ABS.NOINC R10 ;  /* 0x000000000a007343 */ /* 0x01ffea0003c00000 */
.L_x_180:
        /* <DEDUP_REMOVED lines=11> */
[----:B--2---:R-:W-:-:S03]  /*16ee0*/  IMAD.U32 R4, RZ, RZ, UR4 ;  /* 0x00000004ff047e24 */ /* 0x004fc6000f8e00ff */
[----:B------:R-:W-:Y:S01]  /*16ef0*/  IADD3 R0, PT, PT, R2, 0x587c5, R19 ;  /* 0x000587c502007810 */ /* 0x000fe20007ffe013 */
[----:B------:R-:W-:-:S03]  /*16f00*/  IMAD.U32 R5, RZ, RZ, UR5 ;  /* 0x00000005ff057e24 */ /* 0x000fc6000f8e00ff */
[----:B------:R-:W-:-:S05]  /*16f10*/  I2FP.F32.U32 R0, R0 ;  /* 0x0000000000007245 */ /* 0x000fca0000201000 */
[----:B------:R-:W-:-:S04]  /*16f20*/  FFMA R0, R0, R3, 1.1641532182693481445e-10 ;  /* 0x2f00000000007423 */ /* 0x000fc80000000003 */
[----:B------:R-:W2:Y:S02]  /*16f30*/  F2F.F64.F32 R8, R0 ;  /* 0x0000000000087310 */ /* 0x000ea40000201800 */
[----:B-12---:R0:W-:Y:S02]  /*16f40*/  STL.64 [R1+0x30], R8 ;  /* 0x0000300801007387 */ /* 0x0061e40000100a00 */
[----:B------:R-:W-:-:S07]  /*16f50*/  LEPC R20, `(.L_x_181) ;  /* 0x000000001014794e */ /* 0x000fce0000000000 */
[----:B0-----:R-:W-:Y:S05]  /*16f60*/  CALL.ABS.NOINC R10 ;  /* 0x000000000a007343 */ /* 0x001fea0003c00000 */
.L_x_181:
        /* <DEDUP_REMOVED lines=20> */
.L_x_182:
        /* <DEDUP_REMOVED lines=20> */
.L_x_183:
        /* <DEDUP_REMOVED lines=20> */
.L_x_184:
[----:B------:R0:W1:Y:S01]  /*17330*/  LDC.64 R8, c[0x4][R18] ;  /* 0x0100000012087b82 */ /* 0x0000620000000a00 */
[----:B------:R-:W2:Y:S01]  /*17340*/  LDCU.64 UR4, c[0x4][0x190] ;  /* 0x01003200ff0477ac */ /* 0x000ea20008000a00 */
[----:B------:R-:W-:Y:S01]  /*17350*/  CS2R R6, SRZ ;  /* 0x0000000000067805 */ /* 0x000fe2000001ff00 */
[----:B--2---:R-:W-:Y:S02]  /*17360*/  IMAD.U32 R4, RZ, RZ, UR4 ;  /* 0x00000004ff047e24 */ /* 0x004fe4000f8e00ff */
[----:B0-----:R-:W-:-:S07]  /*17370*/  IMAD.U32 R5, RZ, RZ, UR5 ;  /* 0x00000005ff057e24 */ /* 0x001fce000f8e00ff */
[----:B------:R-:W-:-:S07]  /*17380*/  LEPC R20, `(.L_x_185) ;  /* 0x000000001014794e */ /* 0x000fce0000000000 */
[----:B-1----:R-:W-:Y:S05]  /*17390*/  CALL.ABS.NOINC R8 ;  /* 0x0000000008007343 */ /* 0x002fea0003c00000 */
.L_x_185:
        /* <DEDUP_REMOVED lines=20> */
.L_x_186:
        /* <DEDUP_REMOVED lines=20> */
.L_x_187:
        /* <DEDUP_REMOVED lines=20> */
.L_x_188:
        /* <DEDUP_REMOVED lines=20> */
.L_x_189:
[----:B------:R0:W1:Y:S01]  /*178a0*/  LDC.64 R8, c[0x4][R18] ;  /* 0x0100000012087b82 */ /* 0x0000620000000a00 */
[----:B------:R-:W2:Y:S01]  /*178b0*/  LDCU.64 UR4, c[0x4][0x190] ;  /* 0x01003200ff0477ac */ /* 0x000ea20008000a00 */
[----:B------:R-:W-:Y:S01]  /*178c0*/  CS2R R6, SRZ ;  /* 0x0000000000067805 */ /* 0x000fe2000001ff00 */
[----:B--2---:R-:W-:Y:S02]  /*178d0*/  IMAD.U32 R4, RZ, RZ, UR4 ;  /* 0x00000004ff047e24 */ /* 0x004fe4000f8e00ff */
[----:B0-----:R-:W-:-:S07]  /*178e0*/  IMAD.U32 R5, RZ, RZ, UR5 ;  /* 0x00000005ff057e24 */ /* 0x001fce000f8e00ff */
[----:B------:R-:W-:-:S07]  /*178f0*/  LEPC R20, `(.L_x_190) ;  /* 0x000000001014794e */ /* 0x000fce0000000000 */
[----:B-1----:R-:W-:Y:S05]  /*17900*/  CALL.ABS.NOINC R8 ;  /* 0x0000000008007343 */ /* 0x002fea0003c00000 */
.L_x_190:
        /* <DEDUP_REMOVED lines=20> */
.L_x_191:
        /* <DEDUP_REMOVED lines=20> */
.L_x_192:
        /* <DEDUP_REMOVED lines=20> */
.L_x_193:
        /* <DEDUP_REMOVED lines=20> */
.L_x_194:
[----:B------:R0:W1:Y:S01]  /*17e10*/  LDC.64 R8, c[0x4][R18] ;  /* 0x0100000012087b82 */ /* 0x0000620000000a00 */
[----:B------:R-:W2:Y:S01]  /*17e20*/  LDCU.64 UR4, c[0x4][0x190] ;  /* 0x01003200ff0477ac */ /* 0x000ea20008000a00 */
[----:B------:R-:W-:Y:S01]  /*17e30*/  CS2R R6, SRZ ;  /* 0x0000000000067805 */ /* 0x000fe2000001ff00 */
[----:B--2---:R-:W-:Y:S02]  /*17e40*/  IMAD.U32 R4, RZ, RZ, UR4 ;  /* 0x00000004ff047e24 */ /* 0x004fe4000f8e00ff */
[----:B0-----:R-:W-:-:S07]  /*17e50*/  IMAD.U32 R5, RZ, RZ, UR5 ;  /* 0x00000005ff057e24 */ /* 0x001fce000f8e00ff */
[----:B------:R-:W-:-:S07]  /*17e60*/  LEPC R20, `(.L_x_195) ;  /* 0x000000001014794e */ /* 0x000fce0000000000 */
[----:B-1----:R-:W-:Y:S05]  /*17e70*/  CALL.ABS.NOINC R8 ;  /* 0x0000000008007343 */ /* 0x002fea0003c00000 */
.L_x_195:
        /* <DEDUP_REMOVED lines=20> */
.L_x_196:
        /* <DEDUP_REMOVED lines=20> */
.L_x_197:
        /* <DEDUP_REMOVED lines=20> */
.L_x_198:
        /* <DEDUP_REMOVED lines=20> */
.L_x_199:
[----:B------:R-:W0:Y:S01]  /*18380*/  LDC.64 R18, c[0x4][R18] ;  /* 0x0100000012127b82 */ /* 0x000e220000000a00 */
[----:B------:R-:W1:Y:S01]  /*18390*/  LDCU.64 UR4, c[0x4][0x190] ;  /* 0x01003200ff0477ac */ /* 0x000e620008000a00 */
[----:B------:R-:W-:Y:S01]  /*183a0*/  CS2R R6, SRZ ;  /* 0x0000000000067805 */ /* 0x000fe2000001ff00 */
[----:B-1----:R-:W-:Y:S02]  /*183b0*/  IMAD.U32 R4, RZ, RZ, UR4 ;  /* 0x00000004ff047e24 */ /* 0x002fe4000f8e00ff */
[----:B------:R-:W-:-:S07]  /*183c0*/  IMAD.U32 R5, RZ, RZ, UR5 ;  /* 0x00000005ff057e24 */ /* 0x000fce000f8e00ff */
[----:B------:R-:W-:-:S07]  /*183d0*/  LEPC R20, `(.L_x_168) ;  /* 0x000000001014794e */ /* 0x000fce0000000000 */
[----:B0-----:R-:W-:Y:S05]  /*183e0*/  CALL.ABS.NOINC R18 ;  /* 0x0000000012007343 */ /* 0x001fea0003c00000 */
.L_x_168:
[----:B------:R-:W-:Y:S05]  /*183f0*/  BSYNC.RECONVERGENT B6 ;  /* 0x0000000000067941 */ /* 0x000fea0003800200 */
.L_x_167:
[----:B------:R-:W-:Y:S02]  /*18400*/  VIADD R8, R30, 0x100 ;  /* 0x000001001e087836 */ /* 0x000fe40000000000 */
[----:B------:R-:W-:-:S03]  /*18410*/  IMAD.U32 R0, RZ, RZ, UR44 ;  /* 0x0000002cff007e24 */ /* 0x000fc6000f8e00ff */
[----:B------:R-:W-:-:S04]  /*18420*/  ISETP.LT.U32.AND P0, PT, R8, UR41, PT ;  /* 0x0000002908007c0c */ /* 0x000fc8000bf01070 */
[----:B------:R-:W-:-:S13]  /*18430*/  ISETP.GT.AND.EX P0, PT, R0, RZ, PT, P0 ;  /* 0x000000ff0000720c */ /* 0x000fda0003f04300 */
[----:B------:R-:W-:Y:S05]  /*18440*/  @!P0 EXIT ;  /* 0x000000000000894d */ /* 0x000fea0003800000 */
[----:B------:R-:W-:Y:S01]  /*18450*/  IMAD.U32 R26, RZ, RZ, UR43 ;  /* 0x0000002bff1a7e24 */ /* 0x000fe2000f8e00ff */
[----:B------:R0:W-:Y:S01]  /*18460*/  STL.64 [R1+0x8], R24 ;  /* 0x0000081801007387 */ /* 0x0001e20000100a00 */
[----:B------:R-:W-:Y:S01]  /*18470*/  VIADD R8, R8, UR42 ;  /* 0x0000002a08087c36 */ /* 0x000fe20008000000 */
[----:B------:R-:W-:Y:S02]  /*18480*/  BSSY.RECONVERGENT B1, `(.L_x_200) ;  /* 0x0000264000017945 */ /* 0x000fe40003800200 */
[----:B------:R0:W-:Y:S02]  /*18490*/  STL.64 [R1+0x10], R22 ;  /* 0x0000101601007387 */ /* 0x0001e40000100a00 */
[----:B------:R-:W-:Y:S02]  /*184a0*/  ISETP.NE.AND P0, PT, R8, RZ, PT ;  /* 0x000000ff0800720c */ /* 0x000fe40003f05270 */
[----:B------:R0:W-:Y:S11]  /*184b0*/  STL.64 [R1], R26 ;  /* 0x0000001a01007387 */ /* 0x0001f60000100a00 */
[----:B------:R-:W-:Y:S05]  /*184c0*/  @!P0 BRA `(.L_x_201) ;  /* 0x00000024007c8947 */ /* 0x000fea0003800000 */
[----:B------:R-:W-:Y:S01]  /*184d0*/  IMAD.MOV.U32 R0, RZ, RZ, R8 ;  /* 0x000000ffff007224 */ /* 0x000fe200078e0008 */
[----:B------:R-:W-:-:S07]  /*184e0*/  CS2R R4, SRZ ;  /* 0x0000000000047805 */ /* 0x000fce000001ff00 */
.L_x_216:
[----:B------:R-:W-:Y:S01]  /*184f0*/  LOP3.LUT R14, R0, 0x3, RZ, 0xc0, !PT ;  /* 0x00000003000e7812 */ /* 0x000fe200078ec0ff */
[----:B------:R-:W-:Y:S03]  /*18500*/  BSSY.RECONVERGENT B0, `(.L_x_202) ;  /* 0x0000255000007945 */ /* 0x000fe60003800200 */
[----:B------:R-:W-:-:S04]  /*18510*/  ISETP.NE.U32.AND P0, PT, R14, RZ, PT ;  /* 0x000000ff0e00720c */ /* 0x000fc80003f05070 */
[----:B------:R-:W-:-:S13]  /*18520*/  ISETP.NE.AND.EX P0, PT, RZ, RZ, PT, P0 ;  /* 0x000000ffff00720c */ /* 0x000fda0003f05300 */
[----:B-123--:R-:W-:Y:S05]  /*18530*/  @!P0 BRA `(.L_x_203) ;  /* 0x0000002400448947 */ /* 0x00efea0003800000 */
        /* <DEDUP_REMOVED lines=11> */
.L_x_207:
[----:B------:R-:W-:-:S06]  /*185f0*/  LEA R9, R17, UR38, 0x2 ;  /* 0x0000002611097c11 */ /* 0x000fcc000f8e10ff */
[----:B------:R-:W5:Y:S01]  /*18600*/  LDL R9, [R9+0x4] ;  /* 0x0000040009097983 */ /* 0x000f620000100800 */
[----:B------:R-:W-:Y:S01]  /*18610*/  BSSY.RECONVERGENT B3, `(.L_x_205) ;  /* 0x00000b0000037945 */ /* 0x000fe20003800200 */
[----:B------:R-:W-:Y:S02]  /*18620*/  IMAD.SHL.U32 R10, R17, 0x20, RZ ;  /* 0x00000020110a7824 */ /* 0x000fe400078e00ff */
[----:B------:R-:W-:-:S07]  /*18630*/  IMAD.MOV.U32 R11, RZ, RZ, RZ ;  /* 0x000000ffff0b7224 */ /* 0x000fce00078e00ff */
.L_x_206:
        /* <DEDUP_REMOVED lines=10> */
[----:B------:R-:W4:Y:S04]  /*186e0*/  @!P0 LDG.E R12, desc[UR36][R6.64] ;  /* 0x00000024060c8981 */ /* 0x000f28000c1e1900 */
[----:B------:R-:W4:Y:S04]  /*186f0*/  @!P0 LDG.E R13, desc[UR36][R6.64+0x4] ;  /* 0x00000424060d8981 */ /* 0x000f28000c1e1900 */
[----:B------:R-:W4:Y:S04]  /*18700*/  @P3 LDG.E R28, desc[UR36][R6.64+0x4c] ;  /* 0x00004c24061c3981 */ /* 0x000f28000c1e1900 */
        /* <DEDUP_REMOVED lines=15> */
[----:B------:R-:W-:-:S03]  /*18800*/  @!P0 LOP3.LUT R27, R27, R12, RZ, 0x3c, !PT ;  /* 0x0000000c1b1b8212 */ /* 0x000fc600078e3cff */
[----:B------:R-:W2:Y:S01]  /*18810*/  @P1 LDG.E R12, desc[UR36][R6.64+0x14] ;  /* 0x00001424060c1981 */ /* 0x000ea2000c1e1900 */
[----:B------:R-:W-:-:S03]  /*18820*/  @!P0 LOP3.LUT R24, R24, R13, RZ, 0x3c, !PT ;  /* 0x0000000d18188212 */ /* 0x000fc600078e3cff */
[----:B------:R-:W3:Y:S01]  /*18830*/  @P1 LDG.E R13, desc[UR36][R6.64+0x18] ;  /* 0x00001824060d1981 */ /* 0x000ee2000c1e1900 */
[----:B------:R-:W-:-:S03]  /*18840*/  @P3 LOP3.LUT R23, R23, R28, RZ, 0x3c, !PT ;  /* 0x0000001c17173212 */ /* 0x000fc600078e3cff */
[----:B------:R-:W4:Y:S01]  /*18850*/  @P3 LDG.E R28, desc[UR36][R6.64+0x44] ;  /* 0x00004424061c3981 */ /* 0x000f22000c1e1900 */
[----:B------:R-:W-:-:S03]  /*18860*/  @!P0 LOP3.LUT R25, R25, R16, RZ, 0x3c, !PT ;  /* 0x0000001019198212 */ /* 0x000fc600078e3cff */
[----:B------:R-:W4:Y:S01]  /*18870*/  @P1 LDG.E R16, desc[UR36][R6.64+0x1c] ;  /* 0x00001c2406101981 */ /* 0x000f22000c1e1900 */
[----:B------:R-:W-:-:S03]  /*18880*/  @!P0 LOP3.LUT R22, R22, R15, RZ, 0x3c, !PT ;  /* 0x0000000f16168212 */ /* 0x000fc600078e3cff */
[----:B------:R-:W4:Y:S01]  /*18890*/  @P1 LDG.E R15, desc[UR36][R6.64+0x20] ;  /* 0x00002024060f1981 */ /* 0x000f22000c1e1900 */
[----:B------:R-:W-:-:S03]  /*188a0*/  @P4 LOP3.LUT R23, R23, R30, RZ, 0x3c, !PT ;  /* 0x0000001e17174212 */ /* 0x000fc600078e3cff */
[----:B------:R-:W4:Y:S01]  /*188b0*/  @P4 LDG.E R30, desc[UR36][R6.64+0x50] ;  /* 0x00005024061e4981 */ /* 0x000f22000c1e1900 */
[----:B------:R-:W-:-:S03]  /*188c0*/  @P5 LOP3.LUT R23, R23, R32, RZ, 0x3c, !PT ;  /* 0x0000002017175212 */ /* 0x000fc600078e3cff */
[----:B------:R-:W4:Y:S01]  /*188d0*/  @P6 LDG.E R32, desc[UR36][R6.64+0x88] ;  /* 0x0000882406206981 */ /* 0x000f22000c1e1900 */
[----:B------:R-:W-:Y:S02]  /*188e0*/  LOP3.LUT P0, RZ, R21, 0x80, RZ, 0xc0, !PT ;  /* 0x0000008015ff7812 */ /* 0x000fe4000780c0ff */
[----:B--2---:R-:W-:Y:S02]  /*188f0*/  @P1 LOP3.LUT R27, R27, R12, RZ, 0x3c, !PT ;  /* 0x0000000c1b1b1212 */ /* 0x004fe400078e3cff */
[----:B------:R-:W2:Y:S01]  /*18900*/  @P4 LDG.E R12, desc[UR36][R6.64+0x58] ;  /* 0x00005824060c4981 */ /* 0x000ea2000c1e1900 */
[----:B---3--:R-:W-:-:S03]  /*18910*/  @P1 LOP3.LUT R24, R24, R13, RZ, 0x3c, !PT ;  /* 0x0000000d18181212 */ /* 0x008fc600078e3cff */
[----:B------:R-:W3:Y:S01]  /*18920*/  @P4 LDG.E R13, desc[UR36][R6.64+0x5c] ;  /* 0x00005c24060d4981 */ /* 0x000ee2000c1e1900 */
[----:B------:R-:W-:Y:S02]  /*18930*/  @P2 LOP3.LUT R27, R27, R18, RZ, 0x3c, !PT ;  /* 0x000000121b1b2212 */ /* 0x000fe400078e3cff */
[----:B------:R-:W-:Y:S01]  /*18940*/  @P2 LOP3.LUT R24, R24, R19, RZ, 0x3c, !PT ;  /* 0x0000001318182212 */ /* 0x000fe200078e3cff */
        /* <DEDUP_REMOVED lines=21> */
[----:B------:R-:W4:Y:S04]  /*18aa0*/  @P0 LDG.E R30, desc[UR36][R6.64+0x94] ;  /* 0x00009424061e0981 */ /* 0x000f28000c1e1900 */
[----:B------:R-:W4:Y:S04]  /*18ab0*/  @P0 LDG.E R35, desc[UR36][R6.64+0x98] ;  /* 0x0000982406230981 */ /* 0x000f28000c1e1900 */
[----:B------:R-:W4:Y:S01]  /*18ac0*/  @P0 LDG.E R32, desc[UR36][R6.64+0x9c] ;  /* 0x00009c2406200981 */ /* 0x000f22000c1e1900 */
[----:B--2---:R-:W-:-:S02]  /*18ad0*/  @P4 LOP3.LUT R25, R25, R12, RZ, 0x3c, !PT ;  /* 0x0000000c19194212 */ /* 0x004fc400078e3cff */
[----:B---3--:R-:W-:Y:S02]  /*18ae0*/  @P4 LOP3.LUT R22, R22, R13, RZ, 0x3c, !PT ;  /* 0x0000000d16164212 */ /* 0x008fe400078e3cff */
[----:B------:R-:W-:Y:S02]  /*18af0*/  @P5 LOP3.LUT R25, R25, R18, RZ, 0x3c, !PT ;  /* 0x0000001219195212 */ /* 0x000fe400078e3cff */
        /* <DEDUP_REMOVED lines=53> */
[----:B------:R-:W-:Y:S02]  /*18e50*/  @P6 LOP3.LUT R23, R23, R32, RZ, 0x3c, !PT ;  /* 0x0000002017176212 */ /* 0x000fe400078e3cff */
[----:B------:R-:W-:Y:S02]  /*18e60*/  @P3 LOP3.LUT R24, R24, R35, RZ, 0x3c, !PT ;  /* 0x0000002318183212 */ /* 0x000fe400078e3cff */
[----:B--2---:R-:W-:-:S02]  /*18e70*/  @P0 LOP3.LUT R25, R25, R16, RZ, 0x3c, !PT ;  /* 0x0000001019190212 */ /* 0x004fc400078e3cff */
        /* <DEDUP_REMOVED lines=17> */
[----:B------:R-:W4:Y:S04]  /*18f90*/  @P0 LDG.E R33, desc[UR36][R6.64+0x130] ;  /* 0x0001302406210981 */ /* 0x000f28000c1e1900 */
[----:B------:R-:W4:Y:S04]  /*18fa0*/  @P0 LDG.E R32, desc[UR36][R6.64+0x134] ;  /* 0x0001342406200981 */ /* 0x000f28000c1e1900 */
[----:B------:R-:W4:Y:S04]  /*18fb0*/  @P0 LDG.E R34, desc[UR36][R6.64+0x13c] ;  /* 0x00013c2406220981 */ /* 0x000f28000c1e1900 */
[----:B------:R-:W4:Y:S01]  /*18fc0*/  @P0 LDG.E R35, desc[UR36][R6.64+0x138] ;  /* 0x0001382406230981 */ /* 0x000f22000c1e1900 */
[----:B------:R-:W-:Y:S01]  /*18fd0*/  VIADD R11, R11, 0x10 ;  /* 0x000000100b0b7836 */ /* 0x000fe20000000000 */
[----:B------:R-:W-:-:S04]  /*18fe0*/  @P4 LOP3.LUT R24, R24, R15, RZ, 0x3c, !PT ;  /* 0x0000000f18184212 */ /* 0x000fc800078e3cff */
[----:B------:R-:W-:Y:S02]  /*18ff0*/  ISETP.NE.AND P1, PT, R11, 0x20, PT ;  /* 0x000000200b00780c */ /* 0x000fe40003f25270 */
[----:B------:R-:W-:-:S04]  /*19000*/  @P4 LOP3.LUT R22, R22, R19, RZ, 0x3c, !PT ;  /* 0x0000001316164212 */ /* 0x000fc800078e3cff */
        /* <DEDUP_REMOVED lines=14> */
[----:B------:R-:W-:Y:S01]  /*190f0*/  @P0 LOP3.LUT R22, R22, R35, RZ, 0x3c, !PT ;  /* 0x0000002316160212 */ /* 0x000fe200078e3cff */
[----:B------:R-:W-:Y:S06]  /*19100*/  @P1 BRA `(.L_x_206) ;  /* 0xfffffff4004c1947 */ /* 0x000fec000383ffff */
[----:B------:R-:W-:Y:S05]  /*19110*/  BSYNC.RECONVERGENT B3 ;  /* 0x0000000000037941 */ /* 0x000fea0003800200 */
.L_x_205:
[----:B------:R-:W-:-:S05]  /*19120*/  VIADD R17, R17, 0x1 ;  /* 0x0000000111117836 */ /* 0x000fca0000000000 */
[----:B------:R-:W-:-:S13]  /*19130*/  ISETP.NE.AND P0, PT, R17, 0x5, PT ;  /* 0x000000051100780c */ /* 0x000fda0003f05270 */
[----:B------:R-:W-:Y:S05]  /*19140*/  @P0 BRA `(.L_x_207) ;  /* 0xfffffff400280947 */ /* 0x000fea000383ffff */
[----:B------:R-:W-:Y:S05]  /*19150*/  BSYNC.RECONVERGENT B2 ;  /* 0x0000000000027941 */ /* 0x000fea0003800200 */
.L_x_204:
        /* <DEDUP_REMOVED lines=8> */
[----:B------:R-:W-:Y:S01]  /*191e0*/  BSSY.RECONVERGENT B2, `(.L_x_208) ;  /* 0x00000bd000027945 */ /* 0x000fe20003800200 */
[----:B------:R-:W-:Y:S02]  /*191f0*/  IMAD.MOV.U32 R19, RZ, RZ, RZ ;  /* 0x000000ffff137224 */ /* 0x000fe400078e00ff */
[----:B-1----:R-:W-:Y:S02]  /*19200*/  IMAD.U32 R23, RZ, RZ, UR4 ;  /* 0x00000004ff177e24 */ /* 0x002fe4000f8e00ff */
[----:B------:R-:W-:Y:S02]  /*19210*/  IMAD.U32 R22, RZ, RZ, UR5 ;  /* 0x00000005ff167e24 */ /* 0x000fe4000f8e00ff */
[----:B------:R-:W-:Y:S02]  /*19220*/  IMAD.U32 R25, RZ, RZ, UR4 ;  /* 0x00000004ff197e24 */ /* 0x000fe4000f8e00ff */
[----:B------:R-:W-:-:S02]  /*19230*/  IMAD.U32 R24, RZ, RZ, UR5 ;  /* 0x00000005ff187e24 */ /* 0x000fc4000f8e00ff */
[----:B------:R-:W-:-:S07]  /*19240*/  IMAD.U32 R27, RZ, RZ, UR4 ;  /* 0x00000004ff1b7e24 */ /* 0x000fce000f8e00ff */
.L_x_211:
[----:B------:R-:W-:-:S06]  /*19250*/  LEA R9, R19, UR38, 0x2 ;  /* 0x0000002613097c11 */ /* 0x000fcc000f8e10ff */
[----:B------:R-:W5:Y:S01]  /*19260*/  LDL R9, [R9+0x4] ;  /* 0x0000040009097983 */ /* 0x000f620000100800 */
[----:B------:R-:W-:Y:S01]  /*19270*/  BSSY.RECONVERGENT B3, `(.L_x_209) ;  /* 0x00000b0000037945 */ /* 0x000fe20003800200 */
[----:B------:R-:W-:Y:S02]  /*19280*/  IMAD.SHL.U32 R10, R19, 0x20, RZ ;  /* 0x00000020130a7824 */ /* 0x000fe400078e00ff */
[----:B------:R-:W-:-:S07]  /*19290*/  IMAD.MOV.U32 R11, RZ, RZ, RZ ;  /* 0x000000ffff0b7224 */ /* 0x000fce00078e00ff */
.L_x_210:
        /* <DEDUP_REMOVED lines=174> */
.L_x_209:
[----:B------:R-:W-:-:S05]  /*19d80*/  VIADD R19, R19, 0x1 ;  /* 0x0000000113137836 */ /* 0x000fca0000000000 */
[----:B------:R-:W-:-:S13]  /*19d90*/  ISETP.NE.AND P0, PT, R19, 0x5, PT ;  /* 0x000000051300780c */ /* 0x000fda0003f05270 */
[----:B------:R-:W-:Y:S05]  /*19da0*/  @P0 BRA `(.L_x_211) ;  /* 0xfffffff400280947 */ /* 0x000fea000383ffff */
[----:B------:R-:W-:Y:S05]  /*19db0*/  BSYNC.RECONVERGENT B2 ;  /* 0x0000000000027941 */ /* 0x000fea0003800200 */
.L_x_208:
        /* <DEDUP_REMOVED lines=15> */
.L_x_215:
[----:B------:R-:W-:-:S06]  /*19eb0*/  LEA R9, R21, UR38, 0x2 ;  /* 0x0000002615097c11 */ /* 0x000fcc000f8e10ff */
[----:B------:R-:W5:Y:S01]  /*19ec0*/  LDL R9, [R9+0x4] ;  /* 0x0000040009097983 */ /* 0x000f620000100800 */
[----:B------:R-:W-:Y:S01]  /*19ed0*/  BSSY.RECONVERGENT B3, `(.L_x_213) ;  /* 0x00000b0000037945 */ /* 0x000fe20003800200 */
[----:B------:R-:W-:Y:S02]  /*19ee0*/  IMAD.SHL.U32 R10, R21, 0x20, RZ ;  /* 0x00000020150a7824 */ /* 0x000fe400078e00ff */
[----:B------:R-:W-:-:S07]  /*19ef0*/  IMAD.MOV.U32 R11, RZ, RZ, RZ ;  /* 0x000000ffff0b7224 */ /* 0x000fce00078e00ff */
.L_x_214:
        /* <DEDUP_REMOVED lines=27> */
[----:B----4-:R-:W-:-:S03]  /*1a0b0*/  @!P0 LOP3.LUT R27, R27, R12, RZ, 0x3c, !PT ;  /* 0x0000000c1b1b8212 */ /* 0x010fc600078e3cff */
[----:B------:R-:W4:Y:S01]  /*1a0c0*/  @!P0 LDG.E R12, desc[UR36][R6.64+0x8] ;  /* 0x00000824060c8981 */ /* 0x000f22000c1e1900 */
[----:B------:R-:W-:-:S03]  /*1a0d0*/  @!P0 LOP3.LUT R24, R24, R13, RZ, 0x3c, !PT ;  /* 0x0000000d18188212 */ /* 0x000fc600078e3cff */
[----:B------:R-:W3:Y:S01]  /*1a0e0*/  @!P0 LDG.E R13, desc[UR36][R6.64+0xc] ;  /* 0x00000c24060d8981 */ /* 0x000ee2000c1e1900 */
[----:B------:R-:W-:-:S03]  /*1a0f0*/  @P2 LOP3.LUT R23, R23, R18, RZ, 0x3c, !PT ;  /* 0x0000001217172212 */ /* 0x000fc600078e3cff */
[----:B------:R-:W3:Y:S01]  /*1a100*/  @P2 LDG.E R18, desc[UR36][R6.64+0x28] ;  /* 0x0000282406122981 */ /* 0x000ee2000c1e1900 */
        /* <DEDUP_REMOVED lines=12> */
[----:B--2---:R-:W-:-:S03]  /*1a1d0*/  @P1 LOP3.LUT R27, R27, R14, RZ, 0x3c, !PT ;  /* 0x0000000e1b1b1212 */ /* 0x004fc600078e3cff */
[----:B------:R-:W2:Y:S01]  /*1a1e0*/  @P5 LDG.E R14, desc[UR36][R6.64+0x64] ;  /* 0x00006424060e5981 */ /* 0x000ea2000c1e1900 */
[----:B----4-:R-:W-:-:S03]  /*1a1f0*/  @!P0 LOP3.LUT R25, R25, R12, RZ, 0x3c, !PT ;  /* 0x0000000c19198212 */ /* 0x010fc600078e3cff */
[----:B------:R-:W4:Y:S01]  /*1a200*/  @P4 LDG.E R12, desc[UR36][R6.64+0x58] ;  /* 0x00005824060c4981 */ /* 0x000f22000c1e1900 */
[----:B---3--:R-:W-:Y:S02]  /*1a210*/  @!P0 LOP3.LUT R22, R22, R13, RZ, 0x3c, !PT ;  /* 0x0000000d16168212 */ /* 0x008fe400078e3cff */
[----:B------:R-:W-:Y:S01]  /*1a220*/  LOP3.LUT P0, RZ, R26, 0x80, RZ, 0xc0, !PT ;  /* 0x000000801aff7812 */ /* 0x000fe2000780c0ff */
[----:B------:R-:W3:Y:S01]  /*1a230*/  @P4 LDG.E R13, desc[UR36][R6.64+0x54] ;  /* 0x00005424060d4981 */ /* 0x000ee2000c1e1900 */
[----:B------:R-:W-:Y:S02]  /*1a240*/  @P1 LOP3.LUT R25, R25, R16, RZ, 0x3c, !PT ;  /* 0x0000001019191212 */ /* 0x000fe400078e3cff */
[----:B------:R-:W-:Y:S01]  /*1a250*/  @P1 LOP3.LUT R22, R22, R17, RZ, 0x3c, !PT ;  /* 0x0000001116161212 */ /* 0x000fe200078e3cff */
[----:B------:R-:W3:Y:S01]  /*1a260*/  @P5 LDG.E R16, desc[UR36][R6.64+0x6c] ;  /* 0x00006c2406105981 */ /* 0x000ee2000c1e1900 */
[----:B------:R-:W-:-:S03]  /*1a270*/  @P2 LOP3.LUT R27, R27, R18, RZ, 0x3c, !PT ;  /* 0x000000121b1b2212 */ /* 0x000fc600078e3cff */
[----:B------:R-:W3:Y:S01]  /*1a280*/  @P5 LDG.E R17, desc[UR36][R6.64+0x68] ;  /* 0x0000682406115981 */ /* 0x000ee2000c1e1900 */
[----:B------:R-:W-:Y:S02]  /*1a290*/  @P2 LOP3.LUT R25, R25, R20, RZ, 0x3c, !PT ;  /* 0x0000001419192212 */ /* 0x000fe400078e3cff */
[----:B------:R-:W-:Y:S01]  /*1a2a0*/  @P2 LOP3.LUT R22, R22, R29, RZ, 0x3c, !PT ;  /* 0x0000001d16162212 */ /* 0x000fe200078e3cff */
[----:B------:R-:W3:Y:S01]  /*1a2b0*/  @P6 LDG.E R18, desc[UR36][R6.64+0x78] ;  /* 0x0000782406126981 */ /* 0x000ee2000c1e1900 */
[----:B------:R-:W-:-:S03]  /*1a2c0*/  @P3 LOP3.LUT R27, R27, R28, RZ, 0x3c, !PT ;  /* 0x0000001c1b1b3212 */ /* 0x000fc600078e3cff */
[----:B------:R-:W3:Y:S01]  /*1a2d0*/  @P6 LDG.E R29, desc[UR36][R6.64+0x7c] ;  /* 0x00007c24061d6981 */ /* 0x000ee2000c1e1900 */
[----:B------:R-:W-:-:S03]  /*1a2e0*/  @P3 LOP3.LUT R25, R25, R30, RZ, 0x3c, !PT ;  /* 0x0000001e19193212 */ /* 0x000fc600078e3cff */
[----:B------:R-:W3:Y:S01]  /*1a2f0*/  @P6 LDG.E R20, desc[UR36][R6.64+0x80] ;  /* 0x0000802406146981 */ /* 0x000ee2000c1e1900 */
[----:B------:R-:W-:Y:S02]  /*1a300*/  @P3 LOP3.LUT R22, R22, R33, RZ, 0x3c, !PT ;  /* 0x0000002116163212 */ /* 0x000fe400078e3cff */
[----:B------:R-:W-:Y:S01]  /*1a310*/  @P4 LOP3.LUT R27, R27, R32, RZ, 0x3c, !PT ;  /* 0x000000201b1b4212 */ /* 0x000fe200078e3cff */
[----:B------:R-:W3:Y:S04]  /*1a320*/  @P0 LDG.E R28, desc[UR36][R6.64+0x8c] ;  /* 0x00008c24061c0981 */ /* 0x000ee8000c1e1900 */
[----:B------:R-:W3:Y:S04]  /*1a330*/  @P0 LDG.E R33, desc[UR36][R6.64+0x90] ;  /* 0x0000902406210981 */ /* 0x000ee8000c1e1900 */
[----:B------:R-:W3:Y:S04]  /*1a340*/  @P0 LDG.E R30, desc[UR36][R6.64+0x94] ;  /* 0x00009424061e0981 */ /* 0x000ee8000c1e1900 */
[----:B------:R-:W3:Y:S04]  /*1a350*/  @P0 LDG.E R35, desc[UR36][R6.64+0x98] ;  /* 0x0000982406230981 */ /* 0x000ee8000c1e1900 */
[----:B------:R-:W3:Y:S01]  /*1a360*/  @P0 LDG.E R32, desc[UR36][R6.64+0x9c] ;  /* 0x00009c2406200981 */ /* 0x000ee2000c1e1900 */
[----:B------:R-:W-:-:S04]  /*1a370*/  @P4 LOP3.LUT R22, R22, R15, RZ, 0x3c, !PT ;  /* 0x0000000f16164212 */ /* 0x000fc800078e3cff */
[----:B------:R-:W-:Y:S02]  /*1a380*/  @P5 LOP3.LUT R22, R22, R19, RZ, 0x3c, !PT ;  /* 0x0000001316165212 */ /* 0x000fe400078e3cff */
[----:B------:R-:W-:Y:S02]  /*1a390*/  @P6 LOP3.LUT R23, R23, R34, RZ, 0x3c, !PT ;  /* 0x0000002217176212 */ /* 0x000fe400078e3cff */
[----:B------:R-:W-:Y:S02]  /*1a3a0*/  @P6 LOP3.LUT R22, R22, R31, RZ, 0x3c, !PT ;  /* 0x0000001f16166212 */ /* 0x000fe400078e3cff */
[----:B--2---:R-:W-:Y:S02]  /*1a3b0*/  @P5 LOP3.LUT R27, R27, R14, RZ, 0x3c, !PT ;  /* 0x0000000e1b1b5212 */ /* 0x004fe400078e3cff */
[----:B----4-:R-:W-:Y:S02]  /*1a3c0*/  @P4 LOP3.LUT R25, R25, R12, RZ, 0x3c, !PT ;  /* 0x0000000c19194212 */ /* 0x010fe400078e3cff */
[----:B---3--:R-:W-:-:S02]  /*1a3d0*/  @P4 LOP3.LUT R24, R24, R13, RZ, 0x3c, !PT ;  /* 0x0000000d18184212 */ /* 0x008fc400078e3cff */
        /* <DEDUP_REMOVED lines=56> */
[----:B---3--:R-:W-:Y:S02]  /*1a760*/  @P0 LOP3.LUT R25, R25, R18, RZ, 0x3c, !PT ;  /* 0x0000001219190212 */ /* 0x008fe400078e3cff */
[----:B------:R-:W-:Y:S01]  /*1a770*/  LOP3.LUT P0, RZ, R26, 0x8000, RZ, 0xc0, !PT ;  /* 0x000080001aff7812 */ /* 0x000fe2000780c0ff */
        /* <DEDUP_REMOVED lines=10> */
[----:B------:R-:W4:Y:S04]  /*1a820*/  @P0 LDG.E R12, desc[UR36][R6.64+0x12c] ;  /* 0x00012c24060c0981 */ /* 0x000f28000c1e1900 */
[----:B------:R-:W4:Y:S04]  /*1a830*/  @P0 LDG.E R30, desc[UR36][R6.64+0x134] ;  /* 0x00013424061e0981 */ /* 0x000f28000c1e1900 */
[----:B------:R-:W4:Y:S04]  /*1a840*/  @P0 LDG.E R32, desc[UR36][R6.64+0x13c] ;  /* 0x00013c2406200981 */ /* 0x000f28000c1e1900 */
[----:B------:R-:W4:Y:S01]  /*1a850*/  @P0 LDG.E R37, desc[UR36][R6.64+0x138] ;  /* 0x0001382406250981 */ /* 0x000f22000c1e1900 */
[----:B------:R-:W-:Y:S01]  /*1a860*/  VIADD R11, R11, 0x10 ;  /* 0x000000100b0b7836 */ /* 0x000fe20000000000 */
[----:B------:R-:W-:-:S02]  /*1a870*/  @P3 LOP3.LUT R27, R27, R34, RZ, 0x3c, !PT ;  /* 0x000000221b1b3212 */ /* 0x000fc400078e3cff */
[----:B------:R-:W-:Y:S02]  /*1a880*/  @P3 LOP3.LUT R22, R22, R15, RZ, 0x3c, !PT ;  /* 0x0000000f16163212 */ /* 0x000fe400078e3cff */
[----:B------:R-:W-:Y:S02]  /*1a890*/  ISETP.NE.AND P1, PT, R11, 0x20, PT ;  /* 0x000000200b00780c */ /* 0x000fe40003f25270 */
        /* <DEDUP_REMOVED lines=8> */
[----:B--2---:R-:W-:Y:S02]  /*1a920*/  @P4 LOP3.LUT R25, R25, R16, RZ, 0x3c, !PT ;  /* 0x0000001019194212 */ /* 0x004fe400078e3cff */
[----:B---3--:R-:W-:-:S02]  /*1a930*/  @P5 LOP3.LUT R27, R27, R18, RZ, 0x3c, !PT ;  /* 0x000000121b1b5212 */ /* 0x008fc400078e3cff */
[----:B----4-:R-:W-:Y:S02]  /*1a940*/  @P5 LOP3.LUT R25, R25, R20, RZ, 0x3c, !PT ;  /* 0x0000001419195212 */ /* 0x010fe400078e3cff */
[----:B------:R-:W-:Y:S02]  /*1a950*/  @P6 LOP3.LUT R27, R27, R26, RZ, 0x3c, !PT ;  /* 0x0000001a1b1b6212 */ /* 0x000fe400078e3cff */
[----:B------:R-:W-:Y:S02]  /*1a960*/  @P6 LOP3.LUT R25, R25, R28, RZ, 0x3c, !PT ;  /* 0x0000001c19196212 */ /* 0x000fe400078e3cff */
[----:B------:R-:W-:Y:S02]  /*1a970*/  @P0 LOP3.LUT R24, R24, R35, RZ, 0x3c, !PT ;  /* 0x0000002318180212 */ /* 0x000fe400078e3cff */
[----:B------:R-:W-:Y:S02]  /*1a980*/  @P0 LOP3.LUT R27, R27, R12, RZ, 0x3c, !PT ;  /* 0x0000000c1b1b0212 */ /* 0x000fe400078e3cff */
[----:B------:R-:W-:-:S02]  /*1a990*/  @P0 LOP3.LUT R25, R25, R30, RZ, 0x3c, !PT ;  /* 0x0000001e19190212 */ /* 0x000fc400078e3cff */
[----:B------:R-:W-:Y:S02]  /*1a9a0*/  @P0 LOP3.LUT R23, R23, R32, RZ, 0x3c, !PT ;  /* 0x0000002017170212 */ /* 0x000fe400078e3cff */
[----:B------:R-:W-:Y:S01]  /*1a9b0*/  @P0 LOP3.LUT R22, R22, R37, RZ, 0x3c, !PT ;  /* 0x0000002516160212 */ /* 0x000fe200078e3cff */
[----:B------:R-:W-:Y:S06]  /*1a9c0*/  @P1 BRA `(.L_x_214) ;  /* 0xfffffff4004c1947 */ /* 0x000fec000383ffff */
[----:B------:R-:W-:Y:S05]  /*1a9d0*/  BSYNC.RECONVERGENT B3 ;  /* 0x0000000000037941 */ /* 0x000fea0003800200 */
.L_x_213:
[----:B------:R-:W-:-:S05]  /*1a9e0*/  VIADD R21, R21, 0x1 ;  /* 0x0000000115157836 */ /* 0x000fca0000000000 */
[----:B------:R-:W-:-:S13]  /*1a9f0*/  ISETP.NE.AND P0, PT, R21, 0x5, PT ;  /* 0x000000051500780c */ /* 0x000fda0003f05270 */
[----:B------:R-:W-:Y:S05]  /*1aa00*/  @P0 BRA `(.L_x_215) ;  /* 0xfffffff400280947 */ /* 0x000fea000383ffff */
[----:B------:R-:W-:Y:S05]  /*1aa10*/  BSYNC.RECONVERGENT B2 ;  /* 0x0000000000027941 */ /* 0x000fea0003800200 */
.L_x_212:
[----:B------:R3:W-:Y:S04]  /*1aa20*/  STL [R1+0x4], R27 ;  /* 0x0000041b01007387 */ /* 0x0007e80000100800 */
[----:B------:R3:W-:Y:S04]  /*1aa30*/  STL.64 [R1+0x8], R24 ;  /* 0x0000081801007387 */ /* 0x0007e80000100a00 */
[----:B------:R3:W-:Y:S02]  /*1aa40*/  STL.64 [R1+0x10], R22 ;  /* 0x0000101601007387 */ /* 0x0007e40000100a00 */
.L_x_203:
[----:B------:R-:W-:Y:S05]  /*1aa50*/  BSYNC.RECONVERGENT B0 ;  /* 0x0000000000007941 */ /* 0x000fea0003800200 */
.L_x_202:
[----:B------:R-:W-:Y:S01]  /*1aa60*/  ISETP.GT.U32.AND P0, PT, R0, 0x3, PT ;  /* 0x000000030000780c */ /* 0x000fe20003f04070 */
[----:B------:R-:W-:Y:S01]  /*1aa70*/  VIADD R4, R4, 0x1 ;  /* 0x0000000104047836 */ /* 0x000fe20000000000 */
[--C-:B------:R-:W-:Y:S02]  /*1aa80*/  SHF.R.U64 R0, R0, 0x2, R5.reuse ;  /* 0x0000000200007819 */ /* 0x100fe40000001205 */
[----:B------:R-:W-:Y:S02]  /*1aa90*/  ISETP.GT.U32.AND.EX P0, PT, R5, RZ, PT, P0 ;  /* 0x000000ff0500720c */ /* 0x000fe40003f04100 */
[----:B------:R-:W-:-:S11]  /*1aaa0*/  SHF.R.U32.HI R5, RZ, 0x2, R5 ;  /* 0x00000002ff057819 */ /* 0x000fd60000011605 */
[----:B------:R-:W-:Y:S05]  /*1aab0*/  @P0 BRA `(.L_x_216) ;  /* 0xffffffd8008c0947 */ /* 0x000fea000383ffff */
.L_x_201:
[----:B------:R-:W-:Y:S05]  /*1aac0*/  BSYNC.RECONVERGENT B1 ;  /* 0x0000000000017941 */ /* 0x000fea0003800200 */
.L_x_200:
[----:B------:R-:W-:Y:S01]  /*1aad0*/  IMAD.MOV.U32 R9, RZ, RZ, RZ ;  /* 0x000000ffff097224 */ /* 0x000fe200078e00ff */
[----:B------:R-:W4:Y:S01]  /*1aae0*/  LDC R3, c[0x0][0x398] ;  /* 0x0000e600ff037b82 */ /* 0x000f220000000800 */
[----:B------:R-:W-:Y:S01]  /*1aaf0*/  MOV R2, 0x0 ;  /* 0x0000000000027802 */ /* 0x000fe20000000f00 */
[----:B------:R-:W5:Y:S01]  /*1ab00*/  LDCU.64 UR4, c[0x4][0x180] ;  /* 0x01003000ff0477ac */ /* 0x000f620008000a00 */
[----:B------:R-:W-:Y:S01]  /*1ab10*/  IMAD.MOV.U32 R16, RZ, RZ, 0x587c5 ;  /* 0x000587c5ff107424 */ /* 0x000fe200078e00ff */
[----:B------:R0:W-:Y:S01]  /*1ab20*/  STL.64 [R1+0x30], R8 ;  /* 0x0000300801007387 */ /* 0x0001e20000100a00 */
[----:B------:R-:W-:Y:S02]  /*1ab30*/  IMAD.U32 R6, RZ, RZ, UR45 ;  /* 0x0000002dff067e24 */ /* 0x000fe4000f8e00ff */
[----:B------:R-:W-:Y:S01]  /*1ab40*/  IMAD.U32 R7, RZ, RZ, UR46 ;  /* 0x0000002eff077e24 */ /* 0x000fe2000f8e00ff */
[----:B------:R0:W0:Y:S01]  /*1ab50*/  LDC.64 R10, c[0x4][R2] ;  /* 0x01000000020a7b82 */ /* 0x0000220000000a00 */
[----:B-----5:R-:W-:-:S02]  /*1ab60*/  IMAD.U32 R4, RZ, RZ, UR4 ;  /* 0x00000004ff047e24 */ /* 0x020fc4000f8e00ff */
[----:B------:R-:W-:Y:S02]  /*1ab70*/  IMAD.U32 R5, RZ, RZ, UR5 ;  /* 0x00000005ff057e24 */ /* 0x000fe4000f8e00ff */
[----:B----4-:R-:W-:-:S07]  /*1ab80*/  IMAD R16, R3, R16, UR43 ;  /* 0x0000002b03107e24 */ /* 0x010fce000f8e0210 */
[----:B------:R-:W-:-:S07]  /*1ab90*/  LEPC R20, `(.L_x_217) ;  /* 0x000000001014794e */ /* 0x000fce0000000000 */
[----:B0123--:R-:W-:Y:S05]  /*1aba0*/  CALL.ABS.NOINC R10 ;  /* 0x000000000a007343 */ /* 0x00ffea0003c00000 */
.L_x_217:
        /* <DEDUP_REMOVED lines=20> */
.L_x_218:
        /* <DEDUP_REMOVED lines=20> */
.L_x_219:
        /* <DEDUP_REMOVED lines=20> */
.L_x_220:
        /* <DEDUP_REMOVED lines=20> */
.L_x_221:
[----:B------:R0:W1:Y:S01]  /*1b0b0*/  LDC.64 R8, c[0x4][R2] ;  /* 0x0100000002087b82 */ /* 0x0000620000000a00 */
[----:B------:R-:W2:Y:S01]  /*1b0c0*/  LDCU.64 UR4, c[0x4][0x190] ;  /* 0x01003200ff0477ac */ /* 0x000ea20008000a00 */
[----:B------:R-:W-:Y:S01]  /*1b0d0*/  CS2R R6, SRZ ;  /* 0x0000000000067805 */ /* 0x000fe2000001ff00 */
[----:B--2---:R-:W-:Y:S02]  /*1b0e0*/  IMAD.U32 R4, RZ, RZ, UR4 ;  /* 0x00000004ff047e24 */ /* 0x004fe4000f8e00ff */
[----:B0-----:R-:W-:-:S07]  /*1b0f0*/  IMAD.U32 R5, RZ, RZ, UR5 ;  /* 0x00000005ff057e24 */ /* 0x001fce000f8e00ff */
[----:B------:R-:W-:-:S07]  /*1b100*/  LEPC R20, `(.L_x_222) ;  /* 0x000000001014794e */ /* 0x000fce0000000000 */
[----:B-1----:R-:W-:Y:S05]  /*1b110*/  CALL.ABS.NOINC R8 ;  /* 0x0000000008007343 */ /* 0x002fea0003c00000 */
.L_x_222:
        /* <DEDUP_REMOVED lines=20> */
.L_x_223:
        /* <DEDUP_REMOVED lines=20> */
.L_x_224:
        /* <DEDUP_REMOVED lines=20> */
.L_x_225:
        /* <DEDUP_REMOVED lines=20> */
.L_x_226:
[----:B------:R0:W1:Y:S01]  /*1b620*/  LDC.64 R8, c[0x4][R2] ;  /* 0x0100000002087b82 */ /* 0x0000620000000a00 */
[----:B------:R-:W2:Y:S01]  /*1b630*/  LDCU.64 UR4, c[0x4][0x190] ;  /* 0x01003200ff0477ac */ /* 0x000ea20008000a00 */
[----:B------:R-:W-:Y:S01]  /*1b640*/  CS2R R6, SRZ ;  /* 0x0000000000067805 */ /* 0x000fe2000001ff00 */
[----:B--2---:R-:W-:Y:S02]  /*1b650*/  IMAD.U32 R4, RZ, RZ, UR4 ;  /* 0x00000004ff047e24 */ /* 0x004fe4000f8e00ff */
[----:B0-----:R-:W-:-:S07]  /*1b660*/  IMAD.U32 R5, RZ, RZ, UR5 ;  /* 0x00000005ff057e24 */ /* 0x001fce000f8e00ff */
[----:B------:R-:W-:-:S07]  /*1b670*/  LEPC R20, `(.L_x_227) ;  /* 0x000000001014794e */ /* 0x000fce0000000000 */
[----:B-1----:R-:W-:Y:S05]  /*1b680*/  CALL.ABS.NOINC R8 ;  /* 0x0000000008007343 */ /* 0x002fea0003c00000 */
.L_x_227:
        /* <DEDUP_REMOVED lines=20> */
.L_x_228:
        /* <DEDUP_REMOVED lines=20> */
.L_x_229:
        /* <DEDUP_REMOVED lines=20> */
.L_x_230:
        /* <DEDUP_REMOVED lines=20> */
.L_x_231:
[----:B------:R0:W1:Y:S01]  /*1bb90*/  LDC.64 R8, c[0x4][R2] ;  /* 0x0100000002087b82 */ /* 0x0000620000000a00 */
[----:B------:R-:W2:Y:S01]  /*1bba0*/  LDCU.64 UR4, c[0x4][0x190] ;  /* 0x01003200ff0477ac */ /* 0x000ea20008000a00 */
[----:B------:R-:W-:Y:S01]  /*1bbb0*/  CS2R R6, SRZ ;  /* 0x0000000000067805 */ /* 0x000fe2000001ff00 */
[----:B--2---:R-:W-:Y:S02]  /*1bbc0*/  IMAD.U32 R4, RZ, RZ, UR4 ;  /* 0x00000004ff047e24 */ /* 0x004fe4000f8e00ff */
[----:B0-----:R-:W-:-:S07]  /*1bbd0*/  IMAD.U32 R5, RZ, RZ, UR5 ;  /* 0x00000005ff057e24 */ /* 0x001fce000f8e00ff */
[----:B------:R-:W-:-:S07]  /*1bbe0*/  LEPC R20, `(.L_x_232) ;  /* 0x000000001014794e */ /* 0x000fce0000000000 */
[----:B-1----:R-:W-:Y:S05]  /*1bbf0*/  CALL.ABS.NOINC R8 ;  /* 0x0000000008007343 */ /* 0x002fea0003c00000 */
.L_x_232:
        /* <DEDUP_REMOVED lines=20> */
.L_x_233:
        /* <DEDUP_REMOVED lines=11> */
[----:B--2---:R-:W-:Y:S01]  /*1bdf0*/  IMAD.U32 R4, RZ, RZ, UR4 ;  /* 0x00000004ff047e24 */ /* 0x004fe2000f8e00ff */
        /* <DEDUP_REMOVED lines=8> */
.L_x_234:
        /* <DEDUP_REMOVED lines=20> */
.L_x_235:
        /* <DEDUP_REMOVED lines=10> */
[----:B------:R-:W-:-:S04]  /*1c060*/  LOP3.LUT R3, R3, R19, RZ, 0x3c, !PT ;  /* 0x0000001303037212 */ /* 0x000fc800078e3cff */
[----:B------:R-:W-:Y:S01]  /*1c070*/  IADD3 R3, PT, PT, R16, 0x587c50, R3 ;  /* 0x00587c5010037810 */ /* 0x000fe20007ffe003 */
[----:B--2---:R-:W-:-:S03]  /*1c080*/  IMAD.U32 R4, RZ, RZ, UR4 ;  /* 0x00000004ff047e24 */ /* 0x004fc6000f8e00ff */
[----:B------:R-:W-:-:S05]  /*1c090*/  I2FP.F32.U32 R0, R3 ;  /* 0x0000000300007245 */ /* 0x000fca0000201000 */
[----:B------:R-:W-:Y:S01]  /*1c0a0*/  FFMA R0, R0, R5, 1.1641532182693481445e-10 ;  /* 0x2f00000000007423 */ /* 0x000fe20000000005 */
[----:B------:R-:W-:-:S03]  /*1c0b0*/  IMAD.U32 R5, RZ, RZ, UR5 ;  /* 0x00000005ff057e24 */ /* 0x000fc6000f8e00ff */
[----:B------:R-:W2:Y:S02]  /*1c0c0*/  F2F.F64.F32 R8, R0 ;  /* 0x0000000000087310 */ /* 0x000ea40000201800 */
[----:B-12---:R0:W-:Y:S02]  /*1c0d0*/  STL.64 [R1+0x30], R8 ;  /* 0x0000300801007387 */ /* 0x0061e40000100a00 */
[----:B------:R-:W-:-:S07]  /*1c0e0*/  LEPC R20, `(.L_x_236) ;  /* 0x000000001014794e */ /* 0x000fce0000000000 */
[----:B0-----:R-:W-:Y:S05]  /*1c0f0*/  CALL.ABS.NOINC R10 ;  /* 0x000000000a007343 */ /* 0x001fea0003c00000 */
.L_x_236:
[----:B------:R-:W0:Y:S01]  /*1c100*/  LDC.64 R2, c[0x4][R2] ;  /* 0x0100000002027b82 */ /* 0x000e220000000a00 */
[----:B------:R-:W1:Y:S01]  /*1c110*/  LDCU.64 UR4, c[0x4][0x190] ;  /* 0x01003200ff0477ac */ /* 0x000e620008000a00 */
[----:B------:R-:W-:Y:S01]  /*1c120*/  CS2R R6, SRZ ;  /* 0x0000000000067805 */ /* 0x000fe2000001ff00 */
[----:B-1----:R-:W-:Y:S02]  /*1c130*/  IMAD.U32 R4, RZ, RZ, UR4 ;  /* 0x00000004ff047e24 */ /* 0x002fe4000f8e00ff */
[----:B------:R-:W-:-:S07]  /*1c140*/  IMAD.U32 R5, RZ, RZ, UR5 ;  /* 0x00000005ff057e24 */ /* 0x000fce000f8e00ff */
[----:B------:R-:W-:-:S07]  /*1c150*/  LEPC R20, `(.L_x_237) ;  /* 0x000000001014794e */ /* 0x000fce0000000000 */
[----:B0-----:R-:W-:Y:S05]  /*1c160*/  CALL.ABS.NOINC R2 ;  /* 0x0000000002007343 */ /* 0x001fea0003c00000 */
.L_x_237:
[----:B------:R-:W-:Y:S05]  /*1c170*/  EXIT ;  /* 0x000000000000794d */ /* 0x000fea0003800000 */
.L_x_166:
        /* <DEDUP_REMOVED lines=25> */
.L_x_250:
        /* <DEDUP_REMOVED lines=11> */
.L_x_245:
[----:B------:R-:W-:-:S06]  /*1c3c0*/  LEA R8, R14, UR38, 0x2 ;  /* 0x000000260e087c11 */ /* 0x000fcc000f8e10ff */
[----:B------:R-:W5:Y:S01]  /*1c3d0*/  LDL R8, [R8+0x4] ;  /* 0x0000040008087983 */ /* 0x000f620000100800 */
[----:B------:R-:W-:Y:S01]  /*1c3e0*/  IMAD.SHL.U32 R9, R14, 0x20, RZ ;  /* 0x000000200e097824 */ /* 0x000fe200078e00ff */
[----:B------:R-:W-:-:S06]  /*1c3f0*/  UMOV UR4, URZ ;  /* 0x000000ff00047c82 */ /* 0x000fcc0008000000 */
.L_x_244:
[----:B0----5:R-:W-:Y:S01]  /*1c400*/  SHF.R.U32.HI R26, RZ, UR4, R8 ;  /* 0x00000004ff1a7c19 */ /* 0x021fe20008011608 */
        /* <DEDUP_REMOVED lines=189> */
.L_x_247:
[----:B------:R-:W-:-:S06]  /*1cfe0*/  LEA R8, R14, UR38, 0x2 ;  /* 0x000000260e087c11 */ /* 0x000fcc000f8e10ff */
[----:B------:R-:W5:Y:S01]  /*1cff0*/  LDL R8, [R8+0x4] ;  /* 0x0000040008087983 */ /* 0x000f620000100800 */
[----:B------:R-:W-:Y:S01]  /*1d000*/  IMAD.SHL.U32 R9, R14, 0x20, RZ ;  /* 0x000000200e097824 */ /* 0x000fe200078e00ff */
[----:B------:R-:W-:-:S06]  /*1d010*/  UMOV UR4, URZ ;  /* 0x000000ff00047c82 */ /* 0x000fcc0008000000 */
.L_x_246:
        /* <DEDUP_REMOVED lines=190> */
.L_x_249:
[----:B------:R-:W-:-:S06]  /*1dc00*/  LEA R8, R15, UR38, 0x2 ;  /* 0x000000260f087c11 */ /* 0x000fcc000f8e10ff */
[----:B------:R-:W5:Y:S01]  /*1dc10*/  LDL R8, [R8+0x4] ;  /* 0x0000040008087983 */ /* 0x000f620000100800 */
[----:B------:R-:W-:Y:S01]  /*1dc20*/  IMAD.SHL.U32 R9, R15, 0x20, RZ ;  /* 0x000000200f097824 */ /* 0x000fe200078e00ff */
[----:B------:R-:W-:-:S06]  /*1dc30*/  UMOV UR4, URZ ;  /* 0x000000ff00047c82 */ /* 0x000fcc0008000000 */
.L_x_248:
        /* <DEDUP_REMOVED lines=179> */
.L_x_243:
[----:B------:R-:W-:Y:S05]  /*1e770*/  BSYNC.RECONVERGENT B1 ;  /* 0x0000000000017941 */ /* 0x000fea0003800200 */
.L_x_242:
[----:B------:R-:W-:Y:S01]  /*1e780*/  ISETP.GE.U32.AND P0, PT, R0, 0x4, PT ;  /* 0x000000040000780c */ /* 0x000fe20003f06070 */
[----:B------:R-:W-:Y:S01]  /*1e790*/  VIADD R6, R6, 0x1 ;  /* 0x0000000106067836 */ /* 0x000fe20000000000 */
[--C-:B------:R-:W-:Y:S02]  /*1e7a0*/  SHF.R.U64 R0, R0, 0x2, R7.reuse ;  /* 0x0000000200007819 */ /* 0x100fe40000001207 */
[----:B------:R-:W-:Y:S02]  /*1e7b0*/  ISETP.GE.U32.AND.EX P0, PT, R7, RZ, PT, P0 ;  /* 0x000000ff0700720c */ /* 0x000fe40003f06100 */
[----:B------:R-:W-:-:S11]  /*1e7c0*/  SHF.R.U32.HI R7, RZ, 0x2, R7 ;  /* 0x00000002ff077819 */ /* 0x000fd60000011607 */
[----:B------:R-:W-:Y:S05]  /*1e7d0*/  @P0 BRA `(.L_x_250) ;  /* 0xffffffd800cc0947 */ /* 0x000fea000383ffff */
.L_x_241:
[----:B------:R-:W-:Y:S05]  /*1e7e0*/  BSYNC.RECONVERGENT B0 ;  /* 0x0000000000007941 */ /* 0x000fea0003800200 */
.L_x_240:
[----:B------:R-:W-:Y:S01]  /*1e7f0*/  IMAD.MOV.U32 R0, RZ, RZ, RZ ;  /* 0x000000ffff007224 */ /* 0x000fe200078e00ff */
[----:B------:R-:W4:Y:S01]  /*1e800*/  LDCU.64 UR6, c[0x0][0x398] ;  /* 0x00007300ff0677ac */ /* 0x000f220008000a00 */
[----:B------:R-:W-:-:S05]  /*1e810*/  NOP ;  /* 0x0000000000007918 */ /* 0x000fca0000000000 */
.L_x_258:
[----:B----4-:R-:W-:-:S04]  /*1e820*/  ULOP3.LUT UR8, UR6, 0x3, URZ, 0xc0, !UPT ;  /* 0x0000000306087892 */ /* 0x010fc8000f8ec0ff */
[----:B------:R-:W-:-:S04]  /*1e830*/  UISETP.NE.U32.AND UP0, UPT, UR8, URZ, UPT ;  /* 0x000000ff0800728c */ /* 0x000fc8000bf05070 */
[----:B------:R-:W-:-:S09]  /*1e840*/  UISETP.NE.AND.EX UP0, UPT, URZ, URZ, UPT, UP0 ;  /* 0x000000ffff00728c */ /* 0x000fd2000bf05300 */
[----:B0-----:R-:W-:Y:S05]  /*1e850*/  BRA.U !UP0, `(.L_x_251) ;  /* 0x0000002508147547 */ /* 0x001fea000b800000 */
        /* <DEDUP_REMOVED lines=10> */
.L_x_253:
[----:B------:R-:W-:-:S06]  /*1e900*/  LEA R6, R15, UR38, 0x2 ;  /* 0x000000260f067c11 */ /* 0x000fcc000f8e10ff */
[----:B------:R-:W5:Y:S01]  /*1e910*/  LDL R6, [R6+0x4] ;  /* 0x0000040006067983 */ /* 0x000f620000100800 */
[----:B------:R-:W-:Y:S01]  /*1e920*/  IMAD.SHL.U32 R7, R15, 0x20, RZ ;  /* 0x000000200f077824 */ /* 0x000fe200078e00ff */
[----:B------:R-:W-:-:S06]  /*1e930*/  UMOV UR4, URZ ;  /* 0x000000ff00047c82 */ /* 0x000fcc0008000000 */
.L_x_252:
        /* <DEDUP_REMOVED lines=16> */
[----:B0-----:R-:W4:Y:S04]  /*1ea40*/  @P2 LDG.E R26, desc[UR36][R4.64+0x30] ;  /* 0x00003024041a2981 */ /* 0x001f28000c1e1900 */
        /* <DEDUP_REMOVED lines=173> */
.L_x_255:
[----:B------:R-:W-:-:S06]  /*1f520*/  LEA R6, R15, UR38, 0x2 ;  /* 0x000000260f067c11 */ /* 0x000fcc000f8e10ff */
[----:B------:R-:W5:Y:S01]  /*1f530*/  LDL R6, [R6+0x4] ;  /* 0x0000040006067983 */ /* 0x000f620000100800 */
[----:B------:R-:W-:Y:S01]  /*1f540*/  IMAD.SHL.U32 R7, R15, 0x20, RZ ;  /* 0x000000200f077824 */ /* 0x000fe200078e00ff */
[----:B------:R-:W-:-:S06]  /*1f550*/  UMOV UR4, URZ ;  /* 0x000000ff00047c82 */ /* 0x000fcc0008000000 */
.L_x_254:
        /* <DEDUP_REMOVED lines=184> */
[----:B0-----:R-:W-:Y:S02]  /*200e0*/  IMAD.MOV.U32 R32, RZ, RZ, RZ ;  /* 0x000000ffff207224 */ /* 0x001fe400078e00ff */
[----:B------:R-:W-:Y:S02]  /*200f0*/  IMAD.MOV.U32 R15, RZ, RZ, RZ ;  /* 0x000000ffff0f7224 */ /* 0x000fe400078e00ff */
[----:B------:R-:W-:Y:S02]  /*20100*/  IMAD.U32 R19, RZ, RZ, UR4 ;  /* 0x00000004ff137e24 */ /* 0x000fe4000f8e00ff */
[----:B------:R-:W-:Y:S02]  /*20110*/  IMAD.U32 R18, RZ, RZ, UR5 ;  /* 0x00000005ff127e24 */ /* 0x000fe4000f8e00ff */
[----:B------:R-:W-:-:S02]  /*20120*/  IMAD.U32 R17, RZ, RZ, UR4 ;  /* 0x00000004ff117e24 */ /* 0x000fc4000f8e00ff */
[----:B------:R-:W-:-:S07]  /*20130*/  IMAD.U32 R16, RZ, RZ, UR5 ;  /* 0x00000005ff107e24 */ /* 0x000fce000f8e00ff */
.L_x_257:
[----:B------:R-:W-:-:S06]  /*20140*/  LEA R6, R15, UR38, 0x2 ;  /* 0x000000260f067c11 */ /* 0x000fcc000f8e10ff */
[----:B------:R-:W5:Y:S01]  /*20150*/  LDL R6, [R6+0x4] ;  /* 0x0000040006067983 */ /* 0x000f620000100800 */
[----:B------:R-:W-:Y:S01]  /*20160*/  IMAD.SHL.U32 R7, R15, 0x20, RZ ;  /* 0x000000200f077824 */ /* 0x000fe200078e00ff */
[----:B------:R-:W-:-:S06]  /*20170*/  UMOV UR4, URZ ;  /* 0x000000ff00047c82 */ /* 0x000fcc0008000000 */
.L_x_256:
        /* <DEDUP_REMOVED lines=179> */
.L_x_251:
        /* <DEDUP_REMOVED lines=8> */
[----:B------:R-:W5:Y:S01]  /*20d30*/  LDC R28, c[0x0][0x398] ;  /* 0x0000e600ff1c7b82 */ /* 0x000f620000000800 */
[----:B------:R-:W-:Y:S01]  /*20d40*/  IMAD.MOV.U32 R3, RZ, RZ, 0x587c5 ;  /* 0x000587c5ff037424 */ /* 0x000fe200078e00ff */
[----:B------:R-:W-:Y:S01]  /*20d50*/  MOV R29, 0x0 ;  /* 0x00000000001d7802 */ /* 0x000fe20000000f00 */
[----:B------:R-:W-:Y:S01]  /*20d60*/  IMAD.MOV.U32 R11, RZ, RZ, RZ ;  /* 0x000000ffff0b7224 */ /* 0x000fe200078e00ff */
[----:B------:R1:W-:Y:S01]  /*20d70*/  STL [R1+0x18], RZ ;  /* 0x000018ff01007387 */ /* 0x0003e20000100800 */
[----:B------:R-:W2:Y:S01]  /*20d80*/  LDCU.64 UR4, c[0x4][0x180] ;  /* 0x01003000ff0477ac */ /* 0x000ea20008000a00 */
[----:B0-----:R-:W-:Y:S02]  /*20d90*/  IMAD.U32 R26, RZ, RZ, UR39 ;  /* 0x00000027ff1a7e24 */ /* 0x001fe4000f8e00ff */
[----:B------:R1:W-:Y:S01]  /*20da0*/  STL.64 [R1+0x30], R10 ;  /* 0x0000300a01007387 */ /* 0x0003e20000100a00 */
[----:B------:R1:W0:Y:S02]  /*20db0*/  LDC.64 R8, c[0x4][R29] ;  /* 0x010000001d087b82 */ /* 0x0002240000000a00 */
[----:B------:R-:W-:-:S05]  /*20dc0*/  IADD3 R26, P0, PT, R26, 0x30, RZ ;  /* 0x000000301a1a7810 */ /* 0x000fca0007f1e0ff */
[----:B------:R-:W-:Y:S02]  /*20dd0*/  IMAD.X R2, RZ, RZ, UR40, P0 ;  /* 0x00000028ff027e24 */ /* 0x000fe400080e06ff */
[----:B------:R-:W-:Y:S02]  /*20de0*/  IMAD.MOV.U32 R6, RZ, RZ, R26 ;  /* 0x000000ffff067224 */ /* 0x000fe400078e001a */
[----:B------:R-:W-:Y:S02]  /*20df0*/  IMAD.MOV.U32 R7, RZ, RZ, R2 ;  /* 0x000000ffff077224 */ /* 0x000fe400078e0002 */
[----:B--2---:R-:W-:Y:S02]  /*20e00*/  IMAD.U32 R4, RZ, RZ, UR4 ;  /* 0x00000004ff047e24 */ /* 0x004fe4000f8e00ff */
[----:B-----5:R-:W-:Y:S02]  /*20e10*/  IMAD R28, R28, R3, UR43 ;  /* 0x0000002b1c1c7e24 */ /* 0x020fe4000f8e0203 */
[----:B------:R-:W-:-:S03]  /*20e20*/  IMAD.U32 R5, RZ, RZ, UR5 ;  /* 0x00000005ff057e24 */ /* 0x000fc6000f8e00ff */
[----:B------:R1:W-:Y:S04]  /*20e30*/  STL [R1], R28 ;  /* 0x0000001c01007387 */ /* 0x0003e80000100800 */
[----:B------:R-:W-:-:S07]  /*20e40*/  LEPC R20, `(.L_x_259) ;  /* 0x000000001014794e */ /* 0x000fce0000000000 */
[----:B01-34-:R-:W-:Y:S05]  /*20e50*/  CALL.ABS.NOINC R8 ;  /* 0x0000000008007343 */ /* 0x01bfea0003c00000 */
.L_x_259:
[----:B------:R-:W-:Y:S01]  /*20e60*/  SHF.R.U32.HI R3, RZ, 0x2, R32 ;  /* 0x00000002ff037819 */ /* 0x000fe20000011620 */
[----:B------:R-:W-:Y:S01]  /*20e70*/  IMAD.SHL.U32 R0, R19, 0x10, RZ ;  /* 0x0000001013007824 */ /* 0x000fe200078e00ff */
[----:B------:R0:W1:Y:S01]  /*20e80*/  LDC.64 R8, c[0x4][R29] ;  /* 0x010000001d087b82 */ /* 0x0000620000000a00 */
[----:B------:R-:W2:Y:S01]  /*20e90*/  LDCU.64 UR4, c[0x4][0x188] ;  /* 0x01003100ff0477ac */ /* 0x000ea20008000a00 */
[----:B------:R-:W-:Y:S01]  /*20ea0*/  LOP3.LUT R3, R3, R32, RZ, 0x3c, !PT ;  /* 0x0000002003037212 */ /* 0x000fe200078e3cff */
[----:B------:R-:W-:Y:S02]  /*20eb0*/  IMAD.MOV.U32 R6, RZ, RZ, R26 ;  /* 0x000000ffff067224 */ /* 0x000fe400078e001a */
[----:B------:R-:W-:Y:S02]  /*20ec0*/  IMAD.MOV.U32 R7, RZ, RZ, R2 ;  /* 0x000000ffff077224 */ /* 0x000fe400078e0002 */
        /* <DEDUP_REMOVED lines=13> */
.L_x_260:
        /* <DEDUP_REMOVED lines=20> */
.L_x_261:
        /* <DEDUP_REMOVED lines=20> */
.L_x_262:
        /* <DEDUP_REMOVED lines=20> */
.L_x_263:
[----:B------:R0:W1:Y:S01]  /*21360*/  LDC.64 R8, c[0x4][R29] ;  /* 0x010000001d087b82 */ /* 0x0000620000000a00 */
[----:B------:R-:W2:Y:S01]  /*21370*/  LDCU.64 UR4, c[0x4][0x190] ;  /* 0x01003200ff0477ac */ /* 0x000ea20008000a00 */
[----:B------:R-:W-:Y:S01]  /*21380*/  CS2R R6, SRZ ;  /* 0x0000000000067805 */ /* 0x000fe2000001ff00 */
[----:B--2---:R-:W-:Y:S02]  /*21390*/  IMAD.U32 R4, RZ, RZ, UR4 ;  /* 0x00000004ff047e24 */ /* 0x004fe4000f8e00ff */
[----:B0-----:R-:W-:-:S07]  /*213a0*/  IMAD.U32 R5, RZ, RZ, UR5 ;  /* 0x00000005ff057e24 */ /* 0x001fce000f8e00ff */
[----:B------:R-:W-:-:S07]  /*213b0*/  LEPC R20, `(.L_x_264) ;  /* 0x000000001014794e */ /* 0x000fce0000000000 */
[----:B-1----:R-:W-:Y:S05]  /*213c0*/  CALL.ABS.NOINC R8 ;  /* 0x0000000008007343 */ /* 0x002fea0003c00000 */
.L_x_264:
        /* <DEDUP_REMOVED lines=20> */
.L_x_265:
        /* <DEDUP_REMOVED lines=20> */
.L_x_266:
        /* <DEDUP_REMOVED lines=20> */
.L_x_267:
        /* <DEDUP_REMOVED lines=20> */
.L_x_268:
[----:B------:R0:W1:Y:S01]  /*218d0*/  LDC.64 R8, c[0x4][R29] ;  /* 0x010000001d087b82 */ /* 0x0000620000000a00 */
[----:B------:R-:W2:Y:S01]  /*218e0*/  LDCU.64 UR4, c[0x4][0x190] ;  /* 0x01003200ff0477ac */ /* 0x000ea20008000a00 */
[----:B------:R-:W-:Y:S01]  /*218f0*/  CS2R R6, SRZ ;  /* 0x0000000000067805 */ /* 0x000fe2000001ff00 */
[----:B--2---:R-:W-:Y:S02]  /*21900*/  IMAD.U32 R4, RZ, RZ, UR4 ;  /* 0x00000004ff047e24 */ /* 0x004fe4000f8e00ff */
[----:B0-----:R-:W-:-:S07]  /*21910*/  IMAD.U32 R5, RZ, RZ, UR5 ;  /* 0x00000005ff057e24 */ /* 0x001fce000f8e00ff */
[----:B------:R-:W-:-:S07]  /*21920*/  LEPC R20, `(.L_x_269) ;  /* 0x000000001014794e */ /* 0x000fce0000000000 */
[----:B-1----:R-:W-:Y:S05]  /*21930*/  CALL.ABS.NOINC R8 ;  /* 0x0000000008007343 */ /* 0x002fea0003c00000 */
.L_x_269:
        /* <DEDUP_REMOVED lines=20> */
.L_x_270:
        /* <DEDUP_REMOVED lines=20> */
.L_x_271:
        /* <DEDUP_REMOVED lines=20> */
.L_x_272:
        /* <DEDUP_REMOVED lines=20> */
.L_x_273:
[----:B------:R0:W1:Y:S01]  /*21e40*/  LDC.64 R8, c[0x4][R29] ;  /* 0x010000001d087b82 */ /* 0x0000620000000a00 */
[----:B------:R-:W2:Y:S01]  /*21e50*/  LDCU.64 UR4, c[0x4][0x190] ;  /* 0x01003200ff0477ac */ /* 0x000ea20008000a00 */
[----:B------:R-:W-:Y:S01]  /*21e60*/  CS2R R6, SRZ ;  /* 0x0000000000067805 */ /* 0x000fe2000001ff00 */
[----:B--2---:R-:W-:Y:S02]  /*21e70*/  IMAD.U32 R4, RZ, RZ, UR4 ;  /* 0x00000004ff047e24 */ /* 0x004fe4000f8e00ff */
[----:B0-----:R-:W-:-:S07]  /*21e80*/  IMAD.U32 R5, RZ, RZ, UR5 ;  /* 0x00000005ff057e24 */ /* 0x001fce000f8e00ff */
[----:B------:R-:W-:-:S07]  /*21e90*/  LEPC R20, `(.L_x_274) ;  /* 0x000000001014794e */ /* 0x000fce0000000000 */
[----:B-1----:R-:W-:Y:S05]  /*21ea0*/  CALL.ABS.NOINC R8 ;  /* 0x0000000008007343 */ /* 0x002fea0003c00000 */
.L_x_274:
        /* <DEDUP_REMOVED lines=20> */
.L_x_275:
        /* <DEDUP_REMOVED lines=20> */
.L_x_276:
        /* <DEDUP_REMOVED lines=20> */
.L_x_277:
        /* <DEDUP_REMOVED lines=20> */
.L_x_278:
[----:B------:R0:W1:Y:S01]  /*223b0*/  LDC.64 R2, c[0x4][R29] ;  /* 0x010000001d027b82 */ /* 0x0000620000000a00 */
[----:B------:R-:W2:Y:S01]  /*223c0*/  LDCU.64 UR4, c[0x4][0x190] ;  /* 0x01003200ff0477ac */ /* 0x000ea20008000a00 */
[----:B------:R-:W-:Y:S01]  /*223d0*/  CS2R R6, SRZ ;  /* 0x0000000000067805 */ /* 0x000fe2000001ff00 */
[----:B--2---:R-:W-:Y:S02]  /*223e0*/  IMAD.U32 R4, RZ, RZ, UR4 ;  /* 0x00000004ff047e24 */ /* 0x004fe4000f8e00ff */
[----:B0-----:R-:W-:-:S07]  /*223f0*/  IMAD.U32 R5, RZ, RZ, UR5 ;  /* 0x00000005ff057e24 */ /* 0x001fce000f8e00ff */
[----:B------:R-:W-:-:S07]  /*22400*/  LEPC R20, `(.L_x_239) ;  /* 0x000000001014794e */ /* 0x000fce0000000000 */
[----:B-1----:R-:W-:Y:S05]  /*22410*/  CALL.ABS.NOINC R2 ;  /* 0x0000000002007343 */ /* 0x002fea0003c00000 */
.L_x_239:
[----:B------:R-:W-:Y:S05]  /*22420*/  BSYNC.RECONVERGENT B6 ;  /* 0x0000000000067941 */ /* 0x000fea0003800200 */
.L_x_238:
        /* <DEDUP_REMOVED lines=15> */
.L_x_295:
        /* <DEDUP_REMOVED lines=16> */
.L_x_286:
[----:B------:R-:W-:-:S06]  /*22620*/  LEA R9, R19, UR38, 0x2 ;  /* 0x0000002613097c11 */ /* 0x000fcc000f8e10ff */
[----:B------:R-:W5:Y:S01]  /*22630*/  LDL R9, [R9+0x4] ;  /* 0x0000040009097983 */ /* 0x000f620000100800 */
[----:B------:R-:W-:Y:S01]  /*22640*/  BSSY.RECONVERGENT B3, `(.L_x_284) ;  /* 0x00000b0000037945 */ /* 0x000fe20003800200 */
[----:B------:R-:W-:Y:S02]  /*22650*/  IMAD.SHL.U32 R10, R19, 0x20, RZ ;  /* 0x00000020130a7824 */ /* 0x000fe400078e00ff */
[----:B------:R-:W-:-:S07]  /*22660*/  IMAD.MOV.U32 R11, RZ, RZ, RZ ;  /* 0x000000ffff0b7224 */ /* 0x000fce00078e00ff */
.L_x_285:
[----:B-----5:R-:W-:Y:S01]  /*22670*/  SHF.R.U32.HI R21, RZ, R11, R9 ;  /* 0x0000000bff157219 */ /* 0x020fe20000011609 */
[----:B------:R-:W-:-:S03]  /*22680*/  IMAD.IADD R6, R10, 0x1, R11 ;  /* 0x000000010a067824 */ /* 0x000fc600078e020b */
[----:B------:R-:W-:-:S04]  /*22690*/  LOP3.LUT R7, R21, 0x1, RZ, 0xc0, !PT ;  /* 0x0000000115077812 */ /* 0x000fc800078ec0ff */
[----:B------:R-:W-:Y:S01]  /*226a0*/  ISETP.NE.U32.AND P0, PT, R7, 0x1, PT ;  /* 0x000000010700780c */ /* 0x000fe20003f05070 */
[----:B------:R-:W-:-:S04]  /*226b0*/  IMAD R7, R6, 0x5, RZ ;  /* 0x0000000506077824 */ /* 0x000fc800078e02ff */
[----:B------:R-:W-:-:S08]  /*226c0*/  IMAD.WIDE.U32 R6, R7, 0x4, R2 ;  /* 0x0000000407067825 */ /* 0x000fd000078e0002 */
[----:B------:R-:W2:Y:S01]  /*226d0*/  @!P0 LDG.E R12, desc[UR36][R6.64+0x10] ;  /* 0x00001024060c8981 */ /* 0x000ea2000c1e1900 */
[----:B------:R-:W-:-:S03]  /*226e0*/  R2P PR, R21, 0x7e ;  /* 0x0000007e15007804 */ /* 0x000fc60000000000 */
[----:B------:R-:W3:Y:S04]  /*226f0*/  @!P0 LDG.E R16, desc[UR36][R6.64] ;  /* 0x0000002406108981 */ /* 0x000ee8000c1e1900 */
[----:B------:R-:W4:Y:S04]  /*22700*/  @!P0 LDG.E R18, desc[UR36][R6.64+0x8] ;  /* 0x0000082406128981 */ /* 0x000f28000c1e1900 */
[----:B------:R-:W4:Y:S04]  /*22710*/  @!P0 LDG.E R13, desc[UR36][R6.64+0x4] ;  /* 0x00000424060d8981 */ /* 0x000f28000c1e1900 */
[----:B------:R-:W4:Y:S04]  /*22720*/  @P1 LDG.E R20, desc[UR36][R6.64+0x14] ;  /* 0x0000142406141981 */ /* 0x000f28000c1e1900 */
        /* <DEDUP_REMOVED lines=16> */
[----:B----4-:R-:W-:-:S03]  /*22830*/  @!P0 LOP3.LUT R25, R25, R18, RZ, 0x3c, !PT ;  /* 0x0000001219198212 */ /* 0x010fc600078e3cff */
        /* <DEDUP_REMOVED lines=31> */
[----:B------:R-:W-:Y:S02]  /*22a30*/  @P3 LOP3.LUT R23, R23, R30, RZ, 0x3c, !PT ;  /* 0x0000001e17173212 */ /* 0x000fe400078e3cff */
[----:B------:R-:W-:Y:S01]  /*22a40*/  @P3 LOP3.LUT R22, R22, R31, RZ, 0x3c, !PT ;  /* 0x0000001f16163212 */ /* 0x000fe200078e3cff */
[----:B------:R-:W4:Y:S01]  /*22a50*/  @P0 LDG.E R26, desc[UR36][R6.64+0x8c] ;  /* 0x00008c24061a0981 */ /* 0x000f22000c1e1900 */
[----:B------:R-:W-:Y:S02]  /*22a60*/  @P4 LOP3.LUT R24, R24, R33, RZ, 0x3c, !PT ;  /* 0x0000002118184212 */ /* 0x000fe400078e3cff */
[----:B------:R-:W-:Y:S01]  /*22a70*/  @P4 LOP3.LUT R25, R25, R28, RZ, 0x3c, !PT ;  /* 0x0000001c19194212 */ /* 0x000fe200078e3cff */
[----:B------:R-:W4:Y:S04]  /*22a80*/  @P0 LDG.E R31, desc[UR36][R6.64+0x90] ;  /* 0x00009024061f0981 */ /* 0x000f28000c1e1900 */
[----:B------:R-:W4:Y:S04]  /*22a90*/  @P0 LDG.E R28, desc[UR36][R6.64+0x94] ;  /* 0x00009424061c0981 */ /* 0x000f28000c1e1900 */
[----:B------:R-:W4:Y:S04]  /*22aa0*/  @P0 LDG.E R33, desc[UR36][R6.64+0x98] ;  /* 0x0000982406210981 */ /* 0x000f28000c1e1900 */
[----:B------:R-:W4:Y:S01]  /*22ab0*/  @P0 LDG.E R30, desc[UR36][R6.64+0x9c] ;  /* 0x00009c24061e0981 */ /* 0x000f22000c1e1900 */
[----:B--2---:R-:W-:-:S03]  /*22ac0*/  @P4 LOP3.LUT R27, R27, R12, RZ, 0x3c, !PT ;  /* 0x0000000c1b1b4212 */ /* 0x004fc600078e3cff */
[----:B------:R-:W2:Y:S01]  /*22ad0*/  @P5 LDG.E R12, desc[UR36][R6.64+0x64] ;  /* 0x00006424060c5981 */ /* 0x000ea2000c1e1900 */
[----:B------:R-:W-:Y:S02]  /*22ae0*/  @P4 LOP3.LUT R23, R23, R32, RZ, 0x3c, !PT ;  /* 0x0000002017174212 */ /* 0x000fe400078e3cff */
[----:B------:R-:W-:Y:S02]  /*22af0*/  @P4 LOP3.LUT R22, R22, R35, RZ, 0x3c, !PT ;  /* 0x0000002316164212 */ /* 0x000fe400078e3cff */
[----:B------:R-:W-:Y:S02]  /*22b00*/  @P5 LOP3.LUT R23, R23, R34, RZ, 0x3c, !PT ;  /* 0x0000002217175212 */ /* 0x000fe400078e3cff */
[----:B---3--:R-:W-:Y:S02]  /*22b10*/  @P5 LOP3.LUT R25, R25, R16, RZ, 0x3c, !PT ;  /* 0x0000001019195212 */ /* 0x008fe400078e3cff */
[----:B----4-:R-:W-:Y:S02]  /*22b20*/  @P5 LOP3.LUT R24, R24, R13, RZ, 0x3c, !PT ;  /* 0x0000000d18185212 */ /* 0x010fe400078e3cff */
[----:B------:R-:W-:-:S02]  /*22b30*/  @P6 LOP3.LUT R23, R23, R36, RZ, 0x3c, !PT ;  /* 0x0000002417176212 */ /* 0x000fc400078e3cff */
[----:B------:R-:W-:Y:S02]  /*22b40*/  @P6 LOP3.LUT R25, R25, R20, RZ, 0x3c, !PT ;  /* 0x0000001419196212 */ /* 0x000fe400078e3cff */
[----:B------:R-:W-:-:S04]  /*22b50*/  @P5 LOP3.LUT R22, R22, R15, RZ, 0x3c, !PT ;  /* 0x0000000f16165212 */ /* 0x000fc800078e3cff */
[----:B------:R-:W-:Y:S02]  /*22b60*/  @P6 LOP3.LUT R22, R22, R29, RZ, 0x3c, !PT ;  /* 0x0000001d16166212 */ /* 0x000fe400078e3cff */
[----:B------:R-:W-:-:S04]  /*22b70*/  @P6 LOP3.LUT R24, R24, R17, RZ, 0x3c, !PT ;  /* 0x0000001118186212 */ /* 0x000fc800078e3cff */
[----:B------:R-:W-:Y:S02]  /*22b80*/  @P0 LOP3.LUT R24, R24, R31, RZ, 0x3c, !PT ;  /* 0x0000001f18180212 */ /* 0x000fe400078e3cff */
[----:B------:R-:W-:Y:S02]  /*22b90*/  @P0 LOP3.LUT R25, R25, R28, RZ, 0x3c, !PT ;  /* 0x0000001c19190212 */ /* 0x000fe400078e3cff */
[----:B------:R-:W-:Y:S02]  /*22ba0*/  @P0 LOP3.LUT R22, R22, R33, RZ, 0x3c, !PT ;  /* 0x0000002116160212 */ /* 0x000fe400078e3cff */
[----:B------:R-:W-:Y:S02]  /*22bb0*/  @P0 LOP3.LUT R23, R23, R30, RZ, 0x3c, !PT ;  /* 0x0000001e17170212 */ /* 0x000fe400078e3cff */
[----:B--2---:R-:W-:-:S04]  /*22bc0*/  @P5 LOP3.LUT R27, R27, R12, RZ, 0x3c, !PT ;  /* 0x0000000c1b1b5212 */ /* 0x004fc800078e3cff */
[----:B------:R-:W-:-:S04]  /*22bd0*/  @P6 LOP3.LUT R27, R27, R18, RZ, 0x3c, !PT ;  /* 0x000000121b1b6212 */ /* 0x000fc800078e3cff */
        /* <DEDUP_REMOVED lines=25> */
[----:B------:R-:W3:Y:S01]  /*22d70*/  @P3 LDG.E R30, desc[UR36][R6.64+0xe4] ;  /* 0x0000e424061e3981 */ /* 0x000ee2000c1e1900 */
[----:B------:R-:W-:-:S03]  /*22d80*/  @P0 LOP3.LUT R27, R27, R16, RZ, 0x3c, !PT ;  /* 0x000000101b1b0212 */ /* 0x000fc600078e3cff */
[----:B------:R-:W2:Y:S01]  /*22d90*/  @P1 LDG.E R16, desc[UR36][R6.64+0xb4] ;  /* 0x0000b42406101981 */ /* 0x000ea2000c1e1900 */
[----:B------:R-:W-:-:S03]  /*22da0*/  @P0 LOP3.LUT R22, R22, R15, RZ, 0x3c, !PT ;  /* 0x0000000f16160212 */ /* 0x000fc600078e3cff */
[----:B------:R-:W4:Y:S01]  /*22db0*/  @P1 LDG.E R15, desc[UR36][R6.64+0xb8] ;  /* 0x0000b824060f1981 */ /* 0x000f22000c1e1900 */
[----:B------:R-:W-:-:S04]  /*22dc0*/  @P4 LOP3.LUT R23, R23, R32, RZ, 0x3c, !PT ;  /* 0x0000002017174212 */ /* 0x000fc800078e3cff */
[----:B------:R-:W-:Y:S02]  /*22dd0*/  @P5 LOP3.LUT R23, R23, R34, RZ, 0x3c, !PT ;  /* 0x0000002217175212 */ /* 0x000fe400078e3cff */
[----:B------:R-:W-:Y:S02]  /*22de0*/  @P0 LOP3.LUT R25, R25, R18, RZ, 0x3c, !PT ;  /* 0x0000001219190212 */ /* 0x000fe400078e3cff */
[----:B------:R-:W3:Y:S01]  /*22df0*/  @P1 LDG.E R18, desc[UR36][R6.64+0xbc] ;  /* 0x0000bc2406121981 */ /* 0x000ee2000c1e1900 */
[----:B------:R-:W-:-:S03]  /*22e00*/  @P0 LOP3.LUT R24, R24, R13, RZ, 0x3c, !PT ;  /* 0x0000000d18180212 */ /* 0x000fc600078e3cff */
[----:B------:R-:W3:Y:S01]  /*22e10*/  @P4 LDG.E R13, desc[UR36][R6.64+0xf4] ;  /* 0x0000f424060d4981 */ /* 0x000ee2000c1e1900 */
[----:B------:R-:W-:-:S03]  /*22e20*/  @P6 LOP3.LUT R23, R23, R12, RZ, 0x3c, !PT ;  /* 0x0000000c17176212 */ /* 0x000fc600078e3cff */
[----:B------:R-:W3:Y:S01]  /*22e30*/  @P4 LDG.E R12, desc[UR36][R6.64+0xf0] ;  /* 0x0000f024060c4981 */ /* 0x000ee2000c1e1900 */
[----:B------:R-:W-:-:S03]  /*22e40*/  LOP3.LUT P0, RZ, R21, 0x8000, RZ, 0xc0, !PT ;  /* 0x0000800015ff7812 */ /* 0x000fc6000780c0ff */
[----:B------:R-:W3:Y:S01]  /*22e50*/  @P5 LDG.E R21, desc[UR36][R6.64+0x110] ;  /* 0x0001102406155981 */ /* 0x000ee2000c1e1900 */
[----:B------:R-:W-:-:S03]  /*22e60*/  @P1 LOP3.LUT R22, R22, R17, RZ, 0x3c, !PT ;  /* 0x0000001116161212 */ /* 0x000fc600078e3cff */
[----:B------:R-:W3:Y:S01]  /*22e70*/  @P5 LDG.E R17, desc[UR36][R6.64+0x108] ;  /* 0x0001082406115981 */ /* 0x000ee2000c1e1900 */
[----:B------:R-:W-:-:S05]  /*22e80*/  @P2 LOP3.LUT R22, R22, R31, RZ, 0x3c, !PT ;  /* 0x0000001f16162212 */ /* 0x000fca00078e3cff */
[----:B------:R-:W3:Y:S04]  /*22e90*/  @P0 LDG.E R32, desc[UR36][R6.64+0x13c] ;  /* 0x00013c2406200981 */ /* 0x000ee8000c1e1900 */
[----:B------:R-:W3:Y:S01]  /*22ea0*/  @P0 LDG.E R31, desc[UR36][R6.64+0x130] ;  /* 0x00013024061f0981 */ /* 0x000ee2000c1e1900 */
[----:B--2---:R-:W-:-:S03]  /*22eb0*/  @P1 LOP3.LUT R27, R27, R16, RZ, 0x3c, !PT ;  /* 0x000000101b1b1212 */ /* 0x004fc600078e3cff */
[----:B------:R-:W2:Y:S01]  /*22ec0*/  @P4 LDG.E R16, desc[UR36][R6.64+0xf8] ;  /* 0x0000f82406104981 */ /* 0x000ea2000c1e1900 */
[----:B----4-:R-:W-:Y:S02]  /*22ed0*/  @P1 LOP3.LUT R24, R24, R15, RZ, 0x3c, !PT ;  /* 0x0000000f18181212 */ /* 0x010fe400078e3cff */
[----:B------:R-:W-:Y:S01]  /*22ee0*/  @P2 LOP3.LUT R27, R27, R20, RZ, 0x3c, !PT ;  /* 0x000000141b1b2212 */ /* 0x000fe200078e3cff */
[----:B------:R-:W4:Y:S01]  /*22ef0*/  @P4 LDG.E R15, desc[UR36][R6.64+0xfc] ;  /* 0x0000fc24060f4981 */ /* 0x000f22000c1e1900 */
[----:B------:R-:W-:Y:S02]  /*22f00*/  @P2 LOP3.LUT R24, R24, R29, RZ, 0x3c, !PT ;  /* 0x0000001d18182212 */ /* 0x000fe400078e3cff */
[----:B------:R-:W-:Y:S01]  /*22f10*/  @P3 LOP3.LUT R27, R27, R28, RZ, 0x3c, !PT ;  /* 0x0000001c1b1b3212 */ /* 0x000fe200078e3cff */
[----:B------:R-:W4:Y:S01]  /*22f20*/  @P5 LDG.E R20, desc[UR36][R6.64+0x10c] ;  /* 0x00010c2406145981 */ /* 0x000f22000c1e1900 */
[----:B------:R-:W-:-:S03]  /*22f30*/  @P3 LOP3.LUT R24, R24, R33, RZ, 0x3c, !PT ;  /* 0x0000002118183212 */ /* 0x000fc600078e3cff */
[----:B------:R-:W4:Y:S01]  /*22f40*/  @P6 LDG.E R29, desc[UR36][R6.64+0x11c] ;  /* 0x00011c24061d6981 */ /* 0x000f22000c1e1900 */
[----:B---3--:R-:W-:-:S03]  /*22f50*/  @P1 LOP3.LUT R25, R25, R18, RZ, 0x3c, !PT ;  /* 0x0000001219191212 */ /* 0x008fc600078e3cff */
[----:B------:R-:W3:Y:S01]  /*22f60*/  @P5 LDG.E R18, desc[UR36][R6.64+0x104] ;  /* 0x0001042406125981 */ /* 0x000ee2000c1e1900 */
[----:B------:R-:W-:Y:S02]  /*22f70*/  @P2 LOP3.LUT R25, R25, R26, RZ, 0x3c, !PT ;  /* 0x0000001a19192212 */ /* 0x000fe400078e3cff */
[----:B------:R-:W-:Y:S01]  /*22f80*/  @P4 LOP3.LUT R24, R24, R13, RZ, 0x3c, !PT ;  /* 0x0000000d18184212 */ /* 0x000fe200078e3cff */
[----:B------:R-:W3:Y:S01]  /*22f90*/  @P6 LDG.E R26, desc[UR36][R6.64+0x120] ;  /* 0x00012024061a6981 */ /* 0x000ee2000c1e1900 */
[----:B------:R-:W-:-:S03]  /*22fa0*/  @P4 LOP3.LUT R27, R27, R12, RZ, 0x3c, !PT ;  /* 0x0000000c1b1b4212 */ /* 0x000fc600078e3cff */
[----:B------:R-:W3:Y:S01]  /*22fb0*/  @P6 LDG.E R12, desc[UR36][R6.64+0x118] ;  /* 0x00011824060c6981 */ /* 0x000ee2000c1e1900 */
[----:B------:R-:W-:-:S03]  /*22fc0*/  @P3 LOP3.LUT R25, R25, R30, RZ, 0x3c, !PT ;  /* 0x0000001e19193212 */ /* 0x000fc600078e3cff */
[----:B------:R-:W3:Y:S04]  /*22fd0*/  @P6 LDG.E R13, desc[UR36][R6.64+0x124] ;  /* 0x00012424060d6981 */ /* 0x000ee8000c1e1900 */
[----:B------:R-:W3:Y:S04]  /*22fe0*/  @P0 LDG.E R28, desc[UR36][R6.64+0x12c] ;  /* 0x00012c24061c0981 */ /* 0x000ee8000c1e1900 */
[----:B------:R-:W3:Y:S04]  /*22ff0*/  @P0 LDG.E R30, desc[UR36][R6.64+0x134] ;  /* 0x00013424061e0981 */ /* 0x000ee8000c1e1900 */
[----:B------:R-:W3:Y:S01]  /*23000*/  @P0 LDG.E R33, desc[UR36][R6.64+0x138] ;  /* 0x0001382406210981 */ /* 0x000ee2000c1e1900 */
[----:B------:R-:W-:Y:S01]  /*23010*/  VIADD R11, R11, 0x10 ;  /* 0x000000100b0b7836 */ /* 0x000fe20000000000 */
[----:B------:R-:W-:-:S04]  /*23020*/  @P3 LOP3.LUT R22, R22, R35, RZ, 0x3c, !PT ;  /* 0x0000002316163212 */ /* 0x000fc800078e3cff */
[----:B------:R-:W-:Y:S02]  /*23030*/  ISETP.NE.AND P1, PT, R11, 0x20, PT ;  /* 0x000000200b00780c */ /* 0x000fe40003f25270 */
[----:B------:R-:W-:Y:S02]  /*23040*/  @P5 LOP3.LUT R24, R24, R17, RZ, 0x3c, !PT ;  /* 0x0000001118185212 */ /* 0x000fe400078e3cff */
[----:B------:R-:W-:Y:S02]  /*23050*/  @P0 LOP3.LUT R23, R23, R32, RZ, 0x3c, !PT ;  /* 0x0000002017170212 */ /* 0x000fe400078e3cff */
[----:B--2---:R-:W-:Y:S02]  /*23060*/  @P4 LOP3.LUT R25, R25, R16, RZ, 0x3c, !PT ;  /* 0x0000001019194212 */ /* 0x004fe400078e3cff */
[----:B----4-:R-:W-:Y:S02]  /*23070*/  @P4 LOP3.LUT R22, R22, R15, RZ, 0x3c, !PT ;  /* 0x0000000f16164212 */ /* 0x010fe400078e3cff */
[----:B------:R-:W-:-:S02]  /*23080*/  @P5 LOP3.LUT R25, R25, R20, RZ, 0x3c, !PT ;  /* 0x0000001419195212 */ /* 0x000fc400078e3cff */
[----:B------:R-:W-:Y:S02]  /*23090*/  @P5 LOP3.LUT R22, R22, R21, RZ, 0x3c, !PT ;  /* 0x0000001516165212 */ /* 0x000fe400078e3cff */
[----:B------:R-:W-:Y:S02]  /*230a0*/  @P6 LOP3.LUT R24, R24, R29, RZ, 0x3c, !PT ;  /* 0x0000001d18186212 */ /* 0x000fe400078e3cff */
[----:B---3--:R-:W-:Y:S02]  /*230b0*/  @P5 LOP3.LUT R27, R27, R18, RZ, 0x3c, !PT ;  /* 0x000000121b1b5212 */ /* 0x008fe400078e3cff */
[----:B------:R-:W-:Y:S02]  /*230c0*/  @P6 LOP3.LUT R25, R25, R26, RZ, 0x3c, !PT ;  /* 0x0000001a19196212 */ /* 0x000fe400078e3cff */
[----:B------:R-:W-:Y:S02]  /*230d0*/  @P6 LOP3.LUT R27, R27, R12, RZ, 0x3c, !PT ;  /* 0x0000000c1b1b6212 */ /* 0x000fe400078e3cff */
[----:B------:R-:W-:-:S02]  /*230e0*/  @P6 LOP3.LUT R22, R22, R13, RZ, 0x3c, !PT ;  /* 0x0000000d16166212 */ /* 0x000fc400078e3cff */
[----:B------:R-:W-:Y:S02]  /*230f0*/  @P0 LOP3.LUT R24, R24, R31, RZ, 0x3c, !PT ;  /* 0x0000001f18180212 */ /* 0x000fe400078e3cff */
[----:B------:R-:W-:Y:S02]  /*23100*/  @P0 LOP3.LUT R27, R27, R28, RZ, 0x3c, !PT ;  /* 0x0000001c1b1b0212 */ /* 0x000fe400078e3cff */
[----:B------:R-:W-:Y:S02]  /*23110*/  @P0 LOP3.LUT R25, R25, R30, RZ, 0x3c, !PT ;  /* 0x0000001e19190212 */ /* 0x000fe400078e3cff */
[----:B------:R-:W-:Y:S01]  /*23120*/  @P0 LOP3.LUT R22, R22, R33, RZ, 0x3c, !PT ;  /* 0x0000002116160212 */ /* 0x000fe200078e3cff */
[----:B------:R-:W-:Y:S06]  /*23130*/  @P1 BRA `(.L_x_285) ;  /* 0xfffffff4004c1947 */ /* 0x000fec000383ffff */
[----:B------:R-:W-:Y:S05]  /*23140*/  BSYNC.RECONVERGENT B3 ;  /* 0x0000000000037941 */ /* 0x000fea0003800200 */
.L_x_284:
[----:B------:R-:W-:-:S05]  /*23150*/  VIADD R19, R19, 0x1 ;  /* 0x0000000113137836 */ /* 0x000fca0000000000 */
[----:B------:R-:W-:-:S13]  /*23160*/  ISETP.NE.AND P0, PT, R19, 0x5, PT ;  /* 0x000000051300780c */ /* 0x000fda0003f05270 */
[----:B------:R-:W-:Y:S05]  /*23170*/  @P0 BRA `(.L_x_286) ;  /* 0xfffffff400280947 */ /* 0x000fea000383ffff */
[----:B------:R-:W-:Y:S05]  /*23180*/  BSYNC.RECONVERGENT B2 ;  /* 0x0000000000027941 */ /* 0x000fea0003800200 */
.L_x_283:
        /* <DEDUP_REMOVED lines=15> */
.L_x_290:
[----:B------:R-:W-:-:S06]  /*23280*/  LEA R9, R19, UR38, 0x2 ;  /* 0x0000002613097c11 */ /* 0x000fcc000f8e10ff */
[----:B------:R-:W5:Y:S01]  /*23290*/  LDL R9, [R9+0x4] ;  /* 0x0000040009097983 */ /* 0x000f620000100800 */
[----:B------:R-:W-:Y:S01]  /*232a0*/  BSSY.RECONVERGENT B3, `(.L_x_288) ;  /* 0x00000b0000037945 */ /* 0x000fe20003800200 */
[----:B------:R-:W-:Y:S02]  /*232b0*/  IMAD.SHL.U32 R10, R19, 0x20, RZ ;  /* 0x00000020130a7824 */ /* 0x000fe400078e00ff */
[----:B------:R-:W-:-:S07]  /*232c0*/  IMAD.MOV.U32 R11, RZ, RZ, RZ ;  /* 0x000000ffff0b7224 */ /* 0x000fce00078e00ff */
.L_x_289:
        /* <DEDUP_REMOVED lines=174> */
.L_x_288:
[----:B------:R-:W-:-:S05]  /*23db0*/  VIADD R19, R19, 0x1 ;  /* 0x0000000113137836 */ /* 0x000fca0000000000 */
[----:B------:R-:W-:-:S13]  /*23dc0*/  ISETP.NE.AND P0, PT, R19, 0x5, PT ;  /* 0x000000051300780c */ /* 0x000fda0003f05270 */
[----:B------:R-:W-:Y:S05]  /*23dd0*/  @P0 BRA `(.L_x_290) ;  /* 0xfffffff400280947 */ /* 0x000fea000383ffff */
[----:B------:R-:W-:Y:S05]  /*23de0*/  BSYNC.RECONVERGENT B2 ;  /* 0x0000000000027941 */ /* 0x000fea0003800200 */
.L_x_287:
        /* <DEDUP_REMOVED lines=15> */
.L_x_294:
[----:B------:R-:W-:-:S06]  /*23ee0*/  LEA R9, R17, UR38, 0x2 ;  /* 0x0000002611097c11 */ /* 0x000fcc000f8e10ff */
[----:B------:R-:W5:Y:S01]  /*23ef0*/  LDL R9, [R9+0x4] ;  /* 0x0000040009097983 */ /* 0x000f620000100800 */
[----:B------:R-:W-:Y:S01]  /*23f00*/  BSSY.RECONVERGENT B3, `(.L_x_292) ;  /* 0x00000b0000037945 */ /* 0x000fe20003800200 */
[----:B------:R-:W-:Y:S02]  /*23f10*/  IMAD.SHL.U32 R10, R17, 0x20, RZ ;  /* 0x00000020110a7824 */ /* 0x000fe400078e00ff */
[----:B------:R-:W-:-:S07]  /*23f20*/  IMAD.MOV.U32 R11, RZ, RZ, RZ ;  /* 0x000000ffff0b7224 */ /* 0x000fce00078e00ff */
.L_x_293:
        /* <DEDUP_REMOVED lines=31> */
[----:B------:R-:W2:Y:S01]  /*24120*/  @P1 LDG.E R14, desc[UR36][R6.64+0x1c] ;  /* 0x00001c24060e1981 */ /* 0x000ea2000c1e1900 */
[----:B------:R-:W-:-:S03]  /*24130*/  @!P0 LOP3.LUT R24, R24, R13, RZ, 0x3c, !PT ;  /* 0x0000000d18188212 */ /* 0x000fc600078e3cff */
[----:B------:R-:W2:Y:S01]  /*24140*/  @P1 LDG.E R13, desc[UR36][R6.64+0x18] ;  /* 0x00001824060d1981 */ /* 0x000ea2000c1e1900 */
[----:B------:R-:W-:-:S03]  /*24150*/  @!P0 LOP3.LUT R22, R22, R15, RZ, 0x3c, !PT ;  /* 0x0000000f16168212 */ /* 0x000fc600078e3cff */
[----:B------:R-:W2:Y:S01]  /*24160*/  @P1 LDG.E R15, desc[UR36][R6.64+0x20] ;  /* 0x00002024060f1981 */ /* 0x000ea2000c1e1900 */
[----:B------:R-:W-:-:S03]  /*24170*/  @P1 LOP3.LUT R27, R27, R12, RZ, 0x3c, !PT ;  /* 0x0000000c1b1b1212 */ /* 0x000fc600078e3cff */
[----:B------:R-:W2:Y:S01]  /*24180*/  @P4 LDG.E R12, desc[UR36][R6.64+0x50] ;  /* 0x00005024060c4981 */ /* 0x000ea2000c1e1900 */
[----:B------:R-:W-:-:S03]  /*24190*/  @P2 LOP3.LUT R23, R23, R26, RZ, 0x3c, !PT ;  /* 0x0000001a17172212 */ /* 0x000fc600078e3cff */
[----:B------:R-:W2:Y:S01]  /*241a0*/  @P3 LDG.E R26, desc[UR36][R6.64+0x44] ;  /* 0x00004424061a3981 */ /* 0x000ea2000c1e1900 */
[----:B------:R-:W-:-:S03]  /*241b0*/  @P3 LOP3.LUT R23, R23, R28, RZ, 0x3c, !PT ;  /* 0x0000001c17173212 */ /* 0x000fc600078e3cff */
[----:B------:R-:W2:Y:S01]  /*241c0*/  @P4 LDG.E R28, desc[UR36][R6.64+0x58] ;  /* 0x00005824061c4981 */ /* 0x000ea2000c1e1900 */
[----:B------:R-:W-:Y:S02]  /*241d0*/  LOP3.LUT P0, RZ, R19, 0x80, RZ, 0xc0, !PT ;  /* 0x0000008013ff7812 */ /* 0x000fe4000780c0ff */
[----:B---3--:R-:W-:Y:S02]  /*241e0*/  @P2 LOP3.LUT R27, R27, R16, RZ, 0x3c, !PT ;  /* 0x000000101b1b2212 */ /* 0x008fe400078e3cff */
[----:B------:R-:W3:Y:S02]  /*241f0*/  @P6 LDG.E R16, desc[UR36][R6.64+0x78] ;  /* 0x0000782406106981 */ /* 0x000ee4000c1e1900 */
[----:B----4-:R-:W-:-:S07]  /*24200*/  @P3 LOP3.LUT R27, R27, R20, RZ, 0x3c, !PT ;  /* 0x000000141b1b3212 */ /* 0x010fce00078e3cff */
[----:B------:R-:W4:Y:S01]  /*24210*/  @P0 LDG.E R20, desc[UR36][R6.64+0x8c] ;  /* 0x00008c2406140981 */ /* 0x000f22000c1e1900 */
[----:B--2---:R-:W-:-:S03]  /*24220*/  @P1 LOP3.LUT R25, R25, R14, RZ, 0x3c, !PT ;  /* 0x0000000e19191212 */ /* 0x004fc600078e3cff */
[----:B------:R-:W2:Y:S01]  /*24230*/  @P5 LDG.E R14, desc[UR36][R6.64+0x6c] ;  /* 0x00006c24060e5981 */ /* 0x000ea2000c1e1900 */
[----:B------:R-:W-:-:S03]  /*24240*/  @P1 LOP3.LUT R24, R24, R13, RZ, 0x3c, !PT ;  /* 0x0000000d18181212 */ /* 0x000fc600078e3cff */
[----:B------:R-:W3:Y:S01]  /*24250*/  @P4 LDG.E R13, desc[UR36][R6.64+0x5c] ;  /* 0x00005c24060d4981 */ /* 0x000ee2000c1e1900 */
[----:B------:R-:W-:Y:S02]  /*24260*/  @P2 LOP3.LUT R25, R25, R18, RZ, 0x3c, !PT ;  /* 0x0000001219192212 */ /* 0x000fe400078e3cff */
[----:B------:R-:W-:Y:S01]  /*24270*/  @P1 LOP3.LUT R22, R22, R15, RZ, 0x3c, !PT ;  /* 0x0000000f16161212 */ /* 0x000fe200078e3cff */
        /* <DEDUP_REMOVED lines=17> */
[----:B------:R-:W4:Y:S01]  /*24390*/  @P0 LDG.E R28, desc[UR36][R6.64+0x9c] ;  /* 0x00009c24061c0981 */ /* 0x000f22000c1e1900 */
[----:B------:R-:W-:-:S04]  /*243a0*/  @P4 LOP3.LUT R23, R23, R30, RZ, 0x3c, !PT ;  /* 0x0000001e17174212 */ /* 0x000fc800078e3cff */
        /* <DEDUP_REMOVED lines=52> */
[----:B------:R-:W-:Y:S01]  /*246f0*/  @P1 LOP3.LUT R22, R22, R21, RZ, 0x3c, !PT ;  /* 0x0000001516161212 */ /* 0x000fe200078e3cff */
        /* <DEDUP_REMOVED lines=29> */
[----:B------:R-:W-:Y:S01]  /*248d0*/  VIADD R11, R11, 0x10 ;  /* 0x000000100b0b7836 */ /* 0x000fe20000000000 */
[----:B------:R-:W-:-:S04]  /*248e0*/  @P4 LOP3.LUT R22, R22, R19, RZ, 0x3c, !PT ;  /* 0x0000001316164212 */ /* 0x000fc800078e3cff */
[----:B------:R-:W-:Y:S02]  /*248f0*/  ISETP.NE.AND P1, PT, R11, 0x20, PT ;  /* 0x000000200b00780c */ /* 0x000fe40003f25270 */
[----:B--2---:R-:W-:Y:S02]  /*24900*/  @P5 LOP3.LUT R27, R27, R16, RZ, 0x3c, !PT ;  /* 0x000000101b1b5212 */ /* 0x004fe400078e3cff */
[----:B---3--:R-:W-:Y:S02]  /*24910*/  @P4 LOP3.LUT R25, R25, R14, RZ, 0x3c, !PT ;  /* 0x0000000e19194212 */ /* 0x008fe400078e3cff */
[----:B----4-:R-:W-:-:S04]  /*24920*/  @P4 LOP3.LUT R24, R24, R15, RZ, 0x3c, !PT ;  /* 0x0000000f18184212 */ /* 0x010fc800078e3cff */
        /* <DEDUP_REMOVED lines=11> */
[----:B------:R-:W-:Y:S01]  /*249e0*/  @P0 LOP3.LUT R23, R23, R30, RZ, 0x3c, !PT ;  /* 0x0000001e17170212 */ /* 0x000fe200078e3cff */
[----:B------:R-:W-:Y:S06]  /*249f0*/  @P1 BRA `(.L_x_293) ;  /* 0xfffffff4004c1947 */ /* 0x000fec000383ffff */
[----:B------:R-:W-:Y:S05]  /*24a00*/  BSYNC.RECONVERGENT B3 ;  /* 0x0000000000037941 */ /* 0x000fea0003800200 */
.L_x_292:
[----:B------:R-:W-:-:S05]  /*24a10*/  VIADD R17, R17, 0x1 ;  /* 0x0000000111117836 */ /* 0x000fca0000000000 */
[----:B------:R-:W-:-:S13]  /*24a20*/  ISETP.NE.AND P0, PT, R17, 0x5, PT ;  /* 0x000000051100780c */ /* 0x000fda0003f05270 */
[----:B------:R-:W-:Y:S05]  /*24a30*/  @P0 BRA `(.L_x_294) ;  /* 0xfffffff400280947 */ /* 0x000fea000383ffff */
[----:B------:R-:W-:Y:S05]  /*24a40*/  BSYNC.RECONVERGENT B2 ;  /* 0x0000000000027941 */ /* 0x000fea0003800200 */
.L_x_291:
[----:B------:R3:W-:Y:S04]  /*24a50*/  STL [R1+0x4], R27 ;  /* 0x0000041b01007387 */ /* 0x0007e80000100800 */
[----:B------:R3:W-:Y:S04]  /*24a60*/  STL.64 [R1+0x8], R24 ;  /* 0x0000081801007387 */ /* 0x0007e80000100a00 */
[----:B------:R3:W-:Y:S02]  /*24a70*/  STL.64 [R1+0x10], R22 ;  /* 0x0000101601007387 */ /* 0x0007e40000100a00 */
.L_x_282:
[----:B------:R-:W-:Y:S05]  /*24a80*/  BSYNC.RECONVERGENT B0 ;  /* 0x0000000000007941 */ /* 0x000fea0003800200 */
.L_x_281:
[----:B------:R-:W-:Y:S01]  /*24a90*/  ISETP.GT.U32.AND P0, PT, R0, 0x3, PT ;  /* 0x000000030000780c */ /* 0x000fe20003f04070 */
[----:B------:R-:W-:Y:S01]  /*24aa0*/  VIADD R4, R4, 0x1 ;  /* 0x0000000104047836 */ /* 0x000fe20000000000 */
[--C-:B------:R-:W-:Y:S02]  /*24ab0*/  SHF.R.U64 R0, R0, 0x2, R5.reuse ;  /* 0x0000000200007819 */ /* 0x100fe40000001205 */
[----:B------:R-:W-:Y:S02]  /*24ac0*/  ISETP.GT.U32.AND.EX P0, PT, R5, RZ, PT, P0 ;  /* 0x000000ff0500720c */ /* 0x000fe40003f04100 */
[----:B------:R-:W-:-:S11]  /*24ad0*/  SHF.R.U32.HI R5, RZ, 0x2, R5 ;  /* 0x00000002ff057819 */ /* 0x000fd60000011605 */
[----:B------:R-:W-:Y:S05]  /*24ae0*/  @P0 BRA `(.L_x_295) ;  /* 0xffffffd8008c0947 */ /* 0x000fea000383ffff */
.L_x_280:
[----:B------:R-:W-:Y:S05]  /*24af0*/  BSYNC.RECONVERGENT B1 ;  /* 0x0000000000017941 */ /* 0x000fea0003800200 */
.L_x_279:
[----:B------:R-:W-:Y:S01]  /*24b00*/  BSSY.RECONVERGENT B1, `(.L_x_296) ;  /* 0x000025f000017945 */ /* 0x000fe20003800200 */
[----:B------:R-:W-:-:S07]  /*24b10*/  IMAD.MOV.U32 R0, RZ, RZ, RZ ;  /* 0x000000ffff007224 */ /* 0x000fce00078e00ff */
.L_x_311:
[----:B------:R-:W-:Y:S01]  /*24b20*/  LOP3.LUT R12, R39, 0x3, RZ, 0xc0, !PT ;  /* 0x00000003270c7812 */ /* 0x000fe200078ec0ff */
[----:B------:R-:W-:Y:S03]  /*24b30*/  BSSY.RECONVERGENT B0, `(.L_x_297) ;  /* 0x0000255000007945 */ /* 0x000fe60003800200 */
[----:B------:R-:W-:-:S04]  /*24b40*/  ISETP.NE.U32.AND P0, PT, R12, RZ, PT ;  /* 0x000000ff0c00720c */ /* 0x000fc80003f05070 */
[----:B------:R-:W-:-:S13]  /*24b50*/  ISETP.NE.AND.EX P0, PT, RZ, RZ, PT, P0 ;  /* 0x000000ffff00720c */ /* 0x000fda0003f05300 */
[----:B----4-:R-:W-:Y:S05]  /*24b60*/  @!P0 BRA `(.L_x_298) ;  /* 0x0000002400448947 */ /* 0x010fea0003800000 */
[----:B------:R-:W4:Y:S01]  /*24b70*/  LDC.64 R2, c[0x4][0x10] ;  /* 0x01000400ff027b82 */ /* 0x000f220000000a00 */
[----:B------:R-:W-:Y:S01]  /*24b80*/  UMOV UR4, URZ ;  /* 0x000000ff00047c82 */ /* 0x000fe20008000000 */
[----:B------:R-:W-:Y:S01]  /*24b90*/  UMOV UR5, URZ ;  /* 0x000000ff00057c82 */ /* 0x000fe20008000000 */
[----:B------:R-:W-:Y:S01]  /*24ba0*/  BSSY.RECONVERGENT B2, `(.L_x_299) ;  /* 0x00000be000027945 */ /* 0x000fe20003800200 */
[----:B------:R-:W-:Y:S02]  /*24bb0*/  IMAD.MOV.U32 R15, RZ, RZ, RZ ;  /* 0x000000ffff0f7224 */ /* 0x000fe400078e00ff */
[----:B0123--:R-:W-:Y:S02]  /*24bc0*/  IMAD.U32 R23, RZ, RZ, UR4 ;  /* 0x00000004ff177e24 */ /* 0x00ffe4000f8e00ff */
[----:B------:R-:W-:Y:S02]  /*24bd0*/  IMAD.U32 R22, RZ, RZ, UR5 ;  /* 0x00000005ff167e24 */ /* 0x000fe4000f8e00ff */
[----:B------:R-:W-:-:S02]  /*24be0*/  IMAD.U32 R25, RZ, RZ, UR4 ;  /* 0x00000004ff197e24 */ /* 0x000fc4000f8e00ff */
[----:B------:R-:W-:Y:S02]  /*24bf0*/  IMAD.U32 R24, RZ, RZ, UR5 ;  /* 0x00000005ff187e24 */ /* 0x000fe4000f8e00ff */
[----:B------:R-:W-:Y:S02]  /*24c00*/  IMAD.U32 R27, RZ, RZ, UR4 ;  /* 0x00000004ff1b7e24 */ /* 0x000fe4000f8e00ff */
[----:B----4-:R-:W-:-:S07]  /*24c10*/  IMAD.WIDE.U32 R2, R0, 0xc80, R2 ;  /* 0x00000c8000027825 */ /* 0x010fce00078e0002 */
.L_x_302:
[----:B------:R-:W-:-:S06]  /*24c20*/  LEA R6, R15, UR38, 0x2 ;  /* 0x000000260f067c11 */ /* 0x000fcc000f8e10ff */
[----:B------:R-:W5:Y:S01]  /*24c30*/  LDL R6, [R6+0x4] ;  /* 0x0000040006067983 */ /* 0x000f620000100800 */
[----:B------:R-:W-:Y:S01]  /*24c40*/  BSSY.RECONVERGENT B3, `(.L_x_300) ;  /* 0x00000b0000037945 */ /* 0x000fe20003800200 */
[----:B------:R-:W-:Y:S02]  /*24c50*/  IMAD.SHL.U32 R7, R15, 0x20, RZ ;  /* 0x000000200f077824 */ /* 0x000fe400078e00ff */
[----:B------:R-:W-:-:S07]  /*24c60*/  IMAD.MOV.U32 R9, RZ, RZ, RZ ;  /* 0x000000ffff097224 */ /* 0x000fce00078e00ff */
.L_x_301:
        /* <DEDUP_REMOVED lines=174> */
.L_x_300:
[----:B------:R-:W-:-:S05]  /*25750*/  VIADD R15, R15, 0x1 ;  /* 0x000000010f0f7836 */ /* 0x000fca0000000000 */
[----:B------:R-:W-:-:S13]  /*25760*/  ISETP.NE.AND P0, PT, R15, 0x5, PT ;  /* 0x000000050f00780c */ /* 0x000fda0003f05270 */
[----:B------:R-:W-:Y:S05]  /*25770*/  @P0 BRA `(.L_x_302) ;  /* 0xfffffff400280947 */ /* 0x000fea000383ffff */
[----:B------:R-:W-:Y:S05]  /*25780*/  BSYNC.RECONVERGENT B2 ;  /* 0x0000000000027941 */ /* 0x000fea0003800200 */
.L_x_299:
        /* <DEDUP_REMOVED lines=10> */
[----:B----4-:R-:W-:Y:S02]  /*25830*/  IMAD.U32 R23, RZ, RZ, UR4 ;  /* 0x00000004ff177e24 */ /* 0x010fe4000f8e00ff */
[----:B------:R-:W-:Y:S02]  /*25840*/  IMAD.U32 R22, RZ, RZ, UR5 ;  /* 0x00000005ff167e24 */ /* 0x000fe4000f8e00ff */
[----:B------:R-:W-:Y:S02]  /*25850*/  IMAD.U32 R25, RZ, RZ, UR4 ;  /* 0x00000004ff197e24 */ /* 0x000fe4000f8e00ff */
[----:B------:R-:W-:-:S02]  /*25860*/  IMAD.U32 R24, RZ, RZ, UR5 ;  /* 0x00000005ff187e24 */ /* 0x000fc4000f8e00ff */
[----:B------:R-:W-:-:S07]  /*25870*/  IMAD.U32 R27, RZ, RZ, UR4 ;  /* 0x00000004ff1b7e24 */ /* 0x000fce000f8e00ff */
.L_x_306:
[----:B------:R-:W-:-:S06]  /*25880*/  LEA R6, R17, UR38, 0x2 ;  /* 0x0000002611067c11 */ /* 0x000fcc000f8e10ff */
[----:B------:R-:W5:Y:S01]  /*25890*/  LDL R6, [R6+0x4] ;  /* 0x0000040006067983 */ /* 0x000f620000100800 */
[----:B------:R-:W-:Y:S01]  /*258a0*/  BSSY.RECONVERGENT B3, `(.L_x_304) ;  /* 0x00000b0000037945 */ /* 0x000fe20003800200 */
[----:B------:R-:W-:Y:S02]  /*258b0*/  IMAD.SHL.U32 R7, R17, 0x20, RZ ;  /* 0x0000002011077824 */ /* 0x000fe400078e00ff */
[----:B------:R-:W-:-:S07]  /*258c0*/  IMAD.MOV.U32 R9, RZ, RZ, RZ ;  /* 0x000000ffff097224 */ /* 0x000fce00078e00ff */
.L_x_305:
        /* <DEDUP_REMOVED lines=174> */
.L_x_304:
[----:B------:R-:W-:-:S05]  /*263b0*/  VIADD R17, R17, 0x1 ;  /* 0x0000000111117836 */ /* 0x000fca0000000000 */
[----:B------:R-:W-:-:S13]  /*263c0*/  ISETP.NE.AND P0, PT, R17, 0x5, PT ;  /* 0x000000051100780c */ /* 0x000fda0003f05270 */
[----:B------:R-:W-:Y:S05]  /*263d0*/  @P0 BRA `(.L_x_306) ;  /* 0xfffffff400280947 */ /* 0x000fea000383ffff */
[----:B------:R-:W-:Y:S05]  /*263e0*/  BSYNC.RECONVERGENT B2 ;  /* 0x0000000000027941 */ /* 0x000fea0003800200 */
.L_x_303:
        /* <DEDUP_REMOVED lines=10> */
[----:B0-----:R-:W-:Y:S02]  /*26490*/  IMAD.U32 R23, RZ, RZ, UR4 ;  /* 0x00000004ff177e24 */ /* 0x001fe4000f8e00ff */
[----:B------:R-:W-:Y:S02]  /*264a0*/  IMAD.U32 R22, RZ, RZ, UR5 ;  /* 0x00000005ff167e24 */ /* 0x000fe4000f8e00ff */
[----:B------:R-:W-:Y:S02]  /*264b0*/  IMAD.U32 R25, RZ, RZ, UR4 ;  /* 0x00000004ff197e24 */ /* 0x000fe4000f8e00ff */
[----:B------:R-:W-:-:S02]  /*264c0*/  IMAD.U32 R24, RZ, RZ, UR5 ;  /* 0x00000005ff187e24 */ /* 0x000fc4000f8e00ff */
[----:B------:R-:W-:-:S07]  /*264d0*/  IMAD.U32 R27, RZ, RZ, UR4 ;  /* 0x00000004ff1b7e24 */ /* 0x000fce000f8e00ff */
.L_x_310:
[----:B------:R-:W-:-:S06]  /*264e0*/  LEA R6, R19, UR38, 0x2 ;  /* 0x0000002613067c11 */ /* 0x000fcc000f8e10ff */
[----:B------:R-:W5:Y:S01]  /*264f0*/  LDL R6, [R6+0x4] ;  /* 0x0000040006067983 */ /* 0x000f620000100800 */
[----:B------:R-:W-:Y:S01]  /*26500*/  BSSY.RECONVERGENT B3, `(.L_x_308) ;  /* 0x00000b0000037945 */ /* 0x000fe20003800200 */
[----:B------:R-:W-:Y:S02]  /*26510*/  IMAD.SHL.U32 R7, R19, 0x20, RZ ;  /* 0x0000002013077824 */ /* 0x000fe400078e00ff */
[----:B------:R-:W-:-:S07]  /*26520*/  IMAD.MOV.U32 R9, RZ, RZ, RZ ;  /* 0x000000ffff097224 */ /* 0x000fce00078e00ff */
.L_x_309:
        /* <DEDUP_REMOVED lines=174> */
.L_x_308:
[----:B------:R-:W-:-:S05]  /*27010*/  VIADD R19, R19, 0x1 ;  /* 0x0000000113137836 */ /* 0x000fca0000000000 */
[----:B------:R-:W-:-:S13]  /*27020*/  ISETP.NE.AND P0, PT, R19, 0x5, PT ;  /* 0x000000051300780c */ /* 0x000fda0003f05270 */
[----:B------:R-:W-:Y:S05]  /*27030*/  @P0 BRA `(.L_x_310) ;  /* 0xfffffff400280947 */ /* 0x000fea000383ffff */
[----:B------:R-:W-:Y:S05]  /*27040*/  BSYNC.RECONVERGENT B2 ;  /* 0x0000000000027941 */ /* 0x000fea0003800200 */
.L_x_307:
[----:B------:R0:W-:Y:S04]  /*27050*/  STL [R1+0x4], R27 ;  /* 0x0000041b01007387 */ /* 0x0001e80000100800 */
[----:B------:R0:W-:Y:S04]  /*27060*/  STL.64 [R1+0x8], R24 ;  /* 0x0000081801007387 */ /* 0x0001e80000100a00 */
[----:B------:R0:W-:Y:S02]  /*27070*/  STL.64 [R1+0x10], R22 ;  /* 0x0000101601007387 */ /* 0x0001e40000100a00 */
.L_x_298:
[----:B------:R-:W-:Y:S05]  /*27080*/  BSYNC.RECONVERGENT B0 ;  /* 0x0000000000007941 */ /* 0x000fea0003800200 */
.L_x_297:
[C---:B------:R-:W-:Y:S01]  /*27090*/  ISETP.GT.U32.AND P0, PT, R39.reuse, 0x3, PT ;  /* 0x000000032700780c */ /* 0x040fe20003f04070 */
[----:B------:R-:W-:Y:S01]  /*270a0*/  VIADD R0, R0, 0x1 ;  /* 0x0000000100007836 */ /* 0x000fe20000000000 */
[--C-:B------:R-:W-:Y:S02]  /*270b0*/  SHF.R.U64 R39, R39, 0x2, R38.reuse ;  /* 0x0000000227277819 */ /* 0x100fe40000001226 */
[----:B------:R-:W-:Y:S02]  /*270c0*/  ISETP.GT.U32.AND.EX P0, PT, R38, RZ, PT, P0 ;  /* 0x000000ff2600720c */ /* 0x000fe40003f04100 */
[----:B------:R-:W-:-:S11]  /*270d0*/  SHF.R.U32.HI R38, RZ, 0x2, R38 ;  /* 0x00000002ff267819 */ /* 0x000fd60000011626 */
[----:B------:R-:W-:Y:S05]  /*270e0*/  @P0 BRA `(.L_x_311) ;  /* 0xffffffd8008c0947 */ /* 0x000fea000383ffff */
[----:B------:R-:W-:Y:S05]  /*270f0*/  BSYNC.RECONVERGENT B1 ;  /* 0x0000000000017941 */ /* 0x000fea0003800200 */
.L_x_296:
[----:B------:R-:W-:Y:S01]  /*27100*/  IMAD.MOV.U32 R9, RZ, RZ, RZ ;  /* 0x000000ffff097224 */ /* 0x000fe200078e00ff */
[----:B------:R-:W5:Y:S01]  /*27110*/  LDC R0, c[0x0][0x398] ;  /* 0x0000e600ff007b82 */ /* 0x000f620000000800 */
[----:B------:R-:W-:Y:S01]  /*27120*/  MOV R2, 0x0 ;  /* 0x0000000000027802 */ /* 0x000fe20000000f00 */
[----:B------:R-:W0:Y:S01]  /*27130*/  LDCU.64 UR4, c[0x4][0x180] ;  /* 0x01003000ff0477ac */ /* 0x000e220008000a00 */
[----:B------:R-:W-:Y:S01]  /*27140*/  IMAD.U32 R18, RZ, RZ, UR39 ;  /* 0x00000027ff127e24 */ /* 0x000fe2000f8e00ff */
[----:B------:R0:W-:Y:S01]  /*27150*/  STL.64 [R1+0x30], R8 ;  /* 0x0000300801007387 */ /* 0x0001e20000100a00 */
[----:B------:R-:W-:-:S03]  /*27160*/  IMAD.MOV.U32 R17, RZ, RZ, 0x587c5 ;  /* 0x000587c5ff117424 */ /* 0x000fc600078e00ff */
[----:B------:R0:W1:Y:S01]  /*27170*/  LDC.64 R10, c[0x4][R2] ;  /* 0x01000000020a7b82 */ /* 0x0000620000000a00 */
[----:B------:R-:W-:-:S05]  /*27180*/  IADD3 R18, P0, PT, R18, 0x30, RZ ;  /* 0x0000003012127810 */ /* 0x000fca0007f1e0ff */
[----:B------:R-:W-:Y:S02]  /*27190*/  IMAD.X R16, RZ, RZ, UR40, P0 ;  /* 0x00000028ff107e24 */ /* 0x000fe400080e06ff */
[----:B------:R-:W-:Y:S02]  /*271a0*/  IMAD.MOV.U32 R6, RZ, RZ, R18 ;  /* 0x000000ffff067224 */ /* 0x000fe400078e0012 */
[----:B------:R-:W-:Y:S02]  /*271b0*/  IMAD.MOV.U32 R7, RZ, RZ, R16 ;  /* 0x000000ffff077224 */ /* 0x000fe400078e0010 */
[----:B0-----:R-:W-:Y:S02]  /*271c0*/  IMAD.U32 R4, RZ, RZ, UR4 ;  /* 0x00000004ff047e24 */ /* 0x001fe4000f8e00ff */
[----:B------:R-:W-:Y:S02]  /*271d0*/  IMAD.U32 R5, RZ, RZ, UR5 ;  /* 0x00000005ff057e24 */ /* 0x000fe4000f8e00ff */
[----:B-----5:R-:W-:-:S07]  /*271e0*/  IMAD R17, R0, R17, UR43 ;  /* 0x0000002b00117e24 */ /* 0x020fce000f8e0211 */
[----:B------:R-:W-:-:S07]  /*271f0*/  LEPC R20, `(.L_x_312) ;  /* 0x000000001014794e */ /* 0x000fce0000000000 */
[----:B-1234-:R-:W-:Y:S05]  /*27200*/  CALL.ABS.NOINC R10 ;  /* 0x000000000a007343 */ /* 0x01efea0003c00000 */
.L_x_312:
        /* <DEDUP_REMOVED lines=20> */
.L_x_313:
        /* <DEDUP_REMOVED lines=20> */
.L_x_314:
        /* <DEDUP_REMOVED lines=20> */
.L_x_315:
        /* <DEDUP_REMOVED lines=20> */
.L_x_316:
[----:B------:R0:W1:Y:S01]  /*27710*/  LDC.64 R8, c[0x4][R2] ;  /* 0x0100000002087b82 */ /* 0x0000620000000a00 */
[----:B------:R-:W2:Y:S01]  /*27720*/  LDCU.64 UR4, c[0x4][0x190] ;  /* 0x01003200ff0477ac */ /* 0x000ea20008000a00 */
[----:B------:R-:W-:Y:S01]  /*27730*/  CS2R R6, SRZ ;  /* 0x0000000000067805 */ /* 0x000fe2000001ff00 */
[----:B--2---:R-:W-:Y:S02]  /*27740*/  IMAD.U32 R4, RZ, RZ, UR4 ;  /* 0x00000004ff047e24 */ /* 0x004fe4000f8e00ff */
[----:B0-----:R-:W-:-:S07]  /*27750*/  IMAD.U32 R5, RZ, RZ, UR5 ;  /* 0x00000005ff057e24 */ /* 0x001fce000f8e00ff */
[----:B------:R-:W-:-:S07]  /*27760*/  LEPC R20, `(.L_x_317) ;  /* 0x000000001014794e */ /* 0x000fce0000000000 */
[----:B-1----:R-:W-:Y:S05]  /*27770*/  CALL.ABS.NOINC R8 ;  /* 0x0000000008007343 */ /* 0x002fea0003c00000 */
.L_x_317:
        /* <DEDUP_REMOVED lines=20> */
.L_x_318:
        /* <DEDUP_REMOVED lines=20> */
.L_x_319:
        /* <DEDUP_REMOVED lines=20> */
.L_x_320:
        /* <DEDUP_REMOVED lines=20> */
.L_x_321:
[----:B------:R0:W1:Y:S01]  /*27c80*/  LDC.64 R8, c[0x4][R2] ;  /* 0x0100000002087b82 */ /* 0x0000620000000a00 */
[----:B------:R-:W2:Y:S01]  /*27c90*/  LDCU.64 UR4, c[0x4][0x190] ;  /* 0x01003200ff0477ac */ /* 0x000ea20008000a00 */
[----:B------:R-:W-:Y:S01]  /*27ca0*/  CS2R R6, SRZ ;  /* 0x0000000000067805 */ /* 0x000fe2000001ff00 */
[----:B--2---:R-:W-:Y:S02]  /*27cb0*/  IMAD.U32 R4, RZ, RZ, UR4 ;  /* 0x00000004ff047e24 */ /* 0x004fe4000f8e00ff */
[----:B0-----:R-:W-:-:S07]  /*27cc0*/  IMAD.U32 R5, RZ, RZ, UR5 ;  /* 0x00000005ff057e24 */ /* 0x001fce000f8e00ff */
[----:B------:R-:W-:-:S07]  /*27cd0*/  LEPC R20, `(.L_x_322) ;  /* 0x000000001014794e */ /* 0x000fce0000000000 */
[----:B-1----:R-:W-:Y:S05]  /*27ce0*/  CALL.ABS.NOINC R8 ;  /* 0x0000000008007343 */ /* 0x002fea0003c00000 */
.L_x_322:
        /* <DEDUP_REMOVED lines=20> */
.L_x_323:
        /* <DEDUP_REMOVED lines=20> */
.L_x_324:
        /* <DEDUP_REMOVED lines=20> */
.L_x_325:
        /* <DEDUP_REMOVED lines=20> */
.L_x_326:
[----:B------:R0:W1:Y:S01]  /*281f0*/  LDC.64 R8, c[0x4][R2] ;  /* 0x0100000002087b82 */ /* 0x0000620000000a00 */
[----:B------:R-:W2:Y:S01]  /*28200*/  LDCU.64 UR4, c[0x4][0x190] ;  /* 0x01003200ff0477ac */ /* 0x000ea20008000a00 */
[----:B------:R-:W-:Y:S01]  /*28210*/  CS2R R6, SRZ ;  /* 0x0000000000067805 */ /* 0x000fe2000001ff00 */
[----:B--2---:R-:W-:Y:S02]  /*28220*/  IMAD.U32 R4, RZ, RZ, UR4 ;  /* 0x00000004ff047e24 */ /* 0x004fe4000f8e00ff */
[----:B0-----:R-:W-:-:S07]  /*28230*/  IMAD.U32 R5, RZ, RZ, UR5 ;  /* 0x00000005ff057e24 */ /* 0x001fce000f8e00ff */
[----:B------:R-:W-:-:S07]  /*28240*/  LEPC R20, `(.L_x_327) ;  /* 0x000000001014794e */ /* 0x000fce0000000000 */
[----:B-1----:R-:W-:Y:S05]  /*28250*/  CALL.ABS.NOINC R8 ;  /* 0x0000000008007343 */ /* 0x002fea0003c00000 */
.L_x_327:
        /* <DEDUP_REMOVED lines=20> */
.L_x_328:
        /* <DEDUP_REMOVED lines=20> */
.L_x_329:
        /* <DEDUP_REMOVED lines=20> */
.L_x_330:
        /* <DEDUP_REMOVED lines=20> */
.L_x_331:
[----:B------:R-:W0:Y:S01]  /*28760*/  LDC.64 R2, c[0x4][R2] ;  /* 0x0100000002027b82 */ /* 0x000e220000000a00 */
[----:B------:R-:W1:Y:S01]  /*28770*/  LDCU.64 UR4, c[0x4][0x190] ;  /* 0x01003200ff0477ac */ /* 0x000e620008000a00 */
[----:B------:R-:W-:Y:S01]  /*28780*/  CS2R R6, SRZ ;  /* 0x0000000000067805 */ /* 0x000fe2000001ff00 */
[----:B-1----:R-:W-:Y:S02]  /*28790*/  IMAD.U32 R4, RZ, RZ, UR4 ;  /* 0x00000004ff047e24 */ /* 0x002fe4000f8e00ff */
[----:B------:R-:W-:-:S07]  /*287a0*/  IMAD.U32 R5, RZ, RZ, UR5 ;  /* 0x00000005ff057e24 */ /* 0x000fce000f8e00ff */
[----:B------:R-:W-:-:S07]  /*287b0*/  LEPC R20, `(.L_x_332) ;  /* 0x000000001014794e */ /* 0x000fce0000000000 */
[----:B0-----:R-:W-:Y:S05]  /*287c0*/  CALL.ABS.NOINC R2 ;  /* 0x0000000002007343 */ /* 0x001fea0003c00000 */
.L_x_332:
[----:B------:R-:W-:Y:S05]  /*287d0*/  EXIT ;  /* 0x000000000000794d */ /* 0x000fea0003800000 */
.L_x_333:
[----:B------:R-:W-:-:S00]  /*287e0*/  BRA `(.L_x_333) ;  /* 0xfffffffc00fc7947 */ /* 0x000fc0000383ffff */
[----:B------:R-:W-:-:S00]  /*287f0*/  NOP ;  /* 0x0000000000007918 */ /* 0x000fc00000000000 */
        /* <DEDUP_REMOVED lines=8> */
.L_x_335:


//--------------------- .text._ZN3cub18CUB_300001_SM_10006detail11EmptyKernelIvEEvv --------------------------
	.section	.text._ZN3cub18CUB_300001_SM_10006detail11EmptyKernelIvEEvv,"ax",@progbits
	.align	128
        .global         _ZN3cub18CUB_300001_SM_10006detail11EmptyKernelIvEEvv
        .type           _ZN3cub18CUB_300001_SM_10006detail11EmptyKernelIvEEvv,@function
        .size           _ZN3cub18CUB_300001_SM_10006detail11EmptyKernelIvEEvv,(.L_x_336 - _ZN3cub18CUB_300001_SM_10006detail11EmptyKernelIvEEvv)
        .other          _ZN3cub18CUB_300001_SM_10006detail11EmptyKernelIvEEvv,@"STO_CUDA_ENTRY STV_DEFAULT"
_ZN3cub18CUB_300001_SM_10006detail11EmptyKernelIvEEvv:
.text._ZN3cub18CUB_300001_SM_10006detail11EmptyKernelIvEEvv:
[----:B------:R-:W-:Y:S01]  /*0000*/  LDC R1, c[0x0][0x37c] ;  /* 0x0000df00ff017b82 */ /* 0x000fe20000000800 */
[----:B------:R-:W-:Y:S05]  /*0010*/  EXIT ;  /* 0x000000000000794d */ /* 0x000fea0003800000 */
.L_x_334:
        /* <DEDUP_REMOVED lines=14> */
.L_x_336:


//--------------------- .nv.global.init           --------------------------
	.section	.nv.global.init,"aw",@progbits
	.align	4
.nv.global.init:
	.type		mrg32k3aM1SubSeq,@object
	.size		mrg32k3aM1SubSeq,(mrg32k3aM2SubSeq - mrg32k3aM1SubSeq)
mrg32k3aM1SubSeq:
        /*0000*/ 	.byte	0x0b, 0xcc, 0xee, 0x04, 0x73, 0x29, 0x8b, 0x6f, 0xf6, 0x53, 0x03, 0xf6, 0x23, 0xf6, 0xea, 0xda
        /* <DEDUP_REMOVED lines=125> */
	.type		mrg32k3aM2SubSeq,@object
	.size		mrg32k3aM2SubSeq,(mrg32k3aM1 - mrg32k3aM2SubSeq)
mrg32k3aM2SubSeq:
        /* <DEDUP_REMOVED lines=126> */
	.type		mrg32k3aM1,@object
	.size		mrg32k3aM1,(mrg32k3aM1Seq - mrg32k3aM1)
mrg32k3aM1:
        /* <DEDUP_REMOVED lines=144> */
	.type		mrg32k3aM1Seq,@object
	.size		mrg32k3aM1Seq,(mrg32k3aM2 - mrg32k3aM1Seq)
mrg32k3aM1Seq:
        /* <DEDUP_REMOVED lines=144> */
	.type		mrg32k3aM2,@object
	.size		mrg32k3aM2,(mrg32k3aM2Seq - mrg32k3aM2)
mrg32k3aM2:
        /* <DEDUP_REMOVED lines=144> */
	.type		mrg32k3aM2Seq,@object
	.size		mrg32k3aM2Seq,(precalc_xorwow_matrix - mrg32k3aM2Seq)
mrg32k3aM2Seq:
        /* <DEDUP_REMOVED lines=144> */
	.type		precalc_xorwow_matrix,@object
	.size		precalc_xorwow_matrix,(precalc_xorwow_offset_matrix - precalc_xorwow_matrix)
precalc_xorwow_matrix:
        /* <DEDUP_REMOVED lines=6400> */
	.type		precalc_xorwow_offset_matrix,@object
	.size		precalc_xorwow_offset_matrix,($str$2 - precalc_xorwow_offset_matrix)
precalc_xorwow_offset_matrix:
        /* <DEDUP_REMOVED lines=6400> */
	.type		$str$2,@object
	.size		$str$2,($str$1 - $str$2)
$str$2:
        /*353c0*/ 	.byte	0x0a, 0x00
	.type		$str$1,@object
	.size		$str$1,($str - $str$1)
$str$1:
        /*353c2*/ 	.byte	0x20, 0x25, 0x6c, 0x66, 0x20, 0x00
	.type		$str,@object
	.size		$str,(.L_48 - $str)
$str:
        /*353c8*/ 	.byte	0x20, 0x69, 0x64, 0x3a, 0x25, 0x34, 0x75, 0x20, 0x74, 0x68, 0x72, 0x65, 0x61, 0x64, 0x5f, 0x6f
        /*353d8*/ 	.byte	0x66, 0x66, 0x73, 0x65, 0x74, 0x3a, 0x25, 0x75, 0x20, 0x0a, 0x00
.L_48:


//--------------------- .nv.shared.reserved.0     --------------------------
	.section	.nv.shared.reserved.0,"aw",@nobits
	.weak		__nv_reservedSMEM_offset_0_alias
	.size		__nv_reservedSMEM_offset_0_alias, 0, 64
	.other		__nv_reservedSMEM_offset_0_alias,@"STO_CUDA_RESERVED_SHARED STV_DEFAULT"
__nv_reservedSMEM_offset_0_alias:
	.zero		0
	.zero		64


//--------------------- .nv.global                --------------------------
	.section	.nv.global,"aw",@nobits
.nv.global:
	.type		_ZN30_INTERNAL_012108f8_4_k_cu_main6thrust24THRUST_300001_SM_1000_NS12placeholders2_6E,@object
	.size		_ZN30_INTERNAL_012108f8_4_k_cu_main6thrust24THRUST_300001_SM_1000_NS12placeholders2_6E,(_ZN30_INTERNAL_012108f8_4_k_cu_main4cuda3std3__45__cpo6cbeginE - _ZN30_INTERNAL_012108f8_4_k_cu_main6thrust24THRUST_300001_SM_1000_NS12placeholders2_6E)
_ZN30_INTERNAL_012108f8_4_k_cu_main6thrust24THRUST_300001_SM_1000_NS12placeholders2_6E:
	.zero		1
	.type		_ZN30_INTERNAL_012108f8_4_k_cu_main4cuda3std3__45__cpo6cbeginE,@object
	.size		_ZN30_INTERNAL_012108f8_4_k_cu_main4cuda3std3__45__cpo6cbeginE,(_ZN30_INTERNAL_012108f8_4_k_cu_main4cuda3std6ranges3__45__cpo4cendE - _ZN30_INTERNAL_012108f8_4_k_cu_main4cuda3std3__45__cpo6cbeginE)
_ZN30_INTERNAL_012108f8_4_k_cu_main4cuda3std3__45__cpo6cbeginE:
	.zero		1
	.type		_ZN30_INTERNAL_012108f8_4_k_cu_main4cuda3std6ranges3__45__cpo4cendE,@object
	.size		_ZN30_INTERNAL_012108f8_4_k_cu_main4cuda3std6ranges3__45__cpo4cendE,(_ZN30_INTERNAL_012108f8_4_k_cu_main4cuda3std3__48in_placeE - _ZN30_INTERNAL_012108f8_4_k_cu_main4cuda3std6ranges3__45__cpo4cendE)
_ZN30_INTERNAL_012108f8_4_k_cu_main4cuda3std6ranges3__45__cpo4cendE:
	.zero		1
	.type		_ZN30_INTERNAL_012108f8_4_k_cu_main4cuda3std3__48in_placeE,@object
	.size		_ZN30_INTERNAL_012108f8_4_k_cu_main4cuda3std3__48in_placeE,(_ZN30_INTERNAL_012108f8_4_k_cu_main4cuda3std6ranges3__45__cpo5ssizeE - _ZN30_INTERNAL_012108f8_4_k_cu_main4cuda3std3__48in_placeE)
_ZN30_INTERNAL_012108f8_4_k_cu_main4cuda3std3__48in_placeE:
	.zero		1
	.type		_ZN30_INTERNAL_012108f8_4_k_cu_main4cuda3std6ranges3__45__cpo5ssizeE,@object
	.size		_ZN30_INTERNAL_012108f8_4_k_cu_main4cuda3std6ranges3__45__cpo5ssizeE,(_ZN30_INTERNAL_012108f8_4_k_cu_main6thrust24THRUST_300001_SM_1000_NS12placeholders3_10E - _ZN30_INTERNAL_012108f8_4_k_cu_main4cuda3std6ranges3__45__cpo5ssizeE)
_ZN30_INTERNAL_012108f8_4_k_cu_main4cuda3std6ranges3__45__cpo5ssizeE:
	.zero		1
	.type		_ZN30_INTERNAL_012108f8_4_k_cu_main6thrust24THRUST_300001_SM_1000_NS12placeholders3_10E,@object
	.size		_ZN30_INTERNAL_012108f8_4_k_cu_main6thrust24THRUST_300001_SM_1000_NS12placeholders3_10E,(_ZN30_INTERNAL_012108f8_4_k_cu_main4cuda3std3__45__cpo7crbeginE - _ZN30_INTERNAL_012108f8_4_k_cu_main6thrust24THRUST_300001_SM_1000_NS12placeholders3_10E)
_ZN30_INTERNAL_012108f8_4_k_cu_main6thrust24THRUST_300001_SM_1000_NS12placeholders3_10E:
	.zero		1
	.type		_ZN30_INTERNAL_012108f8_4_k_cu_main4cuda3std3__45__cpo7crbeginE,@object
	.size		_ZN30_INTERNAL_012108f8_4_k_cu_main4cuda3std3__45__cpo7crbeginE,(_ZN30_INTERNAL_012108f8_4_k_cu_main4cuda3std6ranges3__45__cpo4prevE - _ZN30_INTERNAL_012108f8_4_k_cu_main4cuda3std3__45__cpo7crbeginE)
_ZN30_INTERNAL_012108f8_4_k_cu_main4cuda3std3__45__cpo7crbeginE:
	.zero		1
	.type		_ZN30_INTERNAL_012108f8_4_k_cu_main4cuda3std6ranges3__45__cpo4prevE,@object
	.size		_ZN30_INTERNAL_012108f8_4_k_cu_main4cuda3std6ranges3__45__cpo4prevE,(_ZN30_INTERNAL_012108f8_4_k_cu_main4cuda3std6ranges3__45__cpo9iter_moveE - _ZN30_INTERNAL_012108f8_4_k_cu_main4cuda3std6ranges3__45__cpo4prevE)
_ZN30_INTERNAL_012108f8_4_k_cu_main4cuda3std6ranges3__45__cpo4prevE:
	.zero		1
	.type		_ZN30_INTERNAL_012108f8_4_k_cu_main4cuda3std6ranges3__45__cpo9iter_moveE,@object
	.size		_ZN30_INTERNAL_012108f8_4_k_cu_main4cuda3std6ranges3__45__cpo9iter_moveE,(_ZN30_INTERNAL_012108f8_4_k_cu_main6thrust24THRUST_300001_SM_1000_NS12placeholders2_2E - _ZN30_INTERNAL_012108f8_4_k_cu_main4cuda3std6ranges3__45__cpo9iter_moveE)
_ZN30_INTERNAL_012108f8_4_k_cu_main4cuda3std6ranges3__45__cpo9iter_moveE:
	.zero		1
	.type		_ZN30_INTERNAL_012108f8_4_k_cu_main6thrust24THRUST_300001_SM_1000_NS12placeholders2_2E,@object
	.size		_ZN30_INTERNAL_012108f8_4_k_cu_main6thrust24THRUST_300001_SM_1000_NS12placeholders2_2E,(_ZN30_INTERNAL_012108f8_4_k_cu_main6thrust24THRUST_300001_SM_1000_NS12placeholders2_4E - _ZN30_INTERNAL_012108f8_4_k_cu_main6thrust24THRUST_300001_SM_1000_NS12placeholders2_2E)
_ZN30_INTERNAL_012108f8_4_k_cu_main6thrust24THRUST_300001_SM_1000_NS12placeholders2_2E:
	.zero		1
	.type		_ZN30_INTERNAL_012108f8_4_k_cu_main6thrust24THRUST_300001_SM_1000_NS12placeholders2_4E,@object
	.size		_ZN30_INTERNAL_012108f8_4_k_cu_main6thrust24THRUST_300001_SM_1000_NS12placeholders2_4E,(_ZN30_INTERNAL_012108f8_4_k_cu_main4cuda3std3__45__cpo5beginE - _ZN30_INTERNAL_012108f8_4_k_cu_main6thrust24THRUST_300001_SM_1000_NS12placeholders2_4E)
_ZN30_INTERNAL_012108f8_4_k_cu_main6thrust24THRUST_300001_SM_1000_NS12placeholders2_4E:
	.zero		1
	.type		_ZN30_INTERNAL_012108f8_4_k_cu_main4cuda3std3__45__cpo5beginE,@object
	.size		_ZN30_INTERNAL_012108f8_4_k_cu_main4cuda3std3__45__cpo5beginE,(_ZN30_INTERNAL_012108f8_4_k_cu_main4cuda3std6ranges3__45__cpo3endE - _ZN30_INTERNAL_012108f8_4_k_cu_main4cuda3std3__45__cpo5beginE)
_ZN30_INTERNAL_012108f8_4_k_cu_main4cuda3std3__45__cpo5beginE:
	.zero		1
	.type		_ZN30_INTERNAL_012108f8_4_k_cu_main4cuda3std6ranges3__45__cpo3endE,@object
	.size		_ZN30_INTERNAL_012108f8_4_k_cu_main4cuda3std6ranges3__45__cpo3endE,(_ZN30_INTERNAL_012108f8_4_k_cu_main4cuda3std3__432_GLOBAL__N__012108f8_4_k_cu_main6ignoreE - _ZN30_INTERNAL_012108f8_4_k_cu_main4cuda3std6ranges3__45__cpo3endE)
_ZN30_INTERNAL_012108f8_4_k_cu_main4cuda3std6ranges3__45__cpo3endE:
	.zero		1
	.type		_ZN30_INTERNAL_012108f8_4_k_cu_main4cuda3std3__432_GLOBAL__N__012108f8_4_k_cu_main6ignoreE,@object
	.size		_ZN30_INTERNAL_012108f8_4_k_cu_main4cuda3std3__432_GLOBAL__N__012108f8_4_k_cu_main6ignoreE,(_ZN30_INTERNAL_012108f8_4_k_cu_main4cuda3std6ranges3__45__cpo5cdataE - _ZN30_INTERNAL_012108f8_4_k_cu_main4cuda3std3__432_GLOBAL__N__012108f8_4_k_cu_main6ignoreE)
_ZN30_INTERNAL_012108f8_4_k_cu_main4cuda3std3__432_GLOBAL__N__012108f8_4_k_cu_main6ignoreE:
	.zero		1
	.type		_ZN30_INTERNAL_012108f8_4_k_cu_main4cuda3std6ranges3__45__cpo5cdataE,@object
	.size		_ZN30_INTERNAL_012108f8_4_k_cu_main4cuda3std6ranges3__45__cpo5cdataE,(_ZN30_INTERNAL_012108f8_4_k_cu_main6thrust24THRUST_300001_SM_1000_NS12placeholders2_8E - _ZN30_INTERNAL_012108f8_4_k_cu_main4cuda3std6ranges3__45__cpo5cdataE)
_ZN30_INTERNAL_012108f8_4_k_cu_main4cuda3std6ranges3__45__cpo5cdataE:
	.zero		1
	.type		_ZN30_INTERNAL_012108f8_4_k_cu_main6thrust24THRUST_300001_SM_1000_NS12placeholders2_8E,@object
	.size		_ZN30_INTERNAL_012108f8_4_k_cu_main6thrust24THRUST_300001_SM_1000_NS12placeholders2_8E,(_ZN30_INTERNAL_012108f8_4_k_cu_main4cuda3std3__45__cpo6rbeginE - _ZN30_INTERNAL_012108f8_4_k_cu_main6thrust24THRUST_300001_SM_1000_NS12placeholders2_8E)
_ZN30_INTERNAL_012108f8_4_k_cu_main6thrust24THRUST_300001_SM_1000_NS12placeholders2_8E:
	.zero		1
	.type		_ZN30_INTERNAL_012108f8_4_k_cu_main4cuda3std3__45__cpo6rbeginE,@object
	.size		_ZN30_INTERNAL_012108f8_4_k_cu_main4cuda3std3__45__cpo6rbeginE,(_ZN30_INTERNAL_012108f8_4_k_cu_main4cuda3std6ranges3__45__cpo9iter_swapE - _ZN30_INTERNAL_012108f8_4_k_cu_main4cuda3std3__45__cpo6rbeginE)
_ZN30_INTERNAL_012108f8_4_k_cu_main4cuda3std3__45__cpo6rbeginE:
	.zero		1
	.type		_ZN30_INTERNAL_012108f8_4_k_cu_main4cuda3std6ranges3__45__cpo9iter_swapE,@object
	.size		_ZN30_INTERNAL_012108f8_4_k_cu_main4cuda3std6ranges3__45__cpo9iter_swapE,(_ZN30_INTERNAL_012108f8_4_k_cu_main4cuda3std3__47nulloptE - _ZN30_INTERNAL_012108f8_4_k_cu_main4cuda3std6ranges3__45__cpo9iter_swapE)
_ZN30_INTERNAL_012108f8_4_k_cu_main4cuda3std6ranges3__45__cpo9iter_swapE:
	.zero		1
	.type		_ZN30_INTERNAL_012108f8_4_k_cu_main4cuda3std3__47nulloptE,@object
	.size		_ZN30_INTERNAL_012108f8_4_k_cu_main4cuda3std3__47nulloptE,(_ZN30_INTERNAL_012108f8_4_k_cu_main6thrust24THRUST_300001_SM_1000_NS6system6detail10sequential3seqE - _ZN30_INTERNAL_012108f8_4_k_cu_main4cuda3std3__47nulloptE)
_ZN30_INTERNAL_012108f8_4_k_cu_main4cuda3std3__47nulloptE:
	.zero		1
	.type		_ZN30_INTERNAL_012108f8_4_k_cu_main6thrust24THRUST_300001_SM_1000_NS6system6detail10sequential3seqE,@object
	.size		_ZN30_INTERNAL_012108f8_4_k_cu_main6thrust24THRUST_300001_SM_1000_NS6system6detail10sequential3seqE,(_ZN30_INTERNAL_012108f8_4_k_cu_main6thrust24THRUST_300001_SM_1000_NS12placeholders2_5E - _ZN30_INTERNAL_012108f8_4_k_cu_main6thrust24THRUST_300001_SM_1000_NS6system6detail10sequential3seqE)
_ZN30_INTERNAL_012108f8_4_k_cu_main6thrust24THRUST_300001_SM_1000_NS6system6detail10sequential3seqE:
	.zero		1
	.type		_ZN30_INTERNAL_012108f8_4_k_cu_main6thrust24THRUST_300001_SM_1000_NS12placeholders2_5E,@object
	.size		_ZN30_INTERNAL_012108f8_4_k_cu_main6thrust24THRUST_300001_SM_1000_NS12placeholders2_5E,(_ZN30_INTERNAL_012108f8_4_k_cu_main4cuda3std3__45__cpo3endE - _ZN30_INTERNAL_012108f8_4_k_cu_main6thrust24THRUST_300001_SM_1000_NS12placeholders2_5E)
_ZN30_INTERNAL_012108f8_4_k_cu_main6thrust24THRUST_300001_SM_1000_NS12placeholders2_5E:
	.zero		1
	.type		_ZN30_INTERNAL_012108f8_4_k_cu_main4cuda3std3__45__cpo3endE,@object
	.size		_ZN30_INTERNAL_012108f8_4_k_cu_main4cuda3std3__45__cpo3endE,(_ZN30_INTERNAL_012108f8_4_k_cu_main4cuda3std6ranges3__45__cpo6cbeginE - _ZN30_INTERNAL_012108f8_4_k_cu_main4cuda3std3__45__cpo3endE)
_ZN30_INTERNAL_012108f8_4_k_cu_main4cuda3std3__45__cpo3endE:
	.zero		1
	.type		_ZN30_INTERNAL_012108f8_4_k_cu_main4cuda3std6ranges3__45__cpo6cbeginE,@object
	.size		_ZN30_INTERNAL_012108f8_4_k_cu_main4cuda3std6ranges3__45__cpo6cbeginE,(_ZN30_INTERNAL_012108f8_4_k_cu_main4cuda3std3__419piecewise_constructE - _ZN30_INTERNAL_012108f8_4_k_cu_main4cuda3std6ranges3__45__cpo6cbeginE)
_ZN30_INTERNAL_012108f8_4_k_cu_main4cuda3std6ranges3__45__cpo6cbeginE:
	.zero		1
	.type		_ZN30_INTERNAL_012108f8_4_k_cu_main4cuda3std3__419piecewise_constructE,@object
	.size		_ZN30_INTERNAL_012108f8_4_k_cu_main4cuda3std3__419piecewise_constructE,(_ZN30_INTERNAL_012108f8_4_k_cu_main4cuda3std6ranges3__45__cpo4sizeE - _ZN30_INTERNAL_012108f8_4_k_cu_main4cuda3std3__419piecewise_constructE)
_ZN30_INTERNAL_012108f8_4_k_cu_main4cuda3std3__419piecewise_constructE:
	.zero		1
	.type		_ZN30_INTERNAL_012108f8_4_k_cu_main4cuda3std6ranges3__45__cpo4sizeE,@object
	.size		_ZN30_INTERNAL_012108f8_4_k_cu_main4cuda3std6ranges3__45__cpo4sizeE,(_ZN30_INTERNAL_012108f8_4_k_cu_main6thrust24THRUST_300001_SM_1000_NS12placeholders2_9E - _ZN30_INTERNAL_012108f8_4_k_cu_main4cuda3std6ranges3__45__cpo4sizeE)
_ZN30_INTERNAL_012108f8_4_k_cu_main4cuda3std6ranges3__45__cpo4sizeE:
	.zero		1
	.type		_ZN30_INTERNAL_012108f8_4_k_cu_main6thrust24THRUST_300001_SM_1000_NS12placeholders2_9E,@object
	.size		_ZN30_INTERNAL_012108f8_4_k_cu_main6thrust24THRUST_300001_SM_1000_NS12placeholders2_9E,(_ZN30_INTERNAL_012108f8_4_k_cu_main4cuda3std3__45__cpo4rendE - _ZN30_INTERNAL_012108f8_4_k_cu_main6thrust24THRUST_300001_SM_1000_NS12placeholders2_9E)
_ZN30_INTERNAL_012108f8_4_k_cu_main6thrust24THRUST_300001_SM_1000_NS12placeholders2_9E:
	.zero		1
	.type		_ZN30_INTERNAL_012108f8_4_k_cu_main4cuda3std3__45__cpo4rendE,@object
	.size		_ZN30_INTERNAL_012108f8_4_k_cu_main4cuda3std3__45__cpo4rendE,(_ZN30_INTERNAL_012108f8_4_k_cu_main4cuda3std6ranges3__45__cpo4nextE - _ZN30_INTERNAL_012108f8_4_k_cu_main4cuda3std3__45__cpo4rendE)
_ZN30_INTERNAL_012108f8_4_k_cu_main4cuda3std3__45__cpo4rendE:
	.zero		1
	.type		_ZN30_INTERNAL_012108f8_4_k_cu_main4cuda3std6ranges3__45__cpo4nextE,@object
	.size		_ZN30_INTERNAL_012108f8_4_k_cu_main4cuda3std6ranges3__45__cpo4nextE,(_ZN30_INTERNAL_012108f8_4_k_cu_main4cuda3std6ranges3__45__cpo4swapE - _ZN30_INTERNAL_012108f8_4_k_cu_main4cuda3std6ranges3__45__cpo4nextE)
_ZN30_INTERNAL_012108f8_4_k_cu_main4cuda3std6ranges3__45__cpo4nextE:
	.zero		1
	.type		_ZN30_INTERNAL_012108f8_4_k_cu_main4cuda3std6ranges3__45__cpo4swapE,@object
	.size		_ZN30_INTERNAL_012108f8_4_k_cu_main4cuda3std6ranges3__45__cpo4swapE,(_ZN30_INTERNAL_012108f8_4_k_cu_main6thrust24THRUST_300001_SM_1000_NS12placeholders2_1E - _ZN30_INTERNAL_012108f8_4_k_cu_main4cuda3std6ranges3__45__cpo4swapE)
_ZN30_INTERNAL_012108f8_4_k_cu_main4cuda3std6ranges3__45__cpo4swapE:
	.zero		1
	.type		_ZN30_INTERNAL_012108f8_4_k_cu_main6thrust24THRUST_300001_SM_1000_NS12placeholders2_1E,@object
	.size		_ZN30_INTERNAL_012108f8_4_k_cu_main6thrust24THRUST_300001_SM_1000_NS12placeholders2_1E,(_ZN30_INTERNAL_012108f8_4_k_cu_main6thrust24THRUST_300001_SM_1000_NS12placeholders2_7E - _ZN30_INTERNAL_012108f8_4_k_cu_main6thrust24THRUST_300001_SM_1000_NS12placeholders2_1E)
_ZN30_INTERNAL_012108f8_4_k_cu_main6thrust24THRUST_300001_SM_1000_NS12placeholders2_1E:
	.zero		1
	.type		_ZN30_INTERNAL_012108f8_4_k_cu_main6thrust24THRUST_300001_SM_1000_NS12placeholders2_7E,@object
	.size		_ZN30_INTERNAL_012108f8_4_k_cu_main6thrust24THRUST_300001_SM_1000_NS12placeholders2_7E,(_ZN30_INTERNAL_012108f8_4_k_cu_main4cuda3std3__45__cpo4cendE - _ZN30_INTERNAL_012108f8_4_k_cu_main6thrust24THRUST_300001_SM_1000_NS12placeholders2_7E)
_ZN30_INTERNAL_012108f8_4_k_cu_main6thrust24THRUST_300001_SM_1000_NS12placeholders2_7E:
	.zero		1
	.type		_ZN30_INTERNAL_012108f8_4_k_cu_main4cuda3std3__45__cpo4cendE,@object
	.size		_ZN30_INTERNAL_012108f8_4_k_cu_main4cuda3std3__45__cpo4cendE,(_ZN30_INTERNAL_012108f8_4_k_cu_main4cuda3std6ranges3__45__cpo7advanceE - _ZN30_INTERNAL_012108f8_4_k_cu_main4cuda3std3__45__cpo4cendE)
_ZN30_INTERNAL_012108f8_4_k_cu_main4cuda3std3__45__cpo4cendE:
	.zero		1
	.type		_ZN30_INTERNAL_012108f8_4_k_cu_main4cuda3std6ranges3__45__cpo7advanceE,@object
	.size		_ZN30_INTERNAL_012108f8_4_k_cu_main4cuda3std6ranges3__45__cpo7advanceE,(_ZN30_INTERNAL_012108f8_4_k_cu_main4cuda3std3__420unreachable_sentinelE - _ZN30_INTERNAL_012108f8_4_k_cu_main4cuda3std6ranges3__45__cpo7advanceE)
_ZN30_INTERNAL_012108f8_4_k_cu_main4cuda3std6ranges3__45__cpo7advanceE:
	.zero		1
	.type		_ZN30_INTERNAL_012108f8_4_k_cu_main4cuda3std3__420unreachable_sentinelE,@object
	.size		_ZN30_INTERNAL_012108f8_4_k_cu_main4cuda3std3__420unreachable_sentinelE,(_ZN30_INTERNAL_012108f8_4_k_cu_main4cuda3std6ranges3__45__cpo8distanceE - _ZN30_INTERNAL_012108f8_4_k_cu_main4cuda3std3__420unreachable_sentinelE)
_ZN30_INTERNAL_012108f8_4_k_cu_main4cuda3std3__420unreachable_sentinelE:
	.zero		1
	.type		_ZN30_INTERNAL_012108f8_4_k_cu_main4cuda3std6ranges3__45__cpo8distanceE,@object
	.size		_ZN30_INTERNAL_012108f8_4_k_cu_main4cuda3std6ranges3__45__cpo8distanceE,(_ZN30_INTERNAL_012108f8_4_k_cu_main4cuda3std6ranges3__45__cpo5beginE - _ZN30_INTERNAL_012108f8_4_k_cu_main4cuda3std6ranges3__45__cpo8distanceE)
_ZN30_INTERNAL_012108f8_4_k_cu_main4cuda3std6ranges3__45__cpo8distanceE:
	.zero		1
	.type		_ZN30_INTERNAL_012108f8_4_k_cu_main4cuda3std6ranges3__45__cpo5beginE,@object
	.size		_ZN30_INTERNAL_012108f8_4_k_cu_main4cuda3std6ranges3__45__cpo5beginE,(_ZN30_INTERNAL_012108f8_4_k_cu_main6thrust24THRUST_300001_SM_1000_NS12placeholders2_3E - _ZN30_INTERNAL_012108f8_4_k_cu_main4cuda3std6ranges3__45__cpo5beginE)
_ZN30_INTERNAL_012108f8_4_k_cu_main4cuda3std6ranges3__45__cpo5beginE:
	.zero		1
	.type		_ZN30_INTERNAL_012108f8_4_k_cu_main6thrust24THRUST_300001_SM_1000_NS12placeholders2_3E,@object
	.size		_ZN30_INTERNAL_012108f8_4_k_cu_main6thrust24THRUST_300001_SM_1000_NS12placeholders2_3E,(_ZN30_INTERNAL_012108f8_4_k_cu_main4cuda3std3__45__cpo5crendE - _ZN30_INTERNAL_012108f8_4_k_cu_main6thrust24THRUST_300001_SM_1000_NS12placeholders2_3E)
_ZN30_INTERNAL_012108f8_4_k_cu_main6thrust24THRUST_300001_SM_1000_NS12placeholders2_3E:
	.zero		1
	.type		_ZN30_INTERNAL_012108f8_4_k_cu_main4cuda3std3__45__cpo5crendE,@object
	.size		_ZN30_INTERNAL_012108f8_4_k_cu_main4cuda3std3__45__cpo5crendE,(_ZN30_INTERNAL_012108f8_4_k_cu_main4cuda3std6ranges3__45__cpo4dataE - _ZN30_INTERNAL_012108f8_4_k_cu_main4cuda3std3__45__cpo5crendE)
_ZN30_INTERNAL_012108f8_4_k_cu_main4cuda3std3__45__cpo5crendE:
	.zero		1
	.type		_ZN30_INTERNAL_012108f8_4_k_cu_main4cuda3std6ranges3__45__cpo4dataE,@object
	.size		_ZN30_INTERNAL_012108f8_4_k_cu_main4cuda3std6ranges3__45__cpo4dataE,(.L_32 - _ZN30_INTERNAL_012108f8_4_k_cu_main4cuda3std6ranges3__45__cpo4dataE)
_ZN30_INTERNAL_012108f8_4_k_cu_main4cuda3std6ranges3__45__cpo4dataE:
	.zero		1
.L_32:


//--------------------- .nv.constant0._ZN3cub18CUB_300001_SM_10006detail8for_each13static_kernelINS2_12policy_hub_t12policy_500_tElNS2_12op_wrapper_tIl13curand_printfN6thrust24THRUST_300001_SM_1000_NS17counting_iteratorIiNS9_11use_defaultESB_SB_EEEEEEvT0_T1_ --------------------------
	.section	.nv.constant0._ZN3cub18CUB_300001_SM_10006detail8for_each13static_kernelINS2_12policy_hub_t12policy_500_tElNS2_12op_wrapper_tIl13curand_printfN6thrust24THRUST_300001_SM_1000_NS17counting_iteratorIiNS9_11use_defaultESB_SB_EEEEEEvT0_T1_,"a",@progbits
	.sectionflags	@""
	.align	4
.nv.constant0._ZN3cub18CUB_300001_SM_10006detail8for_each13static_kernelINS2_12policy_hub_t12policy_500_tElNS2_12op_wrapper_tIl13curand_printfN6thrust24THRUST_300001_SM_1000_NS17counting_iteratorIiNS9_11use_defaultESB_SB_EEEEEEvT0_T1_:
	.zero		928


//--------------------- .nv.constant0._ZN3cub18CUB_300001_SM_10006detail11EmptyKernelIvEEvv --------------------------
	.section	.nv.constant0._ZN3cub18CUB_300001_SM_10006detail11EmptyKernelIvEEvv,"a",@progbits
	.sectionflags	@""
	.align	4
.nv.constant0._ZN3cub18CUB_300001_SM_10006detail11EmptyKernelIvEEvv:
	.zero		896


//--------------------- SYMBOLS --------------------------

	.type		.nv.reservedSmem.offset0,@object
	.size		.nv.reservedSmem.offset0,0x4
	.type		vprintf,@function
